	.target	sm_100a

	.elftype	@"ET_EXEC"


//--------------------- .note.nv.tkinfo           --------------------------
	.section	.note.nv.tkinfo,"",@"SHT_NOTE"
	.sectionflags	@"SHF_NOTE_NV_TKINFO"
	.tkinfo
        /*0018*/ 	.word	0x00000002
        /*0030*/ 	.string	""
        /*0030*/ 	.string	"ptxas"
        /*0030*/ 	.string	"Cuda compilation tools, release 13.0, V13.0.88"
        /*0030*/ 	.string	"Build cuda_13.0.r13.0/compiler.36424714_0"
        /*0030*/ 	.string	"-arch sm_100a -m 64 "



//--------------------- .note.nv.cuinfo           --------------------------
	.section	.note.nv.cuinfo,"",@"SHT_NOTE"
	.sectionflags	@"SHF_NOTE_NV_CUINFO"
        /*0018*/ 	.short	0x0002
        /*001a*/ 	.short	0x0064
        /*001c*/ 	.short	0x0082
	.zero		2


//--------------------- .nv.info                  --------------------------
	.section	.nv.info,"",@"SHT_CUDA_INFO"
	.align	4


	//----- nvinfo : EIATTR_REGCOUNT
	.align		4
        /*0000*/ 	.byte	0x04, 0x2f
        /*0002*/ 	.short	(.L_12 - .L_11)
	.align		4
.L_11:
        /*0004*/ 	.word	index@(_ZN7cutlass13device_kernelIN5flash22FlashAttnBwdPreprocessIN4cute5tupleIJNS3_1CILi64EEENS5_ILi128EEEEEENS_6half_tEfNS_4arch4Sm90ELb1ELb1EEEEEvNT_6ParamsE)
        /*0008*/ 	.word	0x00000040


	//----- nvinfo : EIATTR_FRAME_SIZE
	.align		4
.L_12:
        /*000c*/ 	.byte	0x04, 0x11
        /*000e*/ 	.short	(.L_14 - .L_13)
	.align		4
.L_13:
        /*0010*/ 	.word	index@(_ZN7cutlass13device_kernelIN5flash22FlashAttnBwdPreprocessIN4cute5tupleIJNS3_1CILi64EEENS5_ILi128EEEEEENS_6half_tEfNS_4arch4Sm90ELb1ELb1EEEEEvNT_6ParamsE)
        /*0014*/ 	.word	0x00000000


	//----- nvinfo : EIATTR_REGCOUNT
	.align		4
.L_14:
        /*0018*/ 	.byte	0x04, 0x2f
        /*001a*/ 	.short	(.L_16 - .L_15)
	.align		4
.L_15:
        /*001c*/ 	.word	index@(_ZN7cutlass13device_kernelIN5flash11enable_sm90INS1_16FlashAttnBwdSm90INS1_25CollectiveMainloopBwdSm90ILi2ELi2ELi2EN4cute5tupleIJNS5_1CILi1EEES8_S8_EEENS6_IJNS7_ILi64EEENS7_ILi128EEESB_EEENS_6half_tEfNS_4arch4Sm90ELb1ELb0ELb0ELb1ELb1ELb1ELb0ELb0ELi2ELi1ELi2ELi1ELb0EEENS1_24CollectiveEpilogueBwdGQAISC_fSF_Li256ELb1ELb1EEENS1_25SingleTileBwdLPTSchedulerILb1ELi128ELb1EEEEEEEEEvNT_6ParamsE)
        /*0020*/ 	.word	0x00000004


	//----- nvinfo : EIATTR_FRAME_SIZE
	.align		4
.L_16:
        /*0024*/ 	.byte	0x04, 0x11
        /*0026*/ 	.short	(.L_18 - .L_17)
	.align		4
.L_17:
        /*0028*/ 	.word	index@(_ZN7cutlass13device_kernelIN5flash11enable_sm90INS1_16FlashAttnBwdSm90INS1_25CollectiveMainloopBwdSm90ILi2ELi2ELi2EN4cute5tupleIJNS5_1CILi1EEES8_S8_EEENS6_IJNS7_ILi64EEENS7_ILi128EEESB_EEENS_6half_tEfNS_4arch4Sm90ELb1ELb0ELb0ELb1ELb1ELb1ELb0ELb0ELi2ELi1ELi2ELi1ELb0EEENS1_24CollectiveEpilogueBwdGQAISC_fSF_Li256ELb1ELb1EEENS1_25SingleTileBwdLPTSchedulerILb1ELi128ELb1EEEEEEEEEvNT_6ParamsE)
        /*002c*/ 	.word	0x00000000


	//----- nvinfo : EIATTR_REGCOUNT
	.align		4
.L_18:
        /*0030*/ 	.byte	0x04, 0x2f
        /*0032*/ 	.short	(.L_20 - .L_19)
	.align		4
.L_19:
        /*0034*/ 	.word	index@(_ZN7cutlass13device_kernelIN5flash32FlashAttnBwdPostprocessConvertdQIN4cute5tupleIJNS3_1CILi64EEENS5_ILi128EEEEEENS_6half_tEfNS_4arch4Sm90ELi256ENS3_8TiledMMAINS3_8MMA_AtomIJNS3_4SM904GMMA25MMA_64x64x16_F32F16F16_SSILNSF_5MajorE0ELSH_1ELNSF_7ScaleInE1ELSI_1EEEEEENS3_6LayoutINS4_IJNS5_ILi1EEENS5_ILi2EEESM_EEENS4_IJNS5_ILi0EEESM_SP_EEEEENS4_IJNS3_10UnderscoreESS_SS_EEEEELb0EEEEEvNT_6ParamsE)
        /*0038*/ 	.word	0x00000033


	//----- nvinfo : EIATTR_FRAME_SIZE
	.align		4
.L_20:
        /*003c*/ 	.byte	0x04, 0x11
        /*003e*/ 	.short	(.L_22 - .L_21)
	.align		4
.L_21:
        /*0040*/ 	.word	index@(_ZN7cutlass13device_kernelIN5flash32FlashAttnBwdPostprocessConvertdQIN4cute5tupleIJNS3_1CILi64EEENS5_ILi128EEEEEENS_6half_tEfNS_4arch4Sm90ELi256ENS3_8TiledMMAINS3_8MMA_AtomIJNS3_4SM904GMMA25MMA_64x64x16_F32F16F16_SSILNSF_5MajorE0ELSH_1ELNSF_7ScaleInE1ELSI_1EEEEEENS3_6LayoutINS4_IJNS5_ILi1EEENS5_ILi2EEESM_EEENS4_IJNS5_ILi0EEESM_SP_EEEEENS4_IJNS3_10UnderscoreESS_SS_EEEEELb0EEEEEvNT_6ParamsE)
        /*0044*/ 	.word	0x00000000


	//----- nvinfo : EIATTR_REGCOUNT
	.align		4
.L_22:
        /*0048*/ 	.byte	0x04, 0x2f
        /*004a*/ 	.short	(.L_24 - .L_23)
	.align		4
.L_23:
        /*004c*/ 	.word	index@(_ZN7cutlass13device_kernelIN5flash32FlashAttnBwdPostprocessConvertdQIN4cute5tupleIJNS3_1CILi128EEES6_EEENS_6half_tEfNS_4arch4Sm90ELi256ENS3_8TiledMMAINS3_8MMA_AtomIJNS3_4SM904GMMA26MMA_64x128x16_F32F16F16_RSILNSE_5MajorE0ELSG_1ELNSE_7ScaleInE1ELSH_1EEEEEENS3_6LayoutINS4_IJNS5_ILi2EEENS5_ILi1EEESM_EEENS4_IJSM_NS5_ILi0EEESO_EEEEENS4_IJNS3_10UnderscoreESR_SR_EEEEELb0EEEEEvNT_6ParamsE)
        /*0050*/ 	.word	0x0000004e


	//----- nvinfo : EIATTR_FRAME_SIZE
	.align		4
.L_24:
        /*0054*/ 	.byte	0x04, 0x11
        /*0056*/ 	.short	(.L_26 - .L_25)
	.align		4
.L_25:
        /*0058*/ 	.word	index@(_ZN7cutlass13device_kernelIN5flash32FlashAttnBwdPostprocessConvertdQIN4cute5tupleIJNS3_1CILi128EEES6_EEENS_6half_tEfNS_4arch4Sm90ELi256ENS3_8TiledMMAINS3_8MMA_AtomIJNS3_4SM904GMMA26MMA_64x128x16_F32F16F16_RSILNSE_5MajorE0ELSG_1ELNSE_7ScaleInE1ELSH_1EEEEEENS3_6LayoutINS4_IJNS5_ILi2EEENS5_ILi1EEESM_EEENS4_IJSM_NS5_ILi0EEESO_EEEEENS4_IJNS3_10UnderscoreESR_SR_EEEEELb0EEEEEvNT_6ParamsE)
        /*005c*/ 	.word	0x00000000


	//----- nvinfo : EIATTR_REGCOUNT
	.align		4
.L_26:
        /*0060*/ 	.byte	0x04, 0x2f
        /*0062*/ 	.short	(.L_28 - .L_27)
	.align		4
.L_27:
        /*0064*/ 	.word	index@(_ZN7cutlass13device_kernelIN5flash11enable_sm90INS1_16FlashAttnBwdSm90INS1_25CollectiveMainloopBwdSm90ILi2ELi2ELi2EN4cute5tupleIJNS5_1CILi1EEES8_S8_EEENS6_IJNS7_ILi64EEENS7_ILi128EEESB_EEENS_6half_tEfNS_4arch4Sm90ELb1ELb0ELb0ELb1ELb0ELb1ELb0ELb0ELi2ELi1ELi2ELi1ELb0EEENS1_24CollectiveEpilogueBwdGQAISC_fSF_Li256ELb1ELb0EEENS1_25SingleTileBwdLPTSchedulerILb1ELi128ELb0EEEEEEEEEvNT_6ParamsE)
        /*0068*/ 	.word	0x00000004


	//----- nvinfo : EIATTR_FRAME_SIZE
	.align		4
.L_28:
        /*006c*/ 	.byte	0x04, 0x11
        /*006e*/ 	.short	(.L_30 - .L_29)
	.align		4
.L_29:
        /*0070*/ 	.word	index@(_ZN7cutlass13device_kernelIN5flash11enable_sm90INS1_16FlashAttnBwdSm90INS1_25CollectiveMainloopBwdSm90ILi2ELi2ELi2EN4cute5tupleIJNS5_1CILi1EEES8_S8_EEENS6_IJNS7_ILi64EEENS7_ILi128EEESB_EEENS_6half_tEfNS_4arch4Sm90ELb1ELb0ELb0ELb1ELb0ELb1ELb0ELb0ELi2ELi1ELi2ELi1ELb0EEENS1_24CollectiveEpilogueBwdGQAISC_fSF_Li256ELb1ELb0EEENS1_25SingleTileBwdLPTSchedulerILb1ELi128ELb0EEEEEEEEEvNT_6ParamsE)
        /*0074*/ 	.word	0x00000000


	//----- nvinfo : EIATTR_REGCOUNT
	.align		4
.L_30:
        /*0078*/ 	.byte	0x04, 0x2f
        /*007a*/ 	.short	(.L_32 - .L_31)
	.align		4
.L_31:
        /*007c*/ 	.word	index@(_ZN7cutlass13device_kernelIN5flash11enable_sm90INS1_16FlashAttnBwdSm90INS1_25CollectiveMainloopBwdSm90ILi2ELi2ELi2EN4cute5tupleIJNS5_1CILi1EEES8_S8_EEENS6_IJNS7_ILi64EEENS7_ILi128EEESB_EEENS_6half_tEfNS_4arch4Sm90ELb1ELb0ELb0ELb1ELb1ELb1ELb0ELb0ELi2ELi1ELi2ELi1ELb0EEENS1_21CollectiveEpilogueBwdISC_SD_SF_Li256ELb1ELb0ELi1EEENS1_25SingleTileBwdLPTSchedulerILb1ELi128ELb1EEEEEEEEEvNT_6ParamsE)
        /*0080*/ 	.word	0x00000004


	//----- nvinfo : EIATTR_FRAME_SIZE
	.align		4
.L_32:
        /*0084*/ 	.byte	0x04, 0x11
        /*0086*/ 	.short	(.L_34 - .L_33)
	.align		4
.L_33:
        /*0088*/ 	.word	index@(_ZN7cutlass13device_kernelIN5flash11enable_sm90INS1_16FlashAttnBwdSm90INS1_25CollectiveMainloopBwdSm90ILi2ELi2ELi2EN4cute5tupleIJNS5_1CILi1EEES8_S8_EEENS6_IJNS7_ILi64EEENS7_ILi128EEESB_EEENS_6half_tEfNS_4arch4Sm90ELb1ELb0ELb0ELb1ELb1ELb1ELb0ELb0ELi2ELi1ELi2ELi1ELb0EEENS1_21CollectiveEpilogueBwdISC_SD_SF_Li256ELb1ELb0ELi1EEENS1_25SingleTileBwdLPTSchedulerILb1ELi128ELb1EEEEEEEEEvNT_6ParamsE)
        /*008c*/ 	.word	0x00000000


	//----- nvinfo : EIATTR_REGCOUNT
	.align		4
.L_34:
        /*0090*/ 	.byte	0x04, 0x2f
        /*0092*/ 	.short	(.L_36 - .L_35)
	.align		4
.L_35:
        /*0094*/ 	.word	index@(_ZN7cutlass13device_kernelIN5flash11enable_sm90INS1_16FlashAttnBwdSm90INS1_25CollectiveMainloopBwdSm90ILi2ELi2ELi2EN4cute5tupleIJNS5_1CILi1EEES8_S8_EEENS6_IJNS7_ILi64EEENS7_ILi128EEESB_EEENS_6half_tEfNS_4arch4Sm90ELb1ELb0ELb0ELb1ELb0ELb1ELb0ELb0ELi2ELi1ELi2ELi1ELb0EEENS1_21CollectiveEpilogueBwdISC_SD_SF_Li256ELb1ELb0ELi1EEENS1_25SingleTileBwdLPTSchedulerILb1ELi128ELb0EEEEEEEEEvNT_6ParamsE)
        /*0098*/ 	.word	0x00000004


	//----- nvinfo : EIATTR_FRAME_SIZE
	.align		4
.L_36:
        /*009c*/ 	.byte	0x04, 0x11
        /*009e*/ 	.short	(.L_38 - .L_37)
	.align		4
.L_37:
        /*00a0*/ 	.word	index@(_ZN7cutlass13device_kernelIN5flash11enable_sm90INS1_16FlashAttnBwdSm90INS1_25CollectiveMainloopBwdSm90ILi2ELi2ELi2EN4cute5tupleIJNS5_1CILi1EEES8_S8_EEENS6_IJNS7_ILi64EEENS7_ILi128EEESB_EEENS_6half_tEfNS_4arch4Sm90ELb1ELb0ELb0ELb1ELb0ELb1ELb0ELb0ELi2ELi1ELi2ELi1ELb0EEENS1_21CollectiveEpilogueBwdISC_SD_SF_Li256ELb1ELb0ELi1EEENS1_25SingleTileBwdLPTSchedulerILb1ELi128ELb0EEEEEEEEEvNT_6ParamsE)
        /*00a4*/ 	.word	0x00000000


	//----- nvinfo : EIATTR_REGCOUNT
	.align		4
.L_38:
        /*00a8*/ 	.byte	0x04, 0x2f
        /*00aa*/ 	.short	(.L_40 - .L_39)
	.align		4
.L_39:
        /*00ac*/ 	.word	index@(_ZN7cutlass13device_kernelIN5flash22FlashAttnBwdPreprocessIN4cute5tupleIJNS3_1CILi64EEENS5_ILi128EEEEEENS_6half_tEfNS_4arch4Sm90ELb1ELb0EEEEEvNT_6ParamsE)
        /*00b0*/ 	.word	0x00000038


	//----- nvinfo : EIATTR_FRAME_SIZE
	.align		4
.L_40:
        /*00b4*/ 	.byte	0x04, 0x11
        /*00b6*/ 	.short	(.L_42 - .L_41)
	.align		4
.L_41:
        /*00b8*/ 	.word	index@(_ZN7cutlass13device_kernelIN5flash22FlashAttnBwdPreprocessIN4cute5tupleIJNS3_1CILi64EEENS5_ILi128EEEEEENS_6half_tEfNS_4arch4Sm90ELb1ELb0EEEEEvNT_6ParamsE)
        /*00bc*/ 	.word	0x00000000


	//----- nvinfo : EIATTR_REGCOUNT
	.align		4
.L_42:
        /*00c0*/ 	.byte	0x04, 0x2f
        /*00c2*/ 	.short	(.L_44 - .L_43)
	.align		4
.L_43:
        /*00c4*/ 	.word	index@(_ZN7cutlass13device_kernelIN5flash11enable_sm90INS1_16FlashAttnBwdSm90INS1_25CollectiveMainloopBwdSm90ILi2ELi2ELi2EN4cute5tupleIJNS5_1CILi1EEES8_S8_EEENS6_IJNS7_ILi64EEENS7_ILi128EEESB_EEENS_6half_tEfNS_4arch4Sm90ELb1ELb0ELb0ELb0ELb1ELb1ELb0ELb0ELi2ELi1ELi2ELi1ELb0EEENS1_24CollectiveEpilogueBwdGQAISC_fSF_Li256ELb0ELb1EEENS1_25SingleTileBwdLPTSchedulerILb0ELi128ELb1EEEEEEEEEvNT_6ParamsE)
        /*00c8*/ 	.word	0x00000004


	//----- nvinfo : EIATTR_FRAME_SIZE
	.align		4
.L_44:
        /*00cc*/ 	.byte	0x04, 0x11
        /*00ce*/ 	.short	(.L_46 - .L_45)
	.align		4
.L_45:
        /*00d0*/ 	.word	index@(_ZN7cutlass13device_kernelIN5flash11enable_sm90INS1_16FlashAttnBwdSm90INS1_25CollectiveMainloopBwdSm90ILi2ELi2ELi2EN4cute5tupleIJNS5_1CILi1EEES8_S8_EEENS6_IJNS7_ILi64EEENS7_ILi128EEESB_EEENS_6half_tEfNS_4arch4Sm90ELb1ELb0ELb0ELb0ELb1ELb1ELb0ELb0ELi2ELi1ELi2ELi1ELb0EEENS1_24CollectiveEpilogueBwdGQAISC_fSF_Li256ELb0ELb1EEENS1_25SingleTileBwdLPTSchedulerILb0ELi128ELb1EEEEEEEEEvNT_6ParamsE)
        /*00d4*/ 	.word	0x00000000


	//----- nvinfo : EIATTR_REGCOUNT
	.align		4
.L_46:
        /*00d8*/ 	.byte	0x04, 0x2f
        /*00da*/ 	.short	(.L_48 - .L_47)
	.align		4
.L_47:
        /*00dc*/ 	.word	index@(_ZN7cutlass13device_kernelIN5flash11enable_sm90INS1_16FlashAttnBwdSm90INS1_25CollectiveMainloopBwdSm90ILi2ELi2ELi2EN4cute5tupleIJNS5_1CILi1EEES8_S8_EEENS6_IJNS7_ILi64EEENS7_ILi128EEESB_EEENS_6half_tEfNS_4arch4Sm90ELb1ELb0ELb0ELb0ELb0ELb1ELb0ELb0ELi2ELi1ELi2ELi1ELb0EEENS1_24CollectiveEpilogueBwdGQAISC_fSF_Li256ELb0ELb0EEENS1_25SingleTileBwdLPTSchedulerILb0ELi128ELb0EEEEEEEEEvNT_6ParamsE)
        /*00e0*/ 	.word	0x00000004


	//----- nvinfo : EIATTR_FRAME_SIZE
	.align		4
.L_48:
        /*00e4*/ 	.byte	0x04, 0x11
        /*00e6*/ 	.short	(.L_50 - .L_49)
	.align		4
.L_49:
        /*00e8*/ 	.word	index@(_ZN7cutlass13device_kernelIN5flash11enable_sm90INS1_16FlashAttnBwdSm90INS1_25CollectiveMainloopBwdSm90ILi2ELi2ELi2EN4cute5tupleIJNS5_1CILi1EEES8_S8_EEENS6_IJNS7_ILi64EEENS7_ILi128EEESB_EEENS_6half_tEfNS_4arch4Sm90ELb1ELb0ELb0ELb0ELb0ELb1ELb0ELb0ELi2ELi1ELi2ELi1ELb0EEENS1_24CollectiveEpilogueBwdGQAISC_fSF_Li256ELb0ELb0EEENS1_25SingleTileBwdLPTSchedulerILb0ELi128ELb0EEEEEEEEEvNT_6ParamsE)
        /*00ec*/ 	.word	0x00000000


	//----- nvinfo : EIATTR_REGCOUNT
	.align		4
.L_50:
        /*00f0*/ 	.byte	0x04, 0x2f
        /*00f2*/ 	.short	(.L_52 - .L_51)
	.align		4
.L_51:
        /*00f4*/ 	.word	index@(_ZN7cutlass13device_kernelIN5flash11enable_sm90INS1_16FlashAttnBwdSm90INS1_25CollectiveMainloopBwdSm90ILi2ELi2ELi2EN4cute5tupleIJNS5_1CILi1EEES8_S8_EEENS6_IJNS7_ILi64EEENS7_ILi128EEESB_EEENS_6half_tEfNS_4arch4Sm90ELb1ELb0ELb0ELb0ELb1ELb1ELb0ELb0ELi2ELi1ELi2ELi1ELb0EEENS1_21CollectiveEpilogueBwdISC_SD_SF_Li256ELb0ELb0ELi1EEENS1_25SingleTileBwdLPTSchedulerILb0ELi128ELb1EEEEEEEEEvNT_6ParamsE)
        /*00f8*/ 	.word	0x00000004


	//----- nvinfo : EIATTR_FRAME_SIZE
	.align		4
.L_52:
        /*00fc*/ 	.byte	0x04, 0x11
        /*00fe*/ 	.short	(.L_54 - .L_53)
	.align		4
.L_53:
        /*0100*/ 	.word	index@(_ZN7cutlass13device_kernelIN5flash11enable_sm90INS1_16FlashAttnBwdSm90INS1_25CollectiveMainloopBwdSm90ILi2ELi2ELi2EN4cute5tupleIJNS5_1CILi1EEES8_S8_EEENS6_IJNS7_ILi64EEENS7_ILi128EEESB_EEENS_6half_tEfNS_4arch4Sm90ELb1ELb0ELb0ELb0ELb1ELb1ELb0ELb0ELi2ELi1ELi2ELi1ELb0EEENS1_21CollectiveEpilogueBwdISC_SD_SF_Li256ELb0ELb0ELi1EEENS1_25SingleTileBwdLPTSchedulerILb0ELi128ELb1EEEEEEEEEvNT_6ParamsE)
        /*0104*/ 	.word	0x00000000


	//----- nvinfo : EIATTR_REGCOUNT
	.align		4
.L_54:
        /*0108*/ 	.byte	0x04, 0x2f
        /*010a*/ 	.short	(.L_56 - .L_55)
	.align		4
.L_55:
        /*010c*/ 	.word	index@(_ZN7cutlass13device_kernelIN5flash11enable_sm90INS1_16FlashAttnBwdSm90INS1_25CollectiveMainloopBwdSm90ILi2ELi2ELi2EN4cute5tupleIJNS5_1CILi1EEES8_S8_EEENS6_IJNS7_ILi64EEENS7_ILi128EEESB_EEENS_6half_tEfNS_4arch4Sm90ELb1ELb0ELb0ELb0ELb0ELb1ELb0ELb0ELi2ELi1ELi2ELi1ELb0EEENS1_21CollectiveEpilogueBwdISC_SD_SF_Li256ELb0ELb0ELi1EEENS1_25SingleTileBwdLPTSchedulerILb0ELi128ELb0EEEEEEEEEvNT_6ParamsE)
        /*0110*/ 	.word	0x00000004


	//----- nvinfo : EIATTR_FRAME_SIZE
	.align		4
.L_56:
        /*0114*/ 	.byte	0x04, 0x11
        /*0116*/ 	.short	(.L_58 - .L_57)
	.align		4
.L_57:
        /*0118*/ 	.word	index@(_ZN7cutlass13device_kernelIN5flash11enable_sm90INS1_16FlashAttnBwdSm90INS1_25CollectiveMainloopBwdSm90ILi2ELi2ELi2EN4cute5tupleIJNS5_1CILi1EEES8_S8_EEENS6_IJNS7_ILi64EEENS7_ILi128EEESB_EEENS_6half_tEfNS_4arch4Sm90ELb1ELb0ELb0ELb0ELb0ELb1ELb0ELb0ELi2ELi1ELi2ELi1ELb0EEENS1_21CollectiveEpilogueBwdISC_SD_SF_Li256ELb0ELb0ELi1EEENS1_25SingleTileBwdLPTSchedulerILb0ELi128ELb0EEEEEEEEEvNT_6ParamsE)
        /*011c*/ 	.word	0x00000000


	//----- nvinfo : EIATTR_REGCOUNT
	.align		4
.L_58:
        /*0120*/ 	.byte	0x04, 0x2f
        /*0122*/ 	.short	(.L_60 - .L_59)
	.align		4
.L_59:
        /*0124*/ 	.word	index@(_ZN7cutlass13device_kernelIN5flash11enable_sm90INS1_16FlashAttnBwdSm90INS1_25CollectiveMainloopBwdSm90ILi2ELi2ELi2EN4cute5tupleIJNS5_1CILi1EEES8_S8_EEENS6_IJNS7_ILi64EEENS7_ILi128EEESB_EEENS_6half_tEfNS_4arch4Sm90ELb0ELb1ELb0ELb1ELb1ELb1ELb0ELb0ELi2ELi1ELi2ELi1ELb0EEENS1_24CollectiveEpilogueBwdGQAISC_fSF_Li256ELb1ELb1EEENS1_19SingleTileSchedulerILb1ELb0ELb0ELi128EEEEEEEEEvNT_6ParamsE)
        /*0128*/ 	.word	0x00000004


	//----- nvinfo : EIATTR_FRAME_SIZE
	.align		4
.L_60:
        /*012c*/ 	.byte	0x04, 0x11
        /*012e*/ 	.short	(.L_62 - .L_61)
	.align		4
.L_61:
        /*0130*/ 	.word	index@(_ZN7cutlass13device_kernelIN5flash11enable_sm90INS1_16FlashAttnBwdSm90INS1_25CollectiveMainloopBwdSm90ILi2ELi2ELi2EN4cute5tupleIJNS5_1CILi1EEES8_S8_EEENS6_IJNS7_ILi64EEENS7_ILi128EEESB_EEENS_6half_tEfNS_4arch4Sm90ELb0ELb1ELb0ELb1ELb1ELb1ELb0ELb0ELi2ELi1ELi2ELi1ELb0EEENS1_24CollectiveEpilogueBwdGQAISC_fSF_Li256ELb1ELb1EEENS1_19SingleTileSchedulerILb1ELb0ELb0ELi128EEEEEEEEEvNT_6ParamsE)
        /*0134*/ 	.word	0x00000000


	//----- nvinfo : EIATTR_REGCOUNT
	.align		4
.L_62:
        /*0138*/ 	.byte	0x04, 0x2f
        /*013a*/ 	.short	(.L_64 - .L_63)
	.align		4
.L_63:
        /*013c*/ 	.word	index@(_ZN7cutlass13device_kernelIN5flash11enable_sm90INS1_16FlashAttnBwdSm90INS1_25CollectiveMainloopBwdSm90ILi2ELi2ELi2EN4cute5tupleIJNS5_1CILi1EEES8_S8_EEENS6_IJNS7_ILi64EEENS7_ILi128EEESB_EEENS_6half_tEfNS_4arch4Sm90ELb0ELb1ELb0ELb1ELb0ELb1ELb0ELb0ELi2ELi1ELi2ELi1ELb0EEENS1_24CollectiveEpilogueBwdGQAISC_fSF_Li256ELb1ELb0EEENS1_19SingleTileSchedulerILb1ELb0ELb0ELi128EEEEEEEEEvNT_6ParamsE)
        /*0140*/ 	.word	0x00000004


	//----- nvinfo : EIATTR_FRAME_SIZE
	.align		4
.L_64:
        /*0144*/ 	.byte	0x04, 0x11
        /*0146*/ 	.short	(.L_66 - .L_65)
	.align		4
.L_65:
        /*0148*/ 	.word	index@(_ZN7cutlass13device_kernelIN5flash11enable_sm90INS1_16FlashAttnBwdSm90INS1_25CollectiveMainloopBwdSm90ILi2ELi2ELi2EN4cute5tupleIJNS5_1CILi1EEES8_S8_EEENS6_IJNS7_ILi64EEENS7_ILi128EEESB_EEENS_6half_tEfNS_4arch4Sm90ELb0ELb1ELb0ELb1ELb0ELb1ELb0ELb0ELi2ELi1ELi2ELi1ELb0EEENS1_24CollectiveEpilogueBwdGQAISC_fSF_Li256ELb1ELb0EEENS1_19SingleTileSchedulerILb1ELb0ELb0ELi128EEEEEEEEEvNT_6ParamsE)
        /*014c*/ 	.word	0x00000000


	//----- nvinfo : EIATTR_REGCOUNT
	.align		4
.L_66:
        /*0150*/ 	.byte	0x04, 0x2f
        /*0152*/ 	.short	(.L_68 - .L_67)
	.align		4
.L_67:
        /*0154*/ 	.word	index@(_ZN7cutlass13device_kernelIN5flash11enable_sm90INS1_16FlashAttnBwdSm90INS1_25CollectiveMainloopBwdSm90ILi2ELi2ELi2EN4cute5tupleIJNS5_1CILi1EEES8_S8_EEENS6_IJNS7_ILi64EEENS7_ILi128EEESB_EEENS_6half_tEfNS_4arch4Sm90ELb0ELb1ELb0ELb1ELb1ELb1ELb0ELb0ELi2ELi1ELi2ELi1ELb0EEENS1_21CollectiveEpilogueBwdISC_SD_SF_Li256ELb1ELb0ELi1EEENS1_19SingleTileSchedulerILb1ELb0ELb0ELi128EEEEEEEEEvNT_6ParamsE)
        /*0158*/ 	.word	0x00000004


	//----- nvinfo : EIATTR_FRAME_SIZE
	.align		4
.L_68:
        /*015c*/ 	.byte	0x04, 0x11
        /*015e*/ 	.short	(.L_70 - .L_69)
	.align		4
.L_69:
        /*0160*/ 	.word	index@(_ZN7cutlass13device_kernelIN5flash11enable_sm90INS1_16FlashAttnBwdSm90INS1_25CollectiveMainloopBwdSm90ILi2ELi2ELi2EN4cute5tupleIJNS5_1CILi1EEES8_S8_EEENS6_IJNS7_ILi64EEENS7_ILi128EEESB_EEENS_6half_tEfNS_4arch4Sm90ELb0ELb1ELb0ELb1ELb1ELb1ELb0ELb0ELi2ELi1ELi2ELi1ELb0EEENS1_21CollectiveEpilogueBwdISC_SD_SF_Li256ELb1ELb0ELi1EEENS1_19SingleTileSchedulerILb1ELb0ELb0ELi128EEEEEEEEEvNT_6ParamsE)
        /*0164*/ 	.word	0x00000000


	//----- nvinfo : EIATTR_REGCOUNT
	.align		4
.L_70:
        /*0168*/ 	.byte	0x04, 0x2f
        /*016a*/ 	.short	(.L_72 - .L_71)
	.align		4
.L_71:
        /*016c*/ 	.word	index@(_ZN7cutlass13device_kernelIN5flash11enable_sm90INS1_16FlashAttnBwdSm90INS1_25CollectiveMainloopBwdSm90ILi2ELi2ELi2EN4cute5tupleIJNS5_1CILi1EEES8_S8_EEENS6_IJNS7_ILi64EEENS7_ILi128EEESB_EEENS_6half_tEfNS_4arch4Sm90ELb0ELb1ELb0ELb1ELb0ELb1ELb0ELb0ELi2ELi1ELi2ELi1ELb0EEENS1_21CollectiveEpilogueBwdISC_SD_SF_Li256ELb1ELb0ELi1EEENS1_19SingleTileSchedulerILb1ELb0ELb0ELi128EEEEEEEEEvNT_6ParamsE)
        /*0170*/ 	.word	0x00000004


	//----- nvinfo : EIATTR_FRAME_SIZE
	.align		4
.L_72:
        /*0174*/ 	.byte	0x04, 0x11
        /*0176*/ 	.short	(.L_74 - .L_73)
	.align		4
.L_73:
        /*0178*/ 	.word	index@(_ZN7cutlass13device_kernelIN5flash11enable_sm90INS1_16FlashAttnBwdSm90INS1_25CollectiveMainloopBwdSm90ILi2ELi2ELi2EN4cute5tupleIJNS5_1CILi1EEES8_S8_EEENS6_IJNS7_ILi64EEENS7_ILi128EEESB_EEENS_6half_tEfNS_4arch4Sm90ELb0ELb1ELb0ELb1ELb0ELb1ELb0ELb0ELi2ELi1ELi2ELi1ELb0EEENS1_21CollectiveEpilogueBwdISC_SD_SF_Li256ELb1ELb0ELi1EEENS1_19SingleTileSchedulerILb1ELb0ELb0ELi128EEEEEEEEEvNT_6ParamsE)
        /*017c*/ 	.word	0x00000000


	//----- nvinfo : EIATTR_REGCOUNT
	.align		4
.L_74:
        /*0180*/ 	.byte	0x04, 0x2f
        /*0182*/ 	.short	(.L_76 - .L_75)
	.align		4
.L_75:
        /*0184*/ 	.word	index@(_ZN7cutlass13device_kernelIN5flash11enable_sm90INS1_16FlashAttnBwdSm90INS1_25CollectiveMainloopBwdSm90ILi2ELi2ELi2EN4cute5tupleIJNS5_1CILi1EEES8_S8_EEENS6_IJNS7_ILi64EEENS7_ILi128EEESB_EEENS_6half_tEfNS_4arch4Sm90ELb0ELb1ELb0ELb0ELb1ELb1ELb0ELb0ELi2ELi1ELi2ELi1ELb0EEENS1_24CollectiveEpilogueBwdGQAISC_fSF_Li256ELb0ELb1EEENS1_19SingleTileSchedulerILb0ELb0ELb0ELi128EEEEEEEEEvNT_6ParamsE)
        /*0188*/ 	.word	0x00000004


	//----- nvinfo : EIATTR_FRAME_SIZE
	.align		4
.L_76:
        /*018c*/ 	.byte	0x04, 0x11
        /*018e*/ 	.short	(.L_78 - .L_77)
	.align		4
.L_77:
        /*0190*/ 	.word	index@(_ZN7cutlass13device_kernelIN5flash11enable_sm90INS1_16FlashAttnBwdSm90INS1_25CollectiveMainloopBwdSm90ILi2ELi2ELi2EN4cute5tupleIJNS5_1CILi1EEES8_S8_EEENS6_IJNS7_ILi64EEENS7_ILi128EEESB_EEENS_6half_tEfNS_4arch4Sm90ELb0ELb1ELb0ELb0ELb1ELb1ELb0ELb0ELi2ELi1ELi2ELi1ELb0EEENS1_24CollectiveEpilogueBwdGQAISC_fSF_Li256ELb0ELb1EEENS1_19SingleTileSchedulerILb0ELb0ELb0ELi128EEEEEEEEEvNT_6ParamsE)
        /*0194*/ 	.word	0x00000000


	//----- nvinfo : EIATTR_REGCOUNT
	.align		4
.L_78:
        /*0198*/ 	.byte	0x04, 0x2f
        /*019a*/ 	.short	(.L_80 - .L_79)
	.align		4
.L_79:
        /*019c*/ 	.word	index@(_ZN7cutlass13device_kernelIN5flash11enable_sm90INS1_16FlashAttnBwdSm90INS1_25CollectiveMainloopBwdSm90ILi2ELi2ELi2EN4cute5tupleIJNS5_1CILi1EEES8_S8_EEENS6_IJNS7_ILi64EEENS7_ILi128EEESB_EEENS_6half_tEfNS_4arch4Sm90ELb0ELb1ELb0ELb0ELb0ELb1ELb0ELb0ELi2ELi1ELi2ELi1ELb0EEENS1_24CollectiveEpilogueBwdGQAISC_fSF_Li256ELb0ELb0EEENS1_19SingleTileSchedulerILb0ELb0ELb0ELi128EEEEEEEEEvNT_6ParamsE)
        /*01a0*/ 	.word	0x00000004


	//----- nvinfo : EIATTR_FRAME_SIZE
	.align		4
.L_80:
        /*01a4*/ 	.byte	0x04, 0x11
        /*01a6*/ 	.short	(.L_82 - .L_81)
	.align		4
.L_81:
        /*01a8*/ 	.word	index@(_ZN7cutlass13device_kernelIN5flash11enable_sm90INS1_16FlashAttnBwdSm90INS1_25CollectiveMainloopBwdSm90ILi2ELi2ELi2EN4cute5tupleIJNS5_1CILi1EEES8_S8_EEENS6_IJNS7_ILi64EEENS7_ILi128EEESB_EEENS_6half_tEfNS_4arch4Sm90ELb0ELb1ELb0ELb0ELb0ELb1ELb0ELb0ELi2ELi1ELi2ELi1ELb0EEENS1_24CollectiveEpilogueBwdGQAISC_fSF_Li256ELb0ELb0EEENS1_19SingleTileSchedulerILb0ELb0ELb0ELi128EEEEEEEEEvNT_6ParamsE)
        /*01ac*/ 	.word	0x00000000


	//----- nvinfo : EIATTR_REGCOUNT
	.align		4
.L_82:
        /*01b0*/ 	.byte	0x04, 0x2f
        /*01b2*/ 	.short	(.L_84 - .L_83)
	.align		4
.L_83:
        /*01b4*/ 	.word	index@(_ZN7cutlass13device_kernelIN5flash11enable_sm90INS1_16FlashAttnBwdSm90INS1_25CollectiveMainloopBwdSm90ILi2ELi2ELi2EN4cute5tupleIJNS5_1CILi1EEES8_S8_EEENS6_IJNS7_ILi64EEENS7_ILi128EEESB_EEENS_6half_tEfNS_4arch4Sm90ELb0ELb1ELb0ELb0ELb1ELb1ELb0ELb0ELi2ELi1ELi2ELi1ELb0EEENS1_21CollectiveEpilogueBwdISC_SD_SF_Li256ELb0ELb0ELi1EEENS1_19SingleTileSchedulerILb0ELb0ELb0ELi128EEEEEEEEEvNT_6ParamsE)
        /*01b8*/ 	.word	0x00000004


	//----- nvinfo : EIATTR_FRAME_SIZE
	.align		4
.L_84:
        /*01bc*/ 	.byte	0x04, 0x11
        /*01be*/ 	.short	(.L_86 - .L_85)
	.align		4
.L_85:
        /*01c0*/ 	.word	index@(_ZN7cutlass13device_kernelIN5flash11enable_sm90INS1_16FlashAttnBwdSm90INS1_25CollectiveMainloopBwdSm90ILi2ELi2ELi2EN4cute5tupleIJNS5_1CILi1EEES8_S8_EEENS6_IJNS7_ILi64EEENS7_ILi128EEESB_EEENS_6half_tEfNS_4arch4Sm90ELb0ELb1ELb0ELb0ELb1ELb1ELb0ELb0ELi2ELi1ELi2ELi1ELb0EEENS1_21CollectiveEpilogueBwdISC_SD_SF_Li256ELb0ELb0ELi1EEENS1_19SingleTileSchedulerILb0ELb0ELb0ELi128EEEEEEEEEvNT_6ParamsE)
        /*01c4*/ 	.word	0x00000000


	//----- nvinfo : EIATTR_REGCOUNT
	.align		4
.L_86:
        /*01c8*/ 	.byte	0x04, 0x2f
        /*01ca*/ 	.short	(.L_88 - .L_87)
	.align		4
.L_87:
        /*01cc*/ 	.word	index@(_ZN7cutlass13device_kernelIN5flash11enable_sm90INS1_16FlashAttnBwdSm90INS1_25CollectiveMainloopBwdSm90ILi2ELi2ELi2EN4cute5tupleIJNS5_1CILi1EEES8_S8_EEENS6_IJNS7_ILi64EEENS7_ILi128EEESB_EEENS_6half_tEfNS_4arch4Sm90ELb0ELb1ELb0ELb0ELb0ELb1ELb0ELb0ELi2ELi1ELi2ELi1ELb0EEENS1_21CollectiveEpilogueBwdISC_SD_SF_Li256ELb0ELb0ELi1EEENS1_19SingleTileSchedulerILb0ELb0ELb0ELi128EEEEEEEEEvNT_6ParamsE)
        /*01d0*/ 	.word	0x00000004


	//----- nvinfo : EIATTR_FRAME_SIZE
	.align		4
.L_88:
        /*01d4*/ 	.byte	0x04, 0x11
        /*01d6*/ 	.short	(.L_90 - .L_89)
	.align		4
.L_89:
        /*01d8*/ 	.word	index@(_ZN7cutlass13device_kernelIN5flash11enable_sm90INS1_16FlashAttnBwdSm90INS1_25CollectiveMainloopBwdSm90ILi2ELi2ELi2EN4cute5tupleIJNS5_1CILi1EEES8_S8_EEENS6_IJNS7_ILi64EEENS7_ILi128EEESB_EEENS_6half_tEfNS_4arch4Sm90ELb0ELb1ELb0ELb0ELb0ELb1ELb0ELb0ELi2ELi1ELi2ELi1ELb0EEENS1_21CollectiveEpilogueBwdISC_SD_SF_Li256ELb0ELb0ELi1EEENS1_19SingleTileSchedulerILb0ELb0ELb0ELi128EEEEEEEEEvNT_6ParamsE)
        /*01dc*/ 	.word	0x00000000


	//----- nvinfo : EIATTR_REGCOUNT
	.align		4
.L_90:
        /*01e0*/ 	.byte	0x04, 0x2f
        /*01e2*/ 	.short	(.L_92 - .L_91)
	.align		4
.L_91:
        /*01e4*/ 	.word	index@(_ZN7cutlass13device_kernelIN5flash22FlashAttnBwdPreprocessIN4cute5tupleIJNS3_1CILi80EEENS5_ILi128EEEEEENS_6half_tEfNS_4arch4Sm90ELb1ELb1EEEEEvNT_6ParamsE)
        /*01e8*/ 	.word	0x00000050


	//----- nvinfo : EIATTR_FRAME_SIZE
	.align		4
.L_92:
        /*01ec*/ 	.byte	0x04, 0x11
        /*01ee*/ 	.short	(.L_94 - .L_93)
	.align		4
.L_93:
        /*01f0*/ 	.word	index@(_ZN7cutlass13device_kernelIN5flash22FlashAttnBwdPreprocessIN4cute5tupleIJNS3_1CILi80EEENS5_ILi128EEEEEENS_6half_tEfNS_4arch4Sm90ELb1ELb1EEEEEvNT_6ParamsE)
        /*01f4*/ 	.word	0x00000000


	//----- nvinfo : EIATTR_REGCOUNT
	.align		4
.L_94:
        /*01f8*/ 	.byte	0x04, 0x2f
        /*01fa*/ 	.short	(.L_96 - .L_95)
	.align		4
.L_95:
        /*01fc*/ 	.word	index@(_ZN7cutlass13device_kernelIN5flash11enable_sm90INS1_16FlashAttnBwdSm90INS1_25CollectiveMainloopBwdSm90ILi2ELi2ELi2EN4cute5tupleIJNS5_1CILi1EEES8_S8_EEENS6_IJNS7_ILi80EEENS7_ILi128EEESB_EEENS_6half_tEfNS_4arch4Sm90ELb0ELb0ELb0ELb1ELb1ELb1ELb0ELb1ELi2ELi1ELi2ELi1ELb0EEENS1_24CollectiveEpilogueBwdGQAISC_fSF_Li256ELb1ELb1EEENS1_19SingleTileSchedulerILb1ELb0ELb0ELi128EEEEEEEEEvNT_6ParamsE)
        /*0200*/ 	.word	0x00000004


	//----- nvinfo : EIATTR_FRAME_SIZE
	.align		4
.L_96:
        /*0204*/ 	.byte	0x04, 0x11
        /*0206*/ 	.short	(.L_98 - .L_97)
	.align		4
.L_97:
        /*0208*/ 	.word	index@(_ZN7cutlass13device_kernelIN5flash11enable_sm90INS1_16FlashAttnBwdSm90INS1_25CollectiveMainloopBwdSm90ILi2ELi2ELi2EN4cute5tupleIJNS5_1CILi1EEES8_S8_EEENS6_IJNS7_ILi80EEENS7_ILi128EEESB_EEENS_6half_tEfNS_4arch4Sm90ELb0ELb0ELb0ELb1ELb1ELb1ELb0ELb1ELi2ELi1ELi2ELi1ELb0EEENS1_24CollectiveEpilogueBwdGQAISC_fSF_Li256ELb1ELb1EEENS1_19SingleTileSchedulerILb1ELb0ELb0ELi128EEEEEEEEEvNT_6ParamsE)
        /*020c*/ 	.word	0x00000000


	//----- nvinfo : EIATTR_REGCOUNT
	.align		4
.L_98:
        /*0210*/ 	.byte	0x04, 0x2f
        /*0212*/ 	.short	(.L_100 - .L_99)
	.align		4
.L_99:
        /*0214*/ 	.word	index@(_ZN7cutlass13device_kernelIN5flash32FlashAttnBwdPostprocessConvertdQIN4cute5tupleIJNS3_1CILi80EEENS5_ILi128EEEEEENS_6half_tEfNS_4arch4Sm90ELi256ENS3_8TiledMMAINS3_8MMA_AtomIJNS3_4SM904GMMA25MMA_64x16x16_F32F16F16_SSILNSF_5MajorE1ELSH_0ELNSF_7ScaleInE1ELSI_1EEEEEENS3_6LayoutINS4_IJNS5_ILi2EEENS5_ILi1EEESN_EEENS4_IJSN_NS5_ILi0EEESP_EEEEENS4_IJNS3_10UnderscoreESS_SS_EEEEELb1EEEEEvNT_6ParamsE)
        /*0218*/ 	.word	0x00000040


	//----- nvinfo : EIATTR_FRAME_SIZE
	.align		4
.L_100:
        /*021c*/ 	.byte	0x04, 0x11
        /*021e*/ 	.short	(.L_102 - .L_101)
	.align		4
.L_101:
        /*0220*/ 	.word	index@(_ZN7cutlass13device_kernelIN5flash32FlashAttnBwdPostprocessConvertdQIN4cute5tupleIJNS3_1CILi80EEENS5_ILi128EEEEEENS_6half_tEfNS_4arch4Sm90ELi256ENS3_8TiledMMAINS3_8MMA_AtomIJNS3_4SM904GMMA25MMA_64x16x16_F32F16F16_SSILNSF_5MajorE1ELSH_0ELNSF_7ScaleInE1ELSI_1EEEEEENS3_6LayoutINS4_IJNS5_ILi2EEENS5_ILi1EEESN_EEENS4_IJSN_NS5_ILi0EEESP_EEEEENS4_IJNS3_10UnderscoreESS_SS_EEEEELb1EEEEEvNT_6ParamsE)
        /*0224*/ 	.word	0x00000000


	//----- nvinfo : EIATTR_REGCOUNT
	.align		4
.L_102:
        /*0228*/ 	.byte	0x04, 0x2f
        /*022a*/ 	.short	(.L_104 - .L_103)
	.align		4
.L_103:
        /*022c*/ 	.word	index@(_ZN7cutlass13device_kernelIN5flash11enable_sm90INS1_16FlashAttnBwdSm90INS1_25CollectiveMainloopBwdSm90ILi2ELi2ELi2EN4cute5tupleIJNS5_1CILi1EEES8_S8_EEENS6_IJNS7_ILi80EEENS7_ILi128EEESB_EEENS_6half_tEfNS_4arch4Sm90ELb0ELb0ELb0ELb1ELb0ELb1ELb0ELb1ELi2ELi1ELi2ELi1ELb0EEENS1_24CollectiveEpilogueBwdGQAISC_fSF_Li256ELb1ELb0EEENS1_19SingleTileSchedulerILb1ELb0ELb0ELi128EEEEEEEEEvNT_6ParamsE)
        /*0230*/ 	.word	0x00000004


	//----- nvinfo : EIATTR_FRAME_SIZE
	.align		4
.L_104:
        /*0234*/ 	.byte	0x04, 0x11
        /*0236*/ 	.short	(.L_106 - .L_105)
	.align		4
.L_105:
        /*0238*/ 	.word	index@(_ZN7cutlass13device_kernelIN5flash11enable_sm90INS1_16FlashAttnBwdSm90INS1_25CollectiveMainloopBwdSm90ILi2ELi2ELi2EN4cute5tupleIJNS5_1CILi1EEES8_S8_EEENS6_IJNS7_ILi80EEENS7_ILi128EEESB_EEENS_6half_tEfNS_4arch4Sm90ELb0ELb0ELb0ELb1ELb0ELb1ELb0ELb1ELi2ELi1ELi2ELi1ELb0EEENS1_24CollectiveEpilogueBwdGQAISC_fSF_Li256ELb1ELb0EEENS1_19SingleTileSchedulerILb1ELb0ELb0ELi128EEEEEEEEEvNT_6ParamsE)
        /*023c*/ 	.word	0x00000000


	//----- nvinfo : EIATTR_REGCOUNT
	.align		4
.L_106:
        /*0240*/ 	.byte	0x04, 0x2f
        /*0242*/ 	.short	(.L_108 - .L_107)
	.align		4
.L_107:
        /*0244*/ 	.word	index@(_ZN7cutlass13device_kernelIN5flash11enable_sm90INS1_16FlashAttnBwdSm90INS1_25CollectiveMainloopBwdSm90ILi2ELi2ELi2EN4cute5tupleIJNS5_1CILi1EEES8_S8_EEENS6_IJNS7_ILi80EEENS7_ILi128EEESB_EEENS_6half_tEfNS_4arch4Sm90ELb0ELb0ELb0ELb1ELb1ELb1ELb0ELb1ELi2ELi1ELi2ELi1ELb0EEENS1_21CollectiveEpilogueBwdISC_SD_SF_Li256ELb1ELb0ELi1EEENS1_19SingleTileSchedulerILb1ELb0ELb0ELi128EEEEEEEEEvNT_6ParamsE)
        /*0248*/ 	.word	0x00000004


	//----- nvinfo : EIATTR_FRAME_SIZE
	.align		4
.L_108:
        /*024c*/ 	.byte	0x04, 0x11
        /*024e*/ 	.short	(.L_110 - .L_109)
	.align		4
.L_109:
        /*0250*/ 	.word	index@(_ZN7cutlass13device_kernelIN5flash11enable_sm90INS1_16FlashAttnBwdSm90INS1_25CollectiveMainloopBwdSm90ILi2ELi2ELi2EN4cute5tupleIJNS5_1CILi1EEES8_S8_EEENS6_IJNS7_ILi80EEENS7_ILi128EEESB_EEENS_6half_tEfNS_4arch4Sm90ELb0ELb0ELb0ELb1ELb1ELb1ELb0ELb1ELi2ELi1ELi2ELi1ELb0EEENS1_21CollectiveEpilogueBwdISC_SD_SF_Li256ELb1ELb0ELi1EEENS1_19SingleTileSchedulerILb1ELb0ELb0ELi128EEEEEEEEEvNT_6ParamsE)
        /*0254*/ 	.word	0x00000000


	//----- nvinfo : EIATTR_REGCOUNT
	.align		4
.L_110:
        /*0258*/ 	.byte	0x04, 0x2f
        /*025a*/ 	.short	(.L_112 - .L_111)
	.align		4
.L_111:
        /*025c*/ 	.word	index@(_ZN7cutlass13device_kernelIN5flash11enable_sm90INS1_16FlashAttnBwdSm90INS1_25CollectiveMainloopBwdSm90ILi2ELi2ELi2EN4cute5tupleIJNS5_1CILi1EEES8_S8_EEENS6_IJNS7_ILi80EEENS7_ILi128EEESB_EEENS_6half_tEfNS_4arch4Sm90ELb0ELb0ELb0ELb1ELb0ELb1ELb0ELb1ELi2ELi1ELi2ELi1ELb0EEENS1_21CollectiveEpilogueBwdISC_SD_SF_Li256ELb1ELb0ELi1EEENS1_19SingleTileSchedulerILb1ELb0ELb0ELi128EEEEEEEEEvNT_6ParamsE)
        /*0260*/ 	.word	0x00000004


	//----- nvinfo : EIATTR_FRAME_SIZE
	.align		4
.L_112:
        /*0264*/ 	.byte	0x04, 0x11
        /*0266*/ 	.short	(.L_114 - .L_113)
	.align		4
.L_113:
        /*0268*/ 	.word	index@(_ZN7cutlass13device_kernelIN5flash11enable_sm90INS1_16FlashAttnBwdSm90INS1_25CollectiveMainloopBwdSm90ILi2ELi2ELi2EN4cute5tupleIJNS5_1CILi1EEES8_S8_EEENS6_IJNS7_ILi80EEENS7_ILi128EEESB_EEENS_6half_tEfNS_4arch4Sm90ELb0ELb0ELb0ELb1ELb0ELb1ELb0ELb1ELi2ELi1ELi2ELi1ELb0EEENS1_21CollectiveEpilogueBwdISC_SD_SF_Li256ELb1ELb0ELi1EEENS1_19SingleTileSchedulerILb1ELb0ELb0ELi128EEEEEEEEEvNT_6ParamsE)
        /*026c*/ 	.word	0x00000000


	//----- nvinfo : EIATTR_REGCOUNT
	.align		4
.L_114:
        /*0270*/ 	.byte	0x04, 0x2f
        /*0272*/ 	.short	(.L_116 - .L_115)
	.align		4
.L_115:
        /*0274*/ 	.word	index@(_ZN7cutlass13device_kernelIN5flash22FlashAttnBwdPreprocessIN4cute5tupleIJNS3_1CILi80EEENS5_ILi128EEEEEENS_6half_tEfNS_4arch4Sm90ELb1ELb0EEEEEvNT_6ParamsE)
        /*0278*/ 	.word	0x00000048


	//----- nvinfo : EIATTR_FRAME_SIZE
	.align		4
.L_116:
        /*027c*/ 	.byte	0x04, 0x11
        /*027e*/ 	.short	(.L_118 - .L_117)
	.align		4
.L_117:
        /*0280*/ 	.word	index@(_ZN7cutlass13device_kernelIN5flash22FlashAttnBwdPreprocessIN4cute5tupleIJNS3_1CILi80EEENS5_ILi128EEEEEENS_6half_tEfNS_4arch4Sm90ELb1ELb0EEEEEvNT_6ParamsE)
        /*0284*/ 	.word	0x00000000


	//----- nvinfo : EIATTR_REGCOUNT
	.align		4
.L_118:
        /*0288*/ 	.byte	0x04, 0x2f
        /*028a*/ 	.short	(.L_120 - .L_119)
	.align		4
.L_119:
        /*028c*/ 	.word	index@(_ZN7cutlass13device_kernelIN5flash11enable_sm90INS1_16FlashAttnBwdSm90INS1_25CollectiveMainloopBwdSm90ILi2ELi2ELi2EN4cute5tupleIJNS5_1CILi1EEES8_S8_EEENS6_IJNS7_ILi80EEENS7_ILi128EEESB_EEENS_6half_tEfNS_4arch4Sm90ELb0ELb0ELb0ELb0ELb1ELb1ELb0ELb1ELi2ELi1ELi2ELi1ELb0EEENS1_24CollectiveEpilogueBwdGQAISC_fSF_Li256ELb0ELb1EEENS1_19SingleTileSchedulerILb0ELb0ELb0ELi128EEEEEEEEEvNT_6ParamsE)
        /*0290*/ 	.word	0x00000004


	//----- nvinfo : EIATTR_FRAME_SIZE
	.align		4
.L_120:
        /*0294*/ 	.byte	0x04, 0x11
        /*0296*/ 	.short	(.L_122 - .L_121)
	.align		4
.L_121:
        /*0298*/ 	.word	index@(_ZN7cutlass13device_kernelIN5flash11enable_sm90INS1_16FlashAttnBwdSm90INS1_25CollectiveMainloopBwdSm90ILi2ELi2ELi2EN4cute5tupleIJNS5_1CILi1EEES8_S8_EEENS6_IJNS7_ILi80EEENS7_ILi128EEESB_EEENS_6half_tEfNS_4arch4Sm90ELb0ELb0ELb0ELb0ELb1ELb1ELb0ELb1ELi2ELi1ELi2ELi1ELb0EEENS1_24CollectiveEpilogueBwdGQAISC_fSF_Li256ELb0ELb1EEENS1_19SingleTileSchedulerILb0ELb0ELb0ELi128EEEEEEEEEvNT_6ParamsE)
        /*029c*/ 	.word	0x00000000


	//----- nvinfo : EIATTR_REGCOUNT
	.align		4
.L_122:
        /*02a0*/ 	.byte	0x04, 0x2f
        /*02a2*/ 	.short	(.L_124 - .L_123)
	.align		4
.L_123:
        /*02a4*/ 	.word	index@(_ZN7cutlass13device_kernelIN5flash11enable_sm90INS1_16FlashAttnBwdSm90INS1_25CollectiveMainloopBwdSm90ILi2ELi2ELi2EN4cute5tupleIJNS5_1CILi1EEES8_S8_EEENS6_IJNS7_ILi80EEENS7_ILi128EEESB_EEENS_6half_tEfNS_4arch4Sm90ELb0ELb0ELb0ELb0ELb0ELb1ELb0ELb1ELi2ELi1ELi2ELi1ELb0EEENS1_24CollectiveEpilogueBwdGQAISC_fSF_Li256ELb0ELb0EEENS1_19SingleTileSchedulerILb0ELb0ELb0ELi128EEEEEEEEEvNT_6ParamsE)
        /*02a8*/ 	.word	0x00000004


	//----- nvinfo : EIATTR_FRAME_SIZE
	.align		4
.L_124:
        /*02ac*/ 	.byte	0x04, 0x11
        /*02ae*/ 	.short	(.L_126 - .L_125)
	.align		4
.L_125:
        /*02b0*/ 	.word	index@(_ZN7cutlass13device_kernelIN5flash11enable_sm90INS1_16FlashAttnBwdSm90INS1_25CollectiveMainloopBwdSm90ILi2ELi2ELi2EN4cute5tupleIJNS5_1CILi1EEES8_S8_EEENS6_IJNS7_ILi80EEENS7_ILi128EEESB_EEENS_6half_tEfNS_4arch4Sm90ELb0ELb0ELb0ELb0ELb0ELb1ELb0ELb1ELi2ELi1ELi2ELi1ELb0EEENS1_24CollectiveEpilogueBwdGQAISC_fSF_Li256ELb0ELb0EEENS1_19SingleTileSchedulerILb0ELb0ELb0ELi128EEEEEEEEEvNT_6ParamsE)
        /*02b4*/ 	.word	0x00000000


	//----- nvinfo : EIATTR_REGCOUNT
	.align		4
.L_126:
        /*02b8*/ 	.byte	0x04, 0x2f
        /*02ba*/ 	.short	(.L_128 - .L_127)
	.align		4
.L_127:
        /*02bc*/ 	.word	index@(_ZN7cutlass13device_kernelIN5flash11enable_sm90INS1_16FlashAttnBwdSm90INS1_25CollectiveMainloopBwdSm90ILi2ELi2ELi2EN4cute5tupleIJNS5_1CILi1EEES8_S8_EEENS6_IJNS7_ILi80EEENS7_ILi128EEESB_EEENS_6half_tEfNS_4arch4Sm90ELb0ELb0ELb0ELb0ELb1ELb1ELb0ELb1ELi2ELi1ELi2ELi1ELb0EEENS1_21CollectiveEpilogueBwdISC_SD_SF_Li256ELb0ELb0ELi1EEENS1_19SingleTileSchedulerILb0ELb0ELb0ELi128EEEEEEEEEvNT_6ParamsE)
        /*02c0*/ 	.word	0x00000004


	//----- nvinfo : EIATTR_FRAME_SIZE
	.align		4
.L_128:
        /*02c4*/ 	.byte	0x04, 0x11
        /*02c6*/ 	.short	(.L_130 - .L_129)
	.align		4
.L_129:
        /*02c8*/ 	.word	index@(_ZN7cutlass13device_kernelIN5flash11enable_sm90INS1_16FlashAttnBwdSm90INS1_25CollectiveMainloopBwdSm90ILi2ELi2ELi2EN4cute5tupleIJNS5_1CILi1EEES8_S8_EEENS6_IJNS7_ILi80EEENS7_ILi128EEESB_EEENS_6half_tEfNS_4arch4Sm90ELb0ELb0ELb0ELb0ELb1ELb1ELb0ELb1ELi2ELi1ELi2ELi1ELb0EEENS1_21CollectiveEpilogueBwdISC_SD_SF_Li256ELb0ELb0ELi1EEENS1_19SingleTileSchedulerILb0ELb0ELb0ELi128EEEEEEEEEvNT_6ParamsE)
        /*02cc*/ 	.word	0x00000000


	//----- nvinfo : EIATTR_REGCOUNT
	.align		4
.L_130:
        /*02d0*/ 	.byte	0x04, 0x2f
        /*02d2*/ 	.short	(.L_132 - .L_131)
	.align		4
.L_131:
        /*02d4*/ 	.word	index@(_ZN7cutlass13device_kernelIN5flash11enable_sm90INS1_16FlashAttnBwdSm90INS1_25CollectiveMainloopBwdSm90ILi2ELi2ELi2EN4cute5tupleIJNS5_1CILi1EEES8_S8_EEENS6_IJNS7_ILi80EEENS7_ILi128EEESB_EEENS_6half_tEfNS_4arch4Sm90ELb0ELb0ELb0ELb0ELb0ELb1ELb0ELb1ELi2ELi1ELi2ELi1ELb0EEENS1_21CollectiveEpilogueBwdISC_SD_SF_Li256ELb0ELb0ELi1EEENS1_19SingleTileSchedulerILb0ELb0ELb0ELi128EEEEEEEEEvNT_6ParamsE)
        /*02d8*/ 	.word	0x00000004


	//----- nvinfo : EIATTR_FRAME_SIZE
	.align		4
.L_132:
        /*02dc*/ 	.byte	0x04, 0x11
        /*02de*/ 	.short	(.L_134 - .L_133)
	.align		4
.L_133:
        /*02e0*/ 	.word	index@(_ZN7cutlass13device_kernelIN5flash11enable_sm90INS1_16FlashAttnBwdSm90INS1_25CollectiveMainloopBwdSm90ILi2ELi2ELi2EN4cute5tupleIJNS5_1CILi1EEES8_S8_EEENS6_IJNS7_ILi80EEENS7_ILi128EEESB_EEENS_6half_tEfNS_4arch4Sm90ELb0ELb0ELb0ELb0ELb0ELb1ELb0ELb1ELi2ELi1ELi2ELi1ELb0EEENS1_21CollectiveEpilogueBwdISC_SD_SF_Li256ELb0ELb0ELi1EEENS1_19SingleTileSchedulerILb0ELb0ELb0ELi128EEEEEEEEEvNT_6ParamsE)
        /*02e4*/ 	.word	0x00000000


	//----- nvinfo : EIATTR_REGCOUNT
	.align		4
.L_134:
        /*02e8*/ 	.byte	0x04, 0x2f
        /*02ea*/ 	.short	(.L_136 - .L_135)
	.align		4
.L_135:
        /*02ec*/ 	.word	index@(_ZN7cutlass13device_kernelIN5flash11enable_sm90INS1_16FlashAttnBwdSm90INS1_25CollectiveMainloopBwdSm90ILi2ELi2ELi2EN4cute5tupleIJNS5_1CILi1EEES8_S8_EEENS6_IJNS7_ILi64EEENS7_ILi128EEESB_EEENS_6half_tEfNS_4arch4Sm90ELb1ELb0ELb1ELb1ELb1ELb1ELb0ELb0ELi2ELi1ELi2ELi1ELb0EEENS1_24CollectiveEpilogueBwdGQAISC_fSF_Li256ELb1ELb1EEENS1_25SingleTileBwdLPTSchedulerILb1ELi128ELb1EEEEEEEEEvNT_6ParamsE)
        /*02f0*/ 	.word	0x00000004


	//----- nvinfo : EIATTR_FRAME_SIZE
	.align		4
.L_136:
        /*02f4*/ 	.byte	0x04, 0x11
        /*02f6*/ 	.short	(.L_138 - .L_137)
	.align		4
.L_137:
        /*02f8*/ 	.word	index@(_ZN7cutlass13device_kernelIN5flash11enable_sm90INS1_16FlashAttnBwdSm90INS1_25CollectiveMainloopBwdSm90ILi2ELi2ELi2EN4cute5tupleIJNS5_1CILi1EEES8_S8_EEENS6_IJNS7_ILi64EEENS7_ILi128EEESB_EEENS_6half_tEfNS_4arch4Sm90ELb1ELb0ELb1ELb1ELb1ELb1ELb0ELb0ELi2ELi1ELi2ELi1ELb0EEENS1_24CollectiveEpilogueBwdGQAISC_fSF_Li256ELb1ELb1EEENS1_25SingleTileBwdLPTSchedulerILb1ELi128ELb1EEEEEEEEEvNT_6ParamsE)
        /*02fc*/ 	.word	0x00000000


	//----- nvinfo : EIATTR_REGCOUNT
	.align		4
.L_138:
        /*0300*/ 	.byte	0x04, 0x2f
        /*0302*/ 	.short	(.L_140 - .L_139)
	.align		4
.L_139:
        /*0304*/ 	.word	index@(_ZN7cutlass13device_kernelIN5flash11enable_sm90INS1_16FlashAttnBwdSm90INS1_25CollectiveMainloopBwdSm90ILi2ELi2ELi2EN4cute5tupleIJNS5_1CILi1EEES8_S8_EEENS6_IJNS7_ILi64EEENS7_ILi128EEESB_EEENS_6half_tEfNS_4arch4Sm90ELb1ELb0ELb1ELb1ELb0ELb1ELb0ELb0ELi2ELi1ELi2ELi1ELb0EEENS1_24CollectiveEpilogueBwdGQAISC_fSF_Li256ELb1ELb0EEENS1_25SingleTileBwdLPTSchedulerILb1ELi128ELb0EEEEEEEEEvNT_6ParamsE)
        /*0308*/ 	.word	0x00000004


	//----- nvinfo : EIATTR_FRAME_SIZE
	.align		4
.L_140:
        /*030c*/ 	.byte	0x04, 0x11
        /*030e*/ 	.short	(.L_142 - .L_141)
	.align		4
.L_141:
        /*0310*/ 	.word	index@(_ZN7cutlass13device_kernelIN5flash11enable_sm90INS1_16FlashAttnBwdSm90INS1_25CollectiveMainloopBwdSm90ILi2ELi2ELi2EN4cute5tupleIJNS5_1CILi1EEES8_S8_EEENS6_IJNS7_ILi64EEENS7_ILi128EEESB_EEENS_6half_tEfNS_4arch4Sm90ELb1ELb0ELb1ELb1ELb0ELb1ELb0ELb0ELi2ELi1ELi2ELi1ELb0EEENS1_24CollectiveEpilogueBwdGQAISC_fSF_Li256ELb1ELb0EEENS1_25SingleTileBwdLPTSchedulerILb1ELi128ELb0EEEEEEEEEvNT_6ParamsE)
        /*0314*/ 	.word	0x00000000


	//----- nvinfo : EIATTR_REGCOUNT
	.align		4
.L_142:
        /*0318*/ 	.byte	0x04, 0x2f
        /*031a*/ 	.short	(.L_144 - .L_143)
	.align		4
.L_143:
        /*031c*/ 	.word	index@(_ZN7cutlass13device_kernelIN5flash11enable_sm90INS1_16FlashAttnBwdSm90INS1_25CollectiveMainloopBwdSm90ILi2ELi2ELi2EN4cute5tupleIJNS5_1CILi1EEES8_S8_EEENS6_IJNS7_ILi64EEENS7_ILi128EEESB_EEENS_6half_tEfNS_4arch4Sm90ELb1ELb0ELb1ELb1ELb1ELb1ELb0ELb0ELi2ELi1ELi2ELi1ELb0EEENS1_21CollectiveEpilogueBwdISC_SD_SF_Li256ELb1ELb0ELi1EEENS1_25SingleTileBwdLPTSchedulerILb1ELi128ELb1EEEEEEEEEvNT_6ParamsE)
        /*0320*/ 	.word	0x00000004


	//----- nvinfo : EIATTR_FRAME_SIZE
	.align		4
.L_144:
        /*0324*/ 	.byte	0x04, 0x11
        /*0326*/ 	.short	(.L_146 - .L_145)
	.align		4
.L_145:
        /*0328*/ 	.word	index@(_ZN7cutlass13device_kernelIN5flash11enable_sm90INS1_16FlashAttnBwdSm90INS1_25CollectiveMainloopBwdSm90ILi2ELi2ELi2EN4cute5tupleIJNS5_1CILi1EEES8_S8_EEENS6_IJNS7_ILi64EEENS7_ILi128EEESB_EEENS_6half_tEfNS_4arch4Sm90ELb1ELb0ELb1ELb1ELb1ELb1ELb0ELb0ELi2ELi1ELi2ELi1ELb0EEENS1_21CollectiveEpilogueBwdISC_SD_SF_Li256ELb1ELb0ELi1EEENS1_25SingleTileBwdLPTSchedulerILb1ELi128ELb1EEEEEEEEEvNT_6ParamsE)
        /*032c*/ 	.word	0x00000000


	//----- nvinfo : EIATTR_REGCOUNT
	.align		4
.L_146:
        /*0330*/ 	.byte	0x04, 0x2f
        /*0332*/ 	.short	(.L_148 - .L_147)
	.align		4
.L_147:
        /*0334*/ 	.word	index@(_ZN7cutlass13device_kernelIN5flash11enable_sm90INS1_16FlashAttnBwdSm90INS1_25CollectiveMainloopBwdSm90ILi2ELi2ELi2EN4cute5tupleIJNS5_1CILi1EEES8_S8_EEENS6_IJNS7_ILi64EEENS7_ILi128EEESB_EEENS_6half_tEfNS_4arch4Sm90ELb1ELb0ELb1ELb1ELb0ELb1ELb0ELb0ELi2ELi1ELi2ELi1ELb0EEENS1_21CollectiveEpilogueBwdISC_SD_SF_Li256ELb1ELb0ELi1EEENS1_25SingleTileBwdLPTSchedulerILb1ELi128ELb0EEEEEEEEEvNT_6ParamsE)
        /*0338*/ 	.word	0x00000004


	//----- nvinfo : EIATTR_FRAME_SIZE
	.align		4
.L_148:
        /*033c*/ 	.byte	0x04, 0x11
        /*033e*/ 	.short	(.L_150 - .L_149)
	.align		4
.L_149:
        /*0340*/ 	.word	index@(_ZN7cutlass13device_kernelIN5flash11enable_sm90INS1_16FlashAttnBwdSm90INS1_25CollectiveMainloopBwdSm90ILi2ELi2ELi2EN4cute5tupleIJNS5_1CILi1EEES8_S8_EEENS6_IJNS7_ILi64EEENS7_ILi128EEESB_EEENS_6half_tEfNS_4arch4Sm90ELb1ELb0ELb1ELb1ELb0ELb1ELb0ELb0ELi2ELi1ELi2ELi1ELb0EEENS1_21CollectiveEpilogueBwdISC_SD_SF_Li256ELb1ELb0ELi1EEENS1_25SingleTileBwdLPTSchedulerILb1ELi128ELb0EEEEEEEEEvNT_6ParamsE)
        /*0344*/ 	.word	0x00000000


	//----- nvinfo : EIATTR_REGCOUNT
	.align		4
.L_150:
        /*0348*/ 	.byte	0x04, 0x2f
        /*034a*/ 	.short	(.L_152 - .L_151)
	.align		4
.L_151:
        /*034c*/ 	.word	index@(_ZN7cutlass13device_kernelIN5flash11enable_sm90INS1_16FlashAttnBwdSm90INS1_25CollectiveMainloopBwdSm90ILi2ELi2ELi2EN4cute5tupleIJNS5_1CILi1EEES8_S8_EEENS6_IJNS7_ILi64EEENS7_ILi128EEESB_EEENS_6half_tEfNS_4arch4Sm90ELb1ELb0ELb1ELb0ELb1ELb1ELb0ELb0ELi2ELi1ELi2ELi1ELb0EEENS1_24CollectiveEpilogueBwdGQAISC_fSF_Li256ELb0ELb1EEENS1_25SingleTileBwdLPTSchedulerILb0ELi128ELb1EEEEEEEEEvNT_6ParamsE)
        /*0350*/ 	.word	0x00000004


	//----- nvinfo : EIATTR_FRAME_SIZE
	.align		4
.L_152:
        /*0354*/ 	.byte	0x04, 0x11
        /*0356*/ 	.short	(.L_154 - .L_153)
	.align		4
.L_153:
        /*0358*/ 	.word	index@(_ZN7cutlass13device_kernelIN5flash11enable_sm90INS1_16FlashAttnBwdSm90INS1_25CollectiveMainloopBwdSm90ILi2ELi2ELi2EN4cute5tupleIJNS5_1CILi1EEES8_S8_EEENS6_IJNS7_ILi64EEENS7_ILi128EEESB_EEENS_6half_tEfNS_4arch4Sm90ELb1ELb0ELb1ELb0ELb1ELb1ELb0ELb0ELi2ELi1ELi2ELi1ELb0EEENS1_24CollectiveEpilogueBwdGQAISC_fSF_Li256ELb0ELb1EEENS1_25SingleTileBwdLPTSchedulerILb0ELi128ELb1EEEEEEEEEvNT_6ParamsE)
        /*035c*/ 	.word	0x00000000


	//----- nvinfo : EIATTR_REGCOUNT
	.align		4
.L_154:
        /*0360*/ 	.byte	0x04, 0x2f
        /*0362*/ 	.short	(.L_156 - .L_155)
	.align		4
.L_155:
        /*0364*/ 	.word	index@(_ZN7cutlass13device_kernelIN5flash11enable_sm90INS1_16FlashAttnBwdSm90INS1_25CollectiveMainloopBwdSm90ILi2ELi2ELi2EN4cute5tupleIJNS5_1CILi1EEES8_S8_EEENS6_IJNS7_ILi64EEENS7_ILi128EEESB_EEENS_6half_tEfNS_4arch4Sm90ELb1ELb0ELb1ELb0ELb0ELb1ELb0ELb0ELi2ELi1ELi2ELi1ELb0EEENS1_24CollectiveEpilogueBwdGQAISC_fSF_Li256ELb0ELb0EEENS1_25SingleTileBwdLPTSchedulerILb0ELi128ELb0EEEEEEEEEvNT_6ParamsE)
        /*0368*/ 	.word	0x00000004


	//----- nvinfo : EIATTR_FRAME_SIZE
	.align		4
.L_156:
        /*036c*/ 	.byte	0x04, 0x11
        /*036e*/ 	.short	(.L_158 - .L_157)
	.align		4
.L_157:
        /*0370*/ 	.word	index@(_ZN7cutlass13device_kernelIN5flash11enable_sm90INS1_16FlashAttnBwdSm90INS1_25CollectiveMainloopBwdSm90ILi2ELi2ELi2EN4cute5tupleIJNS5_1CILi1EEES8_S8_EEENS6_IJNS7_ILi64EEENS7_ILi128EEESB_EEENS_6half_tEfNS_4arch4Sm90ELb1ELb0ELb1ELb0ELb0ELb1ELb0ELb0ELi2ELi1ELi2ELi1ELb0EEENS1_24CollectiveEpilogueBwdGQAISC_fSF_Li256ELb0ELb0EEENS1_25SingleTileBwdLPTSchedulerILb0ELi128ELb0EEEEEEEEEvNT_6ParamsE)
        /*0374*/ 	.word	0x00000000


	//----- nvinfo : EIATTR_REGCOUNT
	.align		4
.L_158:
        /*0378*/ 	.byte	0x04, 0x2f
        /*037a*/ 	.short	(.L_160 - .L_159)
	.align		4
.L_159:
        /*037c*/ 	.word	index@(_ZN7cutlass13device_kernelIN5flash11enable_sm90INS1_16FlashAttnBwdSm90INS1_25CollectiveMainloopBwdSm90ILi2ELi2ELi2EN4cute5tupleIJNS5_1CILi1EEES8_S8_EEENS6_IJNS7_ILi64EEENS7_ILi128EEESB_EEENS_6half_tEfNS_4arch4Sm90ELb1ELb0ELb1ELb0ELb1ELb1ELb0ELb0ELi2ELi1ELi2ELi1ELb0EEENS1_21CollectiveEpilogueBwdISC_SD_SF_Li256ELb0ELb0ELi1EEENS1_25SingleTileBwdLPTSchedulerILb0ELi128ELb1EEEEEEEEEvNT_6ParamsE)
        /*0380*/ 	.word	0x00000004


	//----- nvinfo : EIATTR_FRAME_SIZE
	.align		4
.L_160:
        /*0384*/ 	.byte	0x04, 0x11
        /*0386*/ 	.short	(.L_162 - .L_161)
	.align		4
.L_161:
        /*0388*/ 	.word	index@(_ZN7cutlass13device_kernelIN5flash11enable_sm90INS1_16FlashAttnBwdSm90INS1_25CollectiveMainloopBwdSm90ILi2ELi2ELi2EN4cute5tupleIJNS5_1CILi1EEES8_S8_EEENS6_IJNS7_ILi64EEENS7_ILi128EEESB_EEENS_6half_tEfNS_4arch4Sm90ELb1ELb0ELb1ELb0ELb1ELb1ELb0ELb0ELi2ELi1ELi2ELi1ELb0EEENS1_21CollectiveEpilogueBwdISC_SD_SF_Li256ELb0ELb0ELi1EEENS1_25SingleTileBwdLPTSchedulerILb0ELi128ELb1EEEEEEEEEvNT_6ParamsE)
        /*038c*/ 	.word	0x00000000


	//----- nvinfo : EIATTR_REGCOUNT
	.align		4
.L_162:
        /*0390*/ 	.byte	0x04, 0x2f
        /*0392*/ 	.short	(.L_164 - .L_163)
	.align		4
.L_163:
        /*0394*/ 	.word	index@(_ZN7cutlass13device_kernelIN5flash11enable_sm90INS1_16FlashAttnBwdSm90INS1_25CollectiveMainloopBwdSm90ILi2ELi2ELi2EN4cute5tupleIJNS5_1CILi1EEES8_S8_EEENS6_IJNS7_ILi64EEENS7_ILi128EEESB_EEENS_6half_tEfNS_4arch4Sm90ELb1ELb0ELb1ELb0ELb0ELb1ELb0ELb0ELi2ELi1ELi2ELi1ELb0EEENS1_21CollectiveEpilogueBwdISC_SD_SF_Li256ELb0ELb0ELi1EEENS1_25SingleTileBwdLPTSchedulerILb0ELi128ELb0EEEEEEEEEvNT_6ParamsE)
        /*0398*/ 	.word	0x00000004


	//----- nvinfo : EIATTR_FRAME_SIZE
	.align		4
.L_164:
        /*039c*/ 	.byte	0x04, 0x11
        /*039e*/ 	.short	(.L_166 - .L_165)
	.align		4
.L_165:
        /*03a0*/ 	.word	index@(_ZN7cutlass13device_kernelIN5flash11enable_sm90INS1_16FlashAttnBwdSm90INS1_25CollectiveMainloopBwdSm90ILi2ELi2ELi2EN4cute5tupleIJNS5_1CILi1EEES8_S8_EEENS6_IJNS7_ILi64EEENS7_ILi128EEESB_EEENS_6half_tEfNS_4arch4Sm90ELb1ELb0ELb1ELb0ELb0ELb1ELb0ELb0ELi2ELi1ELi2ELi1ELb0EEENS1_21CollectiveEpilogueBwdISC_SD_SF_Li256ELb0ELb0ELi1EEENS1_25SingleTileBwdLPTSchedulerILb0ELi128ELb0EEEEEEEEEvNT_6ParamsE)
        /*03a4*/ 	.word	0x00000000


	//----- nvinfo : EIATTR_REGCOUNT
	.align		4
.L_166:
        /*03a8*/ 	.byte	0x04, 0x2f
        /*03aa*/ 	.short	(.L_168 - .L_167)
	.align		4
.L_167:
        /*03ac*/ 	.word	index@(_ZN7cutlass13device_kernelIN5flash11enable_sm90INS1_16FlashAttnBwdSm90INS1_25CollectiveMainloopBwdSm90ILi2ELi2ELi2EN4cute5tupleIJNS5_1CILi1EEES8_S8_EEENS6_IJNS7_ILi64EEENS7_ILi128EEESB_EEENS_6half_tEfNS_4arch4Sm90ELb0ELb1ELb1ELb1ELb1ELb1ELb0ELb0ELi2ELi1ELi2ELi1ELb0EEENS1_24CollectiveEpilogueBwdGQAISC_fSF_Li256ELb1ELb1EEENS1_19SingleTileSchedulerILb1ELb0ELb0ELi128EEEEEEEEEvNT_6ParamsE)
        /*03b0*/ 	.word	0x00000004


	//----- nvinfo : EIATTR_FRAME_SIZE
	.align		4
.L_168:
        /*03b4*/ 	.byte	0x04, 0x11
        /*03b6*/ 	.short	(.L_170 - .L_169)
	.align		4
.L_169:
        /*03b8*/ 	.word	index@(_ZN7cutlass13device_kernelIN5flash11enable_sm90INS1_16FlashAttnBwdSm90INS1_25CollectiveMainloopBwdSm90ILi2ELi2ELi2EN4cute5tupleIJNS5_1CILi1EEES8_S8_EEENS6_IJNS7_ILi64EEENS7_ILi128EEESB_EEENS_6half_tEfNS_4arch4Sm90ELb0ELb1ELb1ELb1ELb1ELb1ELb0ELb0ELi2ELi1ELi2ELi1ELb0EEENS1_24CollectiveEpilogueBwdGQAISC_fSF_Li256ELb1ELb1EEENS1_19SingleTileSchedulerILb1ELb0ELb0ELi128EEEEEEEEEvNT_6ParamsE)
        /*03bc*/ 	.word	0x00000000


	//----- nvinfo : EIATTR_REGCOUNT
	.align		4
.L_170:
        /*03c0*/ 	.byte	0x04, 0x2f
        /*03c2*/ 	.short	(.L_172 - .L_171)
	.align		4
.L_171:
        /*03c4*/ 	.word	index@(_ZN7cutlass13device_kernelIN5flash11enable_sm90INS1_16FlashAttnBwdSm90INS1_25CollectiveMainloopBwdSm90ILi2ELi2ELi2EN4cute5tupleIJNS5_1CILi1EEES8_S8_EEENS6_IJNS7_ILi64EEENS7_ILi128EEESB_EEENS_6half_tEfNS_4arch4Sm90ELb0ELb1ELb1ELb1ELb0ELb1ELb0ELb0ELi2ELi1ELi2ELi1ELb0EEENS1_24CollectiveEpilogueBwdGQAISC_fSF_Li256ELb1ELb0EEENS1_19SingleTileSchedulerILb1ELb0ELb0ELi128EEEEEEEEEvNT_6ParamsE)
        /*03c8*/ 	.word	0x00000004


	//----- nvinfo : EIATTR_FRAME_SIZE
	.align		4
.L_172:
        /*03cc*/ 	.byte	0x04, 0x11
        /*03ce*/ 	.short	(.L_174 - .L_173)
	.align		4
.L_173:
        /*03d0*/ 	.word	index@(_ZN7cutlass13device_kernelIN5flash11enable_sm90INS1_16FlashAttnBwdSm90INS1_25CollectiveMainloopBwdSm90ILi2ELi2ELi2EN4cute5tupleIJNS5_1CILi1EEES8_S8_EEENS6_IJNS7_ILi64EEENS7_ILi128EEESB_EEENS_6half_tEfNS_4arch4Sm90ELb0ELb1ELb1ELb1ELb0ELb1ELb0ELb0ELi2ELi1ELi2ELi1ELb0EEENS1_24CollectiveEpilogueBwdGQAISC_fSF_Li256ELb1ELb0EEENS1_19SingleTileSchedulerILb1ELb0ELb0ELi128EEEEEEEEEvNT_6ParamsE)
        /*03d4*/ 	.word	0x00000000


	//----- nvinfo : EIATTR_REGCOUNT
	.align		4
.L_174:
        /*03d8*/ 	.byte	0x04, 0x2f
        /*03da*/ 	.short	(.L_176 - .L_175)
	.align		4
.L_175:
        /*03dc*/ 	.word	index@(_ZN7cutlass13device_kernelIN5flash11enable_sm90INS1_16FlashAttnBwdSm90INS1_25CollectiveMainloopBwdSm90ILi2ELi2ELi2EN4cute5tupleIJNS5_1CILi1EEES8_S8_EEENS6_IJNS7_ILi64EEENS7_ILi128EEESB_EEENS_6half_tEfNS_4arch4Sm90ELb0ELb1ELb1ELb1ELb1ELb1ELb0ELb0ELi2ELi1ELi2ELi1ELb0EEENS1_21CollectiveEpilogueBwdISC_SD_SF_Li256ELb1ELb0ELi1EEENS1_19SingleTileSchedulerILb1ELb0ELb0ELi128EEEEEEEEEvNT_6ParamsE)
        /*03e0*/ 	.word	0x00000004


	//----- nvinfo : EIATTR_FRAME_SIZE
	.align		4
.L_176:
        /*03e4*/ 	.byte	0x04, 0x11
        /*03e6*/ 	.short	(.L_178 - .L_177)
	.align		4
.L_177:
        /*03e8*/ 	.word	index@(_ZN7cutlass13device_kernelIN5flash11enable_sm90INS1_16FlashAttnBwdSm90INS1_25CollectiveMainloopBwdSm90ILi2ELi2ELi2EN4cute5tupleIJNS5_1CILi1EEES8_S8_EEENS6_IJNS7_ILi64EEENS7_ILi128EEESB_EEENS_6half_tEfNS_4arch4Sm90ELb0ELb1ELb1ELb1ELb1ELb1ELb0ELb0ELi2ELi1ELi2ELi1ELb0EEENS1_21CollectiveEpilogueBwdISC_SD_SF_Li256ELb1ELb0ELi1EEENS1_19SingleTileSchedulerILb1ELb0ELb0ELi128EEEEEEEEEvNT_6ParamsE)
        /*03ec*/ 	.word	0x00000000


	//----- nvinfo : EIATTR_REGCOUNT
	.align		4
.L_178:
        /*03f0*/ 	.byte	0x04, 0x2f
        /*03f2*/ 	.short	(.L_180 - .L_179)
	.align		4
.L_179:
        /*03f4*/ 	.word	index@(_ZN7cutlass13device_kernelIN5flash11enable_sm90INS1_16FlashAttnBwdSm90INS1_25CollectiveMainloopBwdSm90ILi2ELi2ELi2EN4cute5tupleIJNS5_1CILi1EEES8_S8_EEENS6_IJNS7_ILi64EEENS7_ILi128EEESB_EEENS_6half_tEfNS_4arch4Sm90ELb0ELb1ELb1ELb1ELb0ELb1ELb0ELb0ELi2ELi1ELi2ELi1ELb0EEENS1_21CollectiveEpilogueBwdISC_SD_SF_Li256ELb1ELb0ELi1EEENS1_19SingleTileSchedulerILb1ELb0ELb0ELi128EEEEEEEEEvNT_6ParamsE)
        /*03f8*/ 	.word	0x00000004


	//----- nvinfo : EIATTR_FRAME_SIZE
	.align		4
.L_180:
        /*03fc*/ 	.byte	0x04, 0x11
        /*03fe*/ 	.short	(.L_182 - .L_181)
	.align		4
.L_181:
        /*0400*/ 	.word	index@(_ZN7cutlass13device_kernelIN5flash11enable_sm90INS1_16FlashAttnBwdSm90INS1_25CollectiveMainloopBwdSm90ILi2ELi2ELi2EN4cute5tupleIJNS5_1CILi1EEES8_S8_EEENS6_IJNS7_ILi64EEENS7_ILi128EEESB_EEENS_6half_tEfNS_4arch4Sm90ELb0ELb1ELb1ELb1ELb0ELb1ELb0ELb0ELi2ELi1ELi2ELi1ELb0EEENS1_21CollectiveEpilogueBwdISC_SD_SF_Li256ELb1ELb0ELi1EEENS1_19SingleTileSchedulerILb1ELb0ELb0ELi128EEEEEEEEEvNT_6ParamsE)
        /*0404*/ 	.word	0x00000000


	//----- nvinfo : EIATTR_REGCOUNT
	.align		4
.L_182:
        /*0408*/ 	.byte	0x04, 0x2f
        /*040a*/ 	.short	(.L_184 - .L_183)
	.align		4
.L_183:
        /*040c*/ 	.word	index@(_ZN7cutlass13device_kernelIN5flash11enable_sm90INS1_16FlashAttnBwdSm90INS1_25CollectiveMainloopBwdSm90ILi2ELi2ELi2EN4cute5tupleIJNS5_1CILi1EEES8_S8_EEENS6_IJNS7_ILi64EEENS7_ILi128EEESB_EEENS_6half_tEfNS_4arch4Sm90ELb0ELb1ELb1ELb0ELb1ELb1ELb0ELb0ELi2ELi1ELi2ELi1ELb0EEENS1_24CollectiveEpilogueBwdGQAISC_fSF_Li256ELb0ELb1EEENS1_19SingleTileSchedulerILb0ELb0ELb0ELi128EEEEEEEEEvNT_6ParamsE)
        /*0410*/ 	.word	0x00000004


	//----- nvinfo : EIATTR_FRAME_SIZE
	.align		4
.L_184:
        /*0414*/ 	.byte	0x04, 0x11
        /*0416*/ 	.short	(.L_186 - .L_185)
	.align		4
.L_185:
        /*0418*/ 	.word	index@(_ZN7cutlass13device_kernelIN5flash11enable_sm90INS1_16FlashAttnBwdSm90INS1_25CollectiveMainloopBwdSm90ILi2ELi2ELi2EN4cute5tupleIJNS5_1CILi1EEES8_S8_EEENS6_IJNS7_ILi64EEENS7_ILi128EEESB_EEENS_6half_tEfNS_4arch4Sm90ELb0ELb1ELb1ELb0ELb1ELb1ELb0ELb0ELi2ELi1ELi2ELi1ELb0EEENS1_24CollectiveEpilogueBwdGQAISC_fSF_Li256ELb0ELb1EEENS1_19SingleTileSchedulerILb0ELb0ELb0ELi128EEEEEEEEEvNT_6ParamsE)
        /*041c*/ 	.word	0x00000000


	//----- nvinfo : EIATTR_REGCOUNT
	.align		4
.L_186:
        /*0420*/ 	.byte	0x04, 0x2f
        /*0422*/ 	.short	(.L_188 - .L_187)
	.align		4
.L_187:
        /*0424*/ 	.word	index@(_ZN7cutlass13device_kernelIN5flash11enable_sm90INS1_16FlashAttnBwdSm90INS1_25CollectiveMainloopBwdSm90ILi2ELi2ELi2EN4cute5tupleIJNS5_1CILi1EEES8_S8_EEENS6_IJNS7_ILi64EEENS7_ILi128EEESB_EEENS_6half_tEfNS_4arch4Sm90ELb0ELb1ELb1ELb0ELb0ELb1ELb0ELb0ELi2ELi1ELi2ELi1ELb0EEENS1_24CollectiveEpilogueBwdGQAISC_fSF_Li256ELb0ELb0EEENS1_19SingleTileSchedulerILb0ELb0ELb0ELi128EEEEEEEEEvNT_6ParamsE)
        /*0428*/ 	.word	0x00000004


	//----- nvinfo : EIATTR_FRAME_SIZE
	.align		4
.L_188:
        /*042c*/ 	.byte	0x04, 0x11
        /*042e*/ 	.short	(.L_190 - .L_189)
	.align		4
.L_189:
        /*0430*/ 	.word	index@(_ZN7cutlass13device_kernelIN5flash11enable_sm90INS1_16FlashAttnBwdSm90INS1_25CollectiveMainloopBwdSm90ILi2ELi2ELi2EN4cute5tupleIJNS5_1CILi1EEES8_S8_EEENS6_IJNS7_ILi64EEENS7_ILi128EEESB_EEENS_6half_tEfNS_4arch4Sm90ELb0ELb1ELb1ELb0ELb0ELb1ELb0ELb0ELi2ELi1ELi2ELi1ELb0EEENS1_24CollectiveEpilogueBwdGQAISC_fSF_Li256ELb0ELb0EEENS1_19SingleTileSchedulerILb0ELb0ELb0ELi128EEEEEEEEEvNT_6ParamsE)
        /*0434*/ 	.word	0x00000000


	//----- nvinfo : EIATTR_REGCOUNT
	.align		4
.L_190:
        /*0438*/ 	.byte	0x04, 0x2f
        /*043a*/ 	.short	(.L_192 - .L_191)
	.align		4
.L_191:
        /*043c*/ 	.word	index@(_ZN7cutlass13device_kernelIN5flash11enable_sm90INS1_16FlashAttnBwdSm90INS1_25CollectiveMainloopBwdSm90ILi2ELi2ELi2EN4cute5tupleIJNS5_1CILi1EEES8_S8_EEENS6_IJNS7_ILi64EEENS7_ILi128EEESB_EEENS_6half_tEfNS_4arch4Sm90ELb0ELb1ELb1ELb0ELb1ELb1ELb0ELb0ELi2ELi1ELi2ELi1ELb0EEENS1_21CollectiveEpilogueBwdISC_SD_SF_Li256ELb0ELb0ELi1EEENS1_19SingleTileSchedulerILb0ELb0ELb0ELi128EEEEEEEEEvNT_6ParamsE)
        /*0440*/ 	.word	0x00000004


	//----- nvinfo : EIATTR_FRAME_SIZE
	.align		4
.L_192:
        /*0444*/ 	.byte	0x04, 0x11
        /*0446*/ 	.short	(.L_194 - .L_193)
	.align		4
.L_193:
        /*0448*/ 	.word	index@(_ZN7cutlass13device_kernelIN5flash11enable_sm90INS1_16FlashAttnBwdSm90INS1_25CollectiveMainloopBwdSm90ILi2ELi2ELi2EN4cute5tupleIJNS5_1CILi1EEES8_S8_EEENS6_IJNS7_ILi64EEENS7_ILi128EEESB_EEENS_6half_tEfNS_4arch4Sm90ELb0ELb1ELb1ELb0ELb1ELb1ELb0ELb0ELi2ELi1ELi2ELi1ELb0EEENS1_21CollectiveEpilogueBwdISC_SD_SF_Li256ELb0ELb0ELi1EEENS1_19SingleTileSchedulerILb0ELb0ELb0ELi128EEEEEEEEEvNT_6ParamsE)
        /*044c*/ 	.word	0x00000000


	//----- nvinfo : EIATTR_REGCOUNT
	.align		4
.L_194:
        /*0450*/ 	.byte	0x04, 0x2f
        /*0452*/ 	.short	(.L_196 - .L_195)
	.align		4
.L_195:
        /*0454*/ 	.word	index@(_ZN7cutlass13device_kernelIN5flash11enable_sm90INS1_16FlashAttnBwdSm90INS1_25CollectiveMainloopBwdSm90ILi2ELi2ELi2EN4cute5tupleIJNS5_1CILi1EEES8_S8_EEENS6_IJNS7_ILi64EEENS7_ILi128EEESB_EEENS_6half_tEfNS_4arch4Sm90ELb0ELb1ELb1ELb0ELb0ELb1ELb0ELb0ELi2ELi1ELi2ELi1ELb0EEENS1_21CollectiveEpilogueBwdISC_SD_SF_Li256ELb0ELb0ELi1EEENS1_19SingleTileSchedulerILb0ELb0ELb0ELi128EEEEEEEEEvNT_6ParamsE)
        /*0458*/ 	.word	0x00000004


	//----- nvinfo : EIATTR_FRAME_SIZE
	.align		4
.L_196:
        /*045c*/ 	.byte	0x04, 0x11
        /*045e*/ 	.short	(.L_198 - .L_197)
	.align		4
.L_197:
        /*0460*/ 	.word	index@(_ZN7cutlass13device_kernelIN5flash11enable_sm90INS1_16FlashAttnBwdSm90INS1_25CollectiveMainloopBwdSm90ILi2ELi2ELi2EN4cute5tupleIJNS5_1CILi1EEES8_S8_EEENS6_IJNS7_ILi64EEENS7_ILi128EEESB_EEENS_6half_tEfNS_4arch4Sm90ELb0ELb1ELb1ELb0ELb0ELb1ELb0ELb0ELi2ELi1ELi2ELi1ELb0EEENS1_21CollectiveEpilogueBwdISC_SD_SF_Li256ELb0ELb0ELi1EEENS1_19SingleTileSchedulerILb0ELb0ELb0ELi128EEEEEEEEEvNT_6ParamsE)
        /*0464*/ 	.word	0x00000000


	//----- nvinfo : EIATTR_REGCOUNT
	.align		4
.L_198:
        /*0468*/ 	.byte	0x04, 0x2f
        /*046a*/ 	.short	(.L_200 - .L_199)
	.align		4
.L_199:
        /*046c*/ 	.word	index@(_ZN7cutlass13device_kernelIN5flash11enable_sm90INS1_16FlashAttnBwdSm90INS1_25CollectiveMainloopBwdSm90ILi2ELi2ELi2EN4cute5tupleIJNS5_1CILi1EEES8_S8_EEENS6_IJNS7_ILi64EEENS7_ILi128EEESB_EEENS_6half_tEfNS_4arch4Sm90ELb0ELb0ELb1ELb1ELb1ELb1ELb0ELb0ELi2ELi1ELi2ELi1ELb0EEENS1_24CollectiveEpilogueBwdGQAISC_fSF_Li256ELb1ELb1EEENS1_19SingleTileSchedulerILb1ELb0ELb0ELi128EEEEEEEEEvNT_6ParamsE)
        /*0470*/ 	.word	0x00000004


	//----- nvinfo : EIATTR_FRAME_SIZE
	.align		4
.L_200:
        /*0474*/ 	.byte	0x04, 0x11
        /*0476*/ 	.short	(.L_202 - .L_201)
	.align		4
.L_201:
        /*0478*/ 	.word	index@(_ZN7cutlass13device_kernelIN5flash11enable_sm90INS1_16FlashAttnBwdSm90INS1_25CollectiveMainloopBwdSm90ILi2ELi2ELi2EN4cute5tupleIJNS5_1CILi1EEES8_S8_EEENS6_IJNS7_ILi64EEENS7_ILi128EEESB_EEENS_6half_tEfNS_4arch4Sm90ELb0ELb0ELb1ELb1ELb1ELb1ELb0ELb0ELi2ELi1ELi2ELi1ELb0EEENS1_24CollectiveEpilogueBwdGQAISC_fSF_Li256ELb1ELb1EEENS1_19SingleTileSchedulerILb1ELb0ELb0ELi128EEEEEEEEEvNT_6ParamsE)
        /*047c*/ 	.word	0x00000000


	//----- nvinfo : EIATTR_REGCOUNT
	.align		4
.L_202:
        /*0480*/ 	.byte	0x04, 0x2f
        /*0482*/ 	.short	(.L_204 - .L_203)
	.align		4
.L_203:
        /*0484*/ 	.word	index@(_ZN7cutlass13device_kernelIN5flash11enable_sm90INS1_16FlashAttnBwdSm90INS1_25CollectiveMainloopBwdSm90ILi2ELi2ELi2EN4cute5tupleIJNS5_1CILi1EEES8_S8_EEENS6_IJNS7_ILi64EEENS7_ILi128EEESB_EEENS_6half_tEfNS_4arch4Sm90ELb0ELb0ELb1ELb1ELb0ELb1ELb0ELb0ELi2ELi1ELi2ELi1ELb0EEENS1_24CollectiveEpilogueBwdGQAISC_fSF_Li256ELb1ELb0EEENS1_19SingleTileSchedulerILb1ELb0ELb0ELi128EEEEEEEEEvNT_6ParamsE)
        /*0488*/ 	.word	0x00000004


	//----- nvinfo : EIATTR_FRAME_SIZE
	.align		4
.L_204:
        /*048c*/ 	.byte	0x04, 0x11
        /*048e*/ 	.short	(.L_206 - .L_205)
	.align		4
.L_205:
        /*0490*/ 	.word	index@(_ZN7cutlass13device_kernelIN5flash11enable_sm90INS1_16FlashAttnBwdSm90INS1_25CollectiveMainloopBwdSm90ILi2ELi2ELi2EN4cute5tupleIJNS5_1CILi1EEES8_S8_EEENS6_IJNS7_ILi64EEENS7_ILi128EEESB_EEENS_6half_tEfNS_4arch4Sm90ELb0ELb0ELb1ELb1ELb0ELb1ELb0ELb0ELi2ELi1ELi2ELi1ELb0EEENS1_24CollectiveEpilogueBwdGQAISC_fSF_Li256ELb1ELb0EEENS1_19SingleTileSchedulerILb1ELb0ELb0ELi128EEEEEEEEEvNT_6ParamsE)
        /*0494*/ 	.word	0x00000000


	//----- nvinfo : EIATTR_REGCOUNT
	.align		4
.L_206:
        /*0498*/ 	.byte	0x04, 0x2f
        /*049a*/ 	.short	(.L_208 - .L_207)
	.align		4
.L_207:
        /*049c*/ 	.word	index@(_ZN7cutlass13device_kernelIN5flash11enable_sm90INS1_16FlashAttnBwdSm90INS1_25CollectiveMainloopBwdSm90ILi2ELi2ELi2EN4cute5tupleIJNS5_1CILi1EEES8_S8_EEENS6_IJNS7_ILi64EEENS7_ILi128EEESB_EEENS_6half_tEfNS_4arch4Sm90ELb0ELb0ELb1ELb1ELb1ELb1ELb0ELb0ELi2ELi1ELi2ELi1ELb0EEENS1_21CollectiveEpilogueBwdISC_SD_SF_Li256ELb1ELb0ELi1EEENS1_19SingleTileSchedulerILb1ELb0ELb0ELi128EEEEEEEEEvNT_6ParamsE)
        /*04a0*/ 	.word	0x00000004


	//----- nvinfo : EIATTR_FRAME_SIZE
	.align		4
.L_208:
        /*04a4*/ 	.byte	0x04, 0x11
        /*04a6*/ 	.short	(.L_210 - .L_209)
	.align		4
.L_209:
        /*04a8*/ 	.word	index@(_ZN7cutlass13device_kernelIN5flash11enable_sm90INS1_16FlashAttnBwdSm90INS1_25CollectiveMainloopBwdSm90ILi2ELi2ELi2EN4cute5tupleIJNS5_1CILi1EEES8_S8_EEENS6_IJNS7_ILi64EEENS7_ILi128EEESB_EEENS_6half_tEfNS_4arch4Sm90ELb0ELb0ELb1ELb1ELb1ELb1ELb0ELb0ELi2ELi1ELi2ELi1ELb0EEENS1_21CollectiveEpilogueBwdISC_SD_SF_Li256ELb1ELb0ELi1EEENS1_19SingleTileSchedulerILb1ELb0ELb0ELi128EEEEEEEEEvNT_6ParamsE)
        /*04ac*/ 	.word	0x00000000


	//----- nvinfo : EIATTR_REGCOUNT
	.align		4
.L_210:
        /*04b0*/ 	.byte	0x04, 0x2f
        /*04b2*/ 	.short	(.L_212 - .L_211)
	.align		4
.L_211:
        /*04b4*/ 	.word	index@(_ZN7cutlass13device_kernelIN5flash11enable_sm90INS1_16FlashAttnBwdSm90INS1_25CollectiveMainloopBwdSm90ILi2ELi2ELi2EN4cute5tupleIJNS5_1CILi1EEES8_S8_EEENS6_IJNS7_ILi64EEENS7_ILi128EEESB_EEENS_6half_tEfNS_4arch4Sm90ELb0ELb0ELb1ELb1ELb0ELb1ELb0ELb0ELi2ELi1ELi2ELi1ELb0EEENS1_21CollectiveEpilogueBwdISC_SD_SF_Li256ELb1ELb0ELi1EEENS1_19SingleTileSchedulerILb1ELb0ELb0ELi128EEEEEEEEEvNT_6ParamsE)
        /*04b8*/ 	.word	0x00000004


	//----- nvinfo : EIATTR_FRAME_SIZE
	.align		4
.L_212:
        /*04bc*/ 	.byte	0x04, 0x11
        /*04be*/ 	.short	(.L_214 - .L_213)
	.align		4
.L_213:
        /*04c0*/ 	.word	index@(_ZN7cutlass13device_kernelIN5flash11enable_sm90INS1_16FlashAttnBwdSm90INS1_25CollectiveMainloopBwdSm90ILi2ELi2ELi2EN4cute5tupleIJNS5_1CILi1EEES8_S8_EEENS6_IJNS7_ILi64EEENS7_ILi128EEESB_EEENS_6half_tEfNS_4arch4Sm90ELb0ELb0ELb1ELb1ELb0ELb1ELb0ELb0ELi2ELi1ELi2ELi1ELb0EEENS1_21CollectiveEpilogueBwdISC_SD_SF_Li256ELb1ELb0ELi1EEENS1_19SingleTileSchedulerILb1ELb0ELb0ELi128EEEEEEEEEvNT_6ParamsE)
        /*04c4*/ 	.word	0x00000000


	//----- nvinfo : EIATTR_REGCOUNT
	.align		4
.L_214:
        /*04c8*/ 	.byte	0x04, 0x2f
        /*04ca*/ 	.short	(.L_216 - .L_215)
	.align		4
.L_215:
        /*04cc*/ 	.word	index@(_ZN7cutlass13device_kernelIN5flash11enable_sm90INS1_16FlashAttnBwdSm90INS1_25CollectiveMainloopBwdSm90ILi2ELi2ELi2EN4cute5tupleIJNS5_1CILi1EEES8_S8_EEENS6_IJNS7_ILi64EEENS7_ILi128EEESB_EEENS_6half_tEfNS_4arch4Sm90ELb0ELb0ELb1ELb0ELb1ELb1ELb0ELb0ELi2ELi1ELi2ELi1ELb0EEENS1_24CollectiveEpilogueBwdGQAISC_fSF_Li256ELb0ELb1EEENS1_19SingleTileSchedulerILb0ELb0ELb0ELi128EEEEEEEEEvNT_6ParamsE)
        /*04d0*/ 	.word	0x00000004


	//----- nvinfo : EIATTR_FRAME_SIZE
	.align		4
.L_216:
        /*04d4*/ 	.byte	0x04, 0x11
        /*04d6*/ 	.short	(.L_218 - .L_217)
	.align		4
.L_217:
        /*04d8*/ 	.word	index@(_ZN7cutlass13device_kernelIN5flash11enable_sm90INS1_16FlashAttnBwdSm90INS1_25CollectiveMainloopBwdSm90ILi2ELi2ELi2EN4cute5tupleIJNS5_1CILi1EEES8_S8_EEENS6_IJNS7_ILi64EEENS7_ILi128EEESB_EEENS_6half_tEfNS_4arch4Sm90ELb0ELb0ELb1ELb0ELb1ELb1ELb0ELb0ELi2ELi1ELi2ELi1ELb0EEENS1_24CollectiveEpilogueBwdGQAISC_fSF_Li256ELb0ELb1EEENS1_19SingleTileSchedulerILb0ELb0ELb0ELi128EEEEEEEEEvNT_6ParamsE)
        /*04dc*/ 	.word	0x00000000


	//----- nvinfo : EIATTR_REGCOUNT
	.align		4
.L_218:
        /*04e0*/ 	.byte	0x04, 0x2f
        /*04e2*/ 	.short	(.L_220 - .L_219)
	.align		4
.L_219:
        /*04e4*/ 	.word	index@(_ZN7cutlass13device_kernelIN5flash11enable_sm90INS1_16FlashAttnBwdSm90INS1_25CollectiveMainloopBwdSm90ILi2ELi2ELi2EN4cute5tupleIJNS5_1CILi1EEES8_S8_EEENS6_IJNS7_ILi64EEENS7_ILi128EEESB_EEENS_6half_tEfNS_4arch4Sm90ELb0ELb0ELb1ELb0ELb0ELb1ELb0ELb0ELi2ELi1ELi2ELi1ELb0EEENS1_24CollectiveEpilogueBwdGQAISC_fSF_Li256ELb0ELb0EEENS1_19SingleTileSchedulerILb0ELb0ELb0ELi128EEEEEEEEEvNT_6ParamsE)
        /*04e8*/ 	.word	0x00000004


	//----- nvinfo : EIATTR_FRAME_SIZE
	.align		4
.L_220:
        /*04ec*/ 	.byte	0x04, 0x11
        /*04ee*/ 	.short	(.L_222 - .L_221)
	.align		4
.L_221:
        /*04f0*/ 	.word	index@(_ZN7cutlass13device_kernelIN5flash11enable_sm90INS1_16FlashAttnBwdSm90INS1_25CollectiveMainloopBwdSm90ILi2ELi2ELi2EN4cute5tupleIJNS5_1CILi1EEES8_S8_EEENS6_IJNS7_ILi64EEENS7_ILi128EEESB_EEENS_6half_tEfNS_4arch4Sm90ELb0ELb0ELb1ELb0ELb0ELb1ELb0ELb0ELi2ELi1ELi2ELi1ELb0EEENS1_24CollectiveEpilogueBwdGQAISC_fSF_Li256ELb0ELb0EEENS1_19SingleTileSchedulerILb0ELb0ELb0ELi128EEEEEEEEEvNT_6ParamsE)
        /*04f4*/ 	.word	0x00000000


	//----- nvinfo : EIATTR_REGCOUNT
	.align		4
.L_222:
        /*04f8*/ 	.byte	0x04, 0x2f
        /*04fa*/ 	.short	(.L_224 - .L_223)
	.align		4
.L_223:
        /*04fc*/ 	.word	index@(_ZN7cutlass13device_kernelIN5flash11enable_sm90INS1_16FlashAttnBwdSm90INS1_25CollectiveMainloopBwdSm90ILi2ELi2ELi2EN4cute5tupleIJNS5_1CILi1EEES8_S8_EEENS6_IJNS7_ILi64EEENS7_ILi128EEESB_EEENS_6half_tEfNS_4arch4Sm90ELb0ELb0ELb1ELb0ELb1ELb1ELb0ELb0ELi2ELi1ELi2ELi1ELb0EEENS1_21CollectiveEpilogueBwdISC_SD_SF_Li256ELb0ELb0ELi1EEENS1_19SingleTileSchedulerILb0ELb0ELb0ELi128EEEEEEEEEvNT_6ParamsE)
        /*0500*/ 	.word	0x00000004


	//----- nvinfo : EIATTR_FRAME_SIZE
	.align		4
.L_224:
        /*0504*/ 	.byte	0x04, 0x11
        /*0506*/ 	.short	(.L_226 - .L_225)
	.align		4
.L_225:
        /*0508*/ 	.word	index@(_ZN7cutlass13device_kernelIN5flash11enable_sm90INS1_16FlashAttnBwdSm90INS1_25CollectiveMainloopBwdSm90ILi2ELi2ELi2EN4cute5tupleIJNS5_1CILi1EEES8_S8_EEENS6_IJNS7_ILi64EEENS7_ILi128EEESB_EEENS_6half_tEfNS_4arch4Sm90ELb0ELb0ELb1ELb0ELb1ELb1ELb0ELb0ELi2ELi1ELi2ELi1ELb0EEENS1_21CollectiveEpilogueBwdISC_SD_SF_Li256ELb0ELb0ELi1EEENS1_19SingleTileSchedulerILb0ELb0ELb0ELi128EEEEEEEEEvNT_6ParamsE)
        /*050c*/ 	.word	0x00000000


	//----- nvinfo : EIATTR_REGCOUNT
	.align		4
.L_226:
        /*0510*/ 	.byte	0x04, 0x2f
        /*0512*/ 	.short	(.L_228 - .L_227)
	.align		4
.L_227:
        /*0514*/ 	.word	index@(_ZN7cutlass13device_kernelIN5flash11enable_sm90INS1_16FlashAttnBwdSm90INS1_25CollectiveMainloopBwdSm90ILi2ELi2ELi2EN4cute5tupleIJNS5_1CILi1EEES8_S8_EEENS6_IJNS7_ILi64EEENS7_ILi128EEESB_EEENS_6half_tEfNS_4arch4Sm90ELb0ELb0ELb1ELb0ELb0ELb1ELb0ELb0ELi2ELi1ELi2ELi1ELb0EEENS1_21CollectiveEpilogueBwdISC_SD_SF_Li256ELb0ELb0ELi1EEENS1_19SingleTileSchedulerILb0ELb0ELb0ELi128EEEEEEEEEvNT_6ParamsE)
        /*0518*/ 	.word	0x00000004


	//----- nvinfo : EIATTR_FRAME_SIZE
	.align		4
.L_228:
        /*051c*/ 	.byte	0x04, 0x11
        /*051e*/ 	.short	(.L_230 - .L_229)
	.align		4
.L_229:
        /*0520*/ 	.word	index@(_ZN7cutlass13device_kernelIN5flash11enable_sm90INS1_16FlashAttnBwdSm90INS1_25CollectiveMainloopBwdSm90ILi2ELi2ELi2EN4cute5tupleIJNS5_1CILi1EEES8_S8_EEENS6_IJNS7_ILi64EEENS7_ILi128EEESB_EEENS_6half_tEfNS_4arch4Sm90ELb0ELb0ELb1ELb0ELb0ELb1ELb0ELb0ELi2ELi1ELi2ELi1ELb0EEENS1_21CollectiveEpilogueBwdISC_SD_SF_Li256ELb0ELb0ELi1EEENS1_19SingleTileSchedulerILb0ELb0ELb0ELi128EEEEEEEEEvNT_6ParamsE)
        /*0524*/ 	.word	0x00000000


	//----- nvinfo : EIATTR_MIN_STACK_SIZE
	.align		4
.L_230:
        /*0528*/ 	.byte	0x04, 0x12
        /*052a*/ 	.short	(.L_232 - .L_231)
	.align		4
.L_231:
        /*052c*/ 	.word	index@(_ZN7cutlass13device_kernelIN5flash11enable_sm90INS1_16FlashAttnBwdSm90INS1_25CollectiveMainloopBwdSm90ILi2ELi2ELi2EN4cute5tupleIJNS5_1CILi1EEES8_S8_EEENS6_IJNS7_ILi64EEENS7_ILi128EEESB_EEENS_6half_tEfNS_4arch4Sm90ELb0ELb0ELb1ELb0ELb0ELb1ELb0ELb0ELi2ELi1ELi2ELi1ELb0EEENS1_21CollectiveEpilogueBwdISC_SD_SF_Li256ELb0ELb0ELi1EEENS1_19SingleTileSchedulerILb0ELb0ELb0ELi128EEEEEEEEEvNT_6ParamsE)
        /*0530*/ 	.word	0x00000000


	//----- nvinfo : EIATTR_MIN_STACK_SIZE
	.align		4
.L_232:
        /*0534*/ 	.byte	0x04, 0x12
        /*0536*/ 	.short	(.L_234 - .L_233)
	.align		4
.L_233:
        /*0538*/ 	.word	index@(_ZN7cutlass13device_kernelIN5flash11enable_sm90INS1_16FlashAttnBwdSm90INS1_25CollectiveMainloopBwdSm90ILi2ELi2ELi2EN4cute5tupleIJNS5_1CILi1EEES8_S8_EEENS6_IJNS7_ILi64EEENS7_ILi128EEESB_EEENS_6half_tEfNS_4arch4Sm90ELb0ELb0ELb1ELb0ELb1ELb1ELb0ELb0ELi2ELi1ELi2ELi1ELb0EEENS1_21CollectiveEpilogueBwdISC_SD_SF_Li256ELb0ELb0ELi1EEENS1_19SingleTileSchedulerILb0ELb0ELb0ELi128EEEEEEEEEvNT_6ParamsE)
        /*053c*/ 	.word	0x00000000


	//----- nvinfo : EIATTR_MIN_STACK_SIZE
	.align		4
.L_234:
        /*0540*/ 	.byte	0x04, 0x12
        /*0542*/ 	.short	(.L_236 - .L_235)
	.align		4
.L_235:
        /*0544*/ 	.word	index@(_ZN7cutlass13device_kernelIN5flash11enable_sm90INS1_16FlashAttnBwdSm90INS1_25CollectiveMainloopBwdSm90ILi2ELi2ELi2EN4cute5tupleIJNS5_1CILi1EEES8_S8_EEENS6_IJNS7_ILi64EEENS7_ILi128EEESB_EEENS_6half_tEfNS_4arch4Sm90ELb0ELb0ELb1ELb0ELb0ELb1ELb0ELb0ELi2ELi1ELi2ELi1ELb0EEENS1_24CollectiveEpilogueBwdGQAISC_fSF_Li256ELb0ELb0EEENS1_19SingleTileSchedulerILb0ELb0ELb0ELi128EEEEEEEEEvNT_6ParamsE)
        /*0548*/ 	.word	0x00000000


	//----- nvinfo : EIATTR_MIN_STACK_SIZE
	.align		4
.L_236:
        /*054c*/ 	.byte	0x04, 0x12
        /*054e*/ 	.short	(.L_238 - .L_237)
	.align		4
.L_237:
        /*0550*/ 	.word	index@(_ZN7cutlass13device_kernelIN5flash11enable_sm90INS1_16FlashAttnBwdSm90INS1_25CollectiveMainloopBwdSm90ILi2ELi2ELi2EN4cute5tupleIJNS5_1CILi1EEES8_S8_EEENS6_IJNS7_ILi64EEENS7_ILi128EEESB_EEENS_6half_tEfNS_4arch4Sm90ELb0ELb0ELb1ELb0ELb1ELb1ELb0ELb0ELi2ELi1ELi2ELi1ELb0EEENS1_24CollectiveEpilogueBwdGQAISC_fSF_Li256ELb0ELb1EEENS1_19SingleTileSchedulerILb0ELb0ELb0ELi128EEEEEEEEEvNT_6ParamsE)
        /*0554*/ 	.word	0x00000000


	//----- nvinfo : EIATTR_MIN_STACK_SIZE
	.align		4
.L_238:
        /*0558*/ 	.byte	0x04, 0x12
        /*055a*/ 	.short	(.L_240 - .L_239)
	.align		4
.L_239:
        /*055c*/ 	.word	index@(_ZN7cutlass13device_kernelIN5flash11enable_sm90INS1_16FlashAttnBwdSm90INS1_25CollectiveMainloopBwdSm90ILi2ELi2ELi2EN4cute5tupleIJNS5_1CILi1EEES8_S8_EEENS6_IJNS7_ILi64EEENS7_ILi128EEESB_EEENS_6half_tEfNS_4arch4Sm90ELb0ELb0ELb1ELb1ELb0ELb1ELb0ELb0ELi2ELi1ELi2ELi1ELb0EEENS1_21CollectiveEpilogueBwdISC_SD_SF_Li256ELb1ELb0ELi1EEENS1_19SingleTileSchedulerILb1ELb0ELb0ELi128EEEEEEEEEvNT_6ParamsE)
        /*0560*/ 	.word	0x00000000


	//----- nvinfo : EIATTR_MIN_STACK_SIZE
	.align		4
.L_240:
        /*0564*/ 	.byte	0x04, 0x12
        /*0566*/ 	.short	(.L_242 - .L_241)
	.align		4
.L_241:
        /*0568*/ 	.word	index@(_ZN7cutlass13device_kernelIN5flash11enable_sm90INS1_16FlashAttnBwdSm90INS1_25CollectiveMainloopBwdSm90ILi2ELi2ELi2EN4cute5tupleIJNS5_1CILi1EEES8_S8_EEENS6_IJNS7_ILi64EEENS7_ILi128EEESB_EEENS_6half_tEfNS_4arch4Sm90ELb0ELb0ELb1ELb1ELb1ELb1ELb0ELb0ELi2ELi1ELi2ELi1ELb0EEENS1_21CollectiveEpilogueBwdISC_SD_SF_Li256ELb1ELb0ELi1EEENS1_19SingleTileSchedulerILb1ELb0ELb0ELi128EEEEEEEEEvNT_6ParamsE)
        /*056c*/ 	.word	0x00000000


	//----- nvinfo : EIATTR_MIN_STACK_SIZE
	.align		4
.L_242:
        /*0570*/ 	.byte	0x04, 0x12
        /*0572*/ 	.short	(.L_244 - .L_243)
	.align		4
.L_243:
        /*0574*/ 	.word	index@(_ZN7cutlass13device_kernelIN5flash11enable_sm90INS1_16FlashAttnBwdSm90INS1_25CollectiveMainloopBwdSm90ILi2ELi2ELi2EN4cute5tupleIJNS5_1CILi1EEES8_S8_EEENS6_IJNS7_ILi64EEENS7_ILi128EEESB_EEENS_6half_tEfNS_4arch4Sm90ELb0ELb0ELb1ELb1ELb0ELb1ELb0ELb0ELi2ELi1ELi2ELi1ELb0EEENS1_24CollectiveEpilogueBwdGQAISC_fSF_Li256ELb1ELb0EEENS1_19SingleTileSchedulerILb1ELb0ELb0ELi128EEEEEEEEEvNT_6ParamsE)
        /*0578*/ 	.word	0x00000000


	//----- nvinfo : EIATTR_MIN_STACK_SIZE
	.align		4
.L_244:
        /*057c*/ 	.byte	0x04, 0x12
        /*057e*/ 	.short	(.L_246 - .L_245)
	.align		4
.L_245:
        /*0580*/ 	.word	index@(_ZN7cutlass13device_kernelIN5flash11enable_sm90INS1_16FlashAttnBwdSm90INS1_25CollectiveMainloopBwdSm90ILi2ELi2ELi2EN4cute5tupleIJNS5_1CILi1EEES8_S8_EEENS6_IJNS7_ILi64EEENS7_ILi128EEESB_EEENS_6half_tEfNS_4arch4Sm90ELb0ELb0ELb1ELb1ELb1ELb1ELb0ELb0ELi2ELi1ELi2ELi1ELb0EEENS1_24CollectiveEpilogueBwdGQAISC_fSF_Li256ELb1ELb1EEENS1_19SingleTileSchedulerILb1ELb0ELb0ELi128EEEEEEEEEvNT_6ParamsE)
        /*0584*/ 	.word	0x00000000


	//----- nvinfo : EIATTR_MIN_STACK_SIZE
	.align		4
.L_246:
        /*0588*/ 	.byte	0x04, 0x12
        /*058a*/ 	.short	(.L_248 - .L_247)
	.align		4
.L_247:
        /*058c*/ 	.word	index@(_ZN7cutlass13device_kernelIN5flash11enable_sm90INS1_16FlashAttnBwdSm90INS1_25CollectiveMainloopBwdSm90ILi2ELi2ELi2EN4cute5tupleIJNS5_1CILi1EEES8_S8_EEENS6_IJNS7_ILi64EEENS7_ILi128EEESB_EEENS_6half_tEfNS_4arch4Sm90ELb0ELb1ELb1ELb0ELb0ELb1ELb0ELb0ELi2ELi1ELi2ELi1ELb0EEENS1_21CollectiveEpilogueBwdISC_SD_SF_Li256ELb0ELb0ELi1EEENS1_19SingleTileSchedulerILb0ELb0ELb0ELi128EEEEEEEEEvNT_6ParamsE)
        /*0590*/ 	.word	0x00000000


	//----- nvinfo : EIATTR_MIN_STACK_SIZE
	.align		4
.L_248:
        /*0594*/ 	.byte	0x04, 0x12
        /*0596*/ 	.short	(.L_250 - .L_249)
	.align		4
.L_249:
        /*0598*/ 	.word	index@(_ZN7cutlass13device_kernelIN5flash11enable_sm90INS1_16FlashAttnBwdSm90INS1_25CollectiveMainloopBwdSm90ILi2ELi2ELi2EN4cute5tupleIJNS5_1CILi1EEES8_S8_EEENS6_IJNS7_ILi64EEENS7_ILi128EEESB_EEENS_6half_tEfNS_4arch4Sm90ELb0ELb1ELb1ELb0ELb1ELb1ELb0ELb0ELi2ELi1ELi2ELi1ELb0EEENS1_21CollectiveEpilogueBwdISC_SD_SF_Li256ELb0ELb0ELi1EEENS1_19SingleTileSchedulerILb0ELb0ELb0ELi128EEEEEEEEEvNT_6ParamsE)
        /*059c*/ 	.word	0x00000000


	//----- nvinfo : EIATTR_MIN_STACK_SIZE
	.align		4
.L_250:
        /*05a0*/ 	.byte	0x04, 0x12
        /*05a2*/ 	.short	(.L_252 - .L_251)
	.align		4
.L_251:
        /*05a4*/ 	.word	index@(_ZN7cutlass13device_kernelIN5flash11enable_sm90INS1_16FlashAttnBwdSm90INS1_25CollectiveMainloopBwdSm90ILi2ELi2ELi2EN4cute5tupleIJNS5_1CILi1EEES8_S8_EEENS6_IJNS7_ILi64EEENS7_ILi128EEESB_EEENS_6half_tEfNS_4arch4Sm90ELb0ELb1ELb1ELb0ELb0ELb1ELb0ELb0ELi2ELi1ELi2ELi1ELb0EEENS1_24CollectiveEpilogueBwdGQAISC_fSF_Li256ELb0ELb0EEENS1_19SingleTileSchedulerILb0ELb0ELb0ELi128EEEEEEEEEvNT_6ParamsE)
        /*05a8*/ 	.word	0x00000000


	//----- nvinfo : EIATTR_MIN_STACK_SIZE
	.align		4
.L_252:
        /*05ac*/ 	.byte	0x04, 0x12
        /*05ae*/ 	.short	(.L_254 - .L_253)
	.align		4
.L_253:
        /*05b0*/ 	.word	index@(_ZN7cutlass13device_kernelIN5flash11enable_sm90INS1_16FlashAttnBwdSm90INS1_25CollectiveMainloopBwdSm90ILi2ELi2ELi2EN4cute5tupleIJNS5_1CILi1EEES8_S8_EEENS6_IJNS7_ILi64EEENS7_ILi128EEESB_EEENS_6half_tEfNS_4arch4Sm90ELb0ELb1ELb1ELb0ELb1ELb1ELb0ELb0ELi2ELi1ELi2ELi1ELb0EEENS1_24CollectiveEpilogueBwdGQAISC_fSF_Li256ELb0ELb1EEENS1_19SingleTileSchedulerILb0ELb0ELb0ELi128EEEEEEEEEvNT_6ParamsE)
        /*05b4*/ 	.word	0x00000000


	//----- nvinfo : EIATTR_MIN_STACK_SIZE
	.align		4
.L_254:
        /*05b8*/ 	.byte	0x04, 0x12
        /*05ba*/ 	.short	(.L_256 - .L_255)
	.align		4
.L_255:
        /*05bc*/ 	.word	index@(_ZN7cutlass13device_kernelIN5flash11enable_sm90INS1_16FlashAttnBwdSm90INS1_25CollectiveMainloopBwdSm90ILi2ELi2ELi2EN4cute5tupleIJNS5_1CILi1EEES8_S8_EEENS6_IJNS7_ILi64EEENS7_ILi128EEESB_EEENS_6half_tEfNS_4arch4Sm90ELb0ELb1ELb1ELb1ELb0ELb1ELb0ELb0ELi2ELi1ELi2ELi1ELb0EEENS1_21CollectiveEpilogueBwdISC_SD_SF_Li256ELb1ELb0ELi1EEENS1_19SingleTileSchedulerILb1ELb0ELb0ELi128EEEEEEEEEvNT_6ParamsE)
        /*05c0*/ 	.word	0x00000000


	//----- nvinfo : EIATTR_MIN_STACK_SIZE
	.align		4
.L_256:
        /*05c4*/ 	.byte	0x04, 0x12
        /*05c6*/ 	.short	(.L_258 - .L_257)
	.align		4
.L_257:
        /*05c8*/ 	.word	index@(_ZN7cutlass13device_kernelIN5flash11enable_sm90INS1_16FlashAttnBwdSm90INS1_25CollectiveMainloopBwdSm90ILi2ELi2ELi2EN4cute5tupleIJNS5_1CILi1EEES8_S8_EEENS6_IJNS7_ILi64EEENS7_ILi128EEESB_EEENS_6half_tEfNS_4arch4Sm90ELb0ELb1ELb1ELb1ELb1ELb1ELb0ELb0ELi2ELi1ELi2ELi1ELb0EEENS1_21CollectiveEpilogueBwdISC_SD_SF_Li256ELb1ELb0ELi1EEENS1_19SingleTileSchedulerILb1ELb0ELb0ELi128EEEEEEEEEvNT_6ParamsE)
        /*05cc*/ 	.word	0x00000000


	//----- nvinfo : EIATTR_MIN_STACK_SIZE
	.align		4
.L_258:
        /*05d0*/ 	.byte	0x04, 0x12
        /*05d2*/ 	.short	(.L_260 - .L_259)
	.align		4
.L_259:
        /*05d4*/ 	.word	index@(_ZN7cutlass13device_kernelIN5flash11enable_sm90INS1_16FlashAttnBwdSm90INS1_25CollectiveMainloopBwdSm90ILi2ELi2ELi2EN4cute5tupleIJNS5_1CILi1EEES8_S8_EEENS6_IJNS7_ILi64EEENS7_ILi128EEESB_EEENS_6half_tEfNS_4arch4Sm90ELb0ELb1ELb1ELb1ELb0ELb1ELb0ELb0ELi2ELi1ELi2ELi1ELb0EEENS1_24CollectiveEpilogueBwdGQAISC_fSF_Li256ELb1ELb0EEENS1_19SingleTileSchedulerILb1ELb0ELb0ELi128EEEEEEEEEvNT_6ParamsE)
        /*05d8*/ 	.word	0x00000000


	//----- nvinfo : EIATTR_MIN_STACK_SIZE
	.align		4
.L_260:
        /*05dc*/ 	.byte	0x04, 0x12
        /*05de*/ 	.short	(.L_262 - .L_261)
	.align		4
.L_261:
        /*05e0*/ 	.word	index@(_ZN7cutlass13device_kernelIN5flash11enable_sm90INS1_16FlashAttnBwdSm90INS1_25CollectiveMainloopBwdSm90ILi2ELi2ELi2EN4cute5tupleIJNS5_1CILi1EEES8_S8_EEENS6_IJNS7_ILi64EEENS7_ILi128EEESB_EEENS_6half_tEfNS_4arch4Sm90ELb0ELb1ELb1ELb1ELb1ELb1ELb0ELb0ELi2ELi1ELi2ELi1ELb0EEENS1_24CollectiveEpilogueBwdGQAISC_fSF_Li256ELb1ELb1EEENS1_19SingleTileSchedulerILb1ELb0ELb0ELi128EEEEEEEEEvNT_6ParamsE)
        /*05e4*/ 	.word	0x00000000


	//----- nvinfo : EIATTR_MIN_STACK_SIZE
	.align		4
.L_262:
        /*05e8*/ 	.byte	0x04, 0x12
        /*05ea*/ 	.short	(.L_264 - .L_263)
	.align		4
.L_263:
        /*05ec*/ 	.word	index@(_ZN7cutlass13device_kernelIN5flash11enable_sm90INS1_16FlashAttnBwdSm90INS1_25CollectiveMainloopBwdSm90ILi2ELi2ELi2EN4cute5tupleIJNS5_1CILi1EEES8_S8_EEENS6_IJNS7_ILi64EEENS7_ILi128EEESB_EEENS_6half_tEfNS_4arch4Sm90ELb1ELb0ELb1ELb0ELb0ELb1ELb0ELb0ELi2ELi1ELi2ELi1ELb0EEENS1_21CollectiveEpilogueBwdISC_SD_SF_Li256ELb0ELb0ELi1EEENS1_25SingleTileBwdLPTSchedulerILb0ELi128ELb0EEEEEEEEEvNT_6ParamsE)
        /*05f0*/ 	.word	0x00000000


	//----- nvinfo : EIATTR_MIN_STACK_SIZE
	.align		4
.L_264:
        /*05f4*/ 	.byte	0x04, 0x12
        /*05f6*/ 	.short	(.L_266 - .L_265)
	.align		4
.L_265:
        /*05f8*/ 	.word	index@(_ZN7cutlass13device_kernelIN5flash11enable_sm90INS1_16FlashAttnBwdSm90INS1_25CollectiveMainloopBwdSm90ILi2ELi2ELi2EN4cute5tupleIJNS5_1CILi1EEES8_S8_EEENS6_IJNS7_ILi64EEENS7_ILi128EEESB_EEENS_6half_tEfNS_4arch4Sm90ELb1ELb0ELb1ELb0ELb1ELb1ELb0ELb0ELi2ELi1ELi2ELi1ELb0EEENS1_21CollectiveEpilogueBwdISC_SD_SF_Li256ELb0ELb0ELi1EEENS1_25SingleTileBwdLPTSchedulerILb0ELi128ELb1EEEEEEEEEvNT_6ParamsE)
        /*05fc*/ 	.word	0x00000000


	//----- nvinfo : EIATTR_MIN_STACK_SIZE
	.align		4
.L_266:
        /*0600*/ 	.byte	0x04, 0x12
        /*0602*/ 	.short	(.L_268 - .L_267)
	.align		4
.L_267:
        /*0604*/ 	.word	index@(_ZN7cutlass13device_kernelIN5flash11enable_sm90INS1_16FlashAttnBwdSm90INS1_25CollectiveMainloopBwdSm90ILi2ELi2ELi2EN4cute5tupleIJNS5_1CILi1EEES8_S8_EEENS6_IJNS7_ILi64EEENS7_ILi128EEESB_EEENS_6half_tEfNS_4arch4Sm90ELb1ELb0ELb1ELb0ELb0ELb1ELb0ELb0ELi2ELi1ELi2ELi1ELb0EEENS1_24CollectiveEpilogueBwdGQAISC_fSF_Li256ELb0ELb0EEENS1_25SingleTileBwdLPTSchedulerILb0ELi128ELb0EEEEEEEEEvNT_6ParamsE)
        /*0608*/ 	.word	0x00000000


	//----- nvinfo : EIATTR_MIN_STACK_SIZE
	.align		4
.L_268:
        /*060c*/ 	.byte	0x04, 0x12
        /*060e*/ 	.short	(.L_270 - .L_269)
	.align		4
.L_269:
        /*0610*/ 	.word	index@(_ZN7cutlass13device_kernelIN5flash11enable_sm90INS1_16FlashAttnBwdSm90INS1_25CollectiveMainloopBwdSm90ILi2ELi2ELi2EN4cute5tupleIJNS5_1CILi1EEES8_S8_EEENS6_IJNS7_ILi64EEENS7_ILi128EEESB_EEENS_6half_tEfNS_4arch4Sm90ELb1ELb0ELb1ELb0ELb1ELb1ELb0ELb0ELi2ELi1ELi2ELi1ELb0EEENS1_24CollectiveEpilogueBwdGQAISC_fSF_Li256ELb0ELb1EEENS1_25SingleTileBwdLPTSchedulerILb0ELi128ELb1EEEEEEEEEvNT_6ParamsE)
        /*0614*/ 	.word	0x00000000


	//----- nvinfo : EIATTR_MIN_STACK_SIZE
	.align		4
.L_270:
        /*0618*/ 	.byte	0x04, 0x12
        /*061a*/ 	.short	(.L_272 - .L_271)
	.align		4
.L_271:
        /*061c*/ 	.word	index@(_ZN7cutlass13device_kernelIN5flash11enable_sm90INS1_16FlashAttnBwdSm90INS1_25CollectiveMainloopBwdSm90ILi2ELi2ELi2EN4cute5tupleIJNS5_1CILi1EEES8_S8_EEENS6_IJNS7_ILi64EEENS7_ILi128EEESB_EEENS_6half_tEfNS_4arch4Sm90ELb1ELb0ELb1ELb1ELb0ELb1ELb0ELb0ELi2ELi1ELi2ELi1ELb0EEENS1_21CollectiveEpilogueBwdISC_SD_SF_Li256ELb1ELb0ELi1EEENS1_25SingleTileBwdLPTSchedulerILb1ELi128ELb0EEEEEEEEEvNT_6ParamsE)
        /*0620*/ 	.word	0x00000000


	//----- nvinfo : EIATTR_MIN_STACK_SIZE
	.align		4
.L_272:
        /*0624*/ 	.byte	0x04, 0x12
        /*0626*/ 	.short	(.L_274 - .L_273)
	.align		4
.L_273:
        /*0628*/ 	.word	index@(_ZN7cutlass13device_kernelIN5flash11enable_sm90INS1_16FlashAttnBwdSm90INS1_25CollectiveMainloopBwdSm90ILi2ELi2ELi2EN4cute5tupleIJNS5_1CILi1EEES8_S8_EEENS6_IJNS7_ILi64EEENS7_ILi128EEESB_EEENS_6half_tEfNS_4arch4Sm90ELb1ELb0ELb1ELb1ELb1ELb1ELb0ELb0ELi2ELi1ELi2ELi1ELb0EEENS1_21CollectiveEpilogueBwdISC_SD_SF_Li256ELb1ELb0ELi1EEENS1_25SingleTileBwdLPTSchedulerILb1ELi128ELb1EEEEEEEEEvNT_6ParamsE)
        /*062c*/ 	.word	0x00000000


	//----- nvinfo : EIATTR_MIN_STACK_SIZE
	.align		4
.L_274:
        /*0630*/ 	.byte	0x04, 0x12
        /*0632*/ 	.short	(.L_276 - .L_275)
	.align		4
.L_275:
        /*0634*/ 	.word	index@(_ZN7cutlass13device_kernelIN5flash11enable_sm90INS1_16FlashAttnBwdSm90INS1_25CollectiveMainloopBwdSm90ILi2ELi2ELi2EN4cute5tupleIJNS5_1CILi1EEES8_S8_EEENS6_IJNS7_ILi64EEENS7_ILi128EEESB_EEENS_6half_tEfNS_4arch4Sm90ELb1ELb0ELb1ELb1ELb0ELb1ELb0ELb0ELi2ELi1ELi2ELi1ELb0EEENS1_24CollectiveEpilogueBwdGQAISC_fSF_Li256ELb1ELb0EEENS1_25SingleTileBwdLPTSchedulerILb1ELi128ELb0EEEEEEEEEvNT_6ParamsE)
        /*0638*/ 	.word	0x00000000


	//----- nvinfo : EIATTR_MIN_STACK_SIZE
	.align		4
.L_276:
        /*063c*/ 	.byte	0x04, 0x12
        /*063e*/ 	.short	(.L_278 - .L_277)
	.align		4
.L_277:
        /*0640*/ 	.word	index@(_ZN7cutlass13device_kernelIN5flash11enable_sm90INS1_16FlashAttnBwdSm90INS1_25CollectiveMainloopBwdSm90ILi2ELi2ELi2EN4cute5tupleIJNS5_1CILi1EEES8_S8_EEENS6_IJNS7_ILi64EEENS7_ILi128EEESB_EEENS_6half_tEfNS_4arch4Sm90ELb1ELb0ELb1ELb1ELb1ELb1ELb0ELb0ELi2ELi1ELi2ELi1ELb0EEENS1_24CollectiveEpilogueBwdGQAISC_fSF_Li256ELb1ELb1EEENS1_25SingleTileBwdLPTSchedulerILb1ELi128ELb1EEEEEEEEEvNT_6ParamsE)
        /*0644*/ 	.word	0x00000000


	//----- nvinfo : EIATTR_MIN_STACK_SIZE
	.align		4
.L_278:
        /*0648*/ 	.byte	0x04, 0x12
        /*064a*/ 	.short	(.L_280 - .L_279)
	.align		4
.L_279:
        /*064c*/ 	.word	index@(_ZN7cutlass13device_kernelIN5flash11enable_sm90INS1_16FlashAttnBwdSm90INS1_25CollectiveMainloopBwdSm90ILi2ELi2ELi2EN4cute5tupleIJNS5_1CILi1EEES8_S8_EEENS6_IJNS7_ILi80EEENS7_ILi128EEESB_EEENS_6half_tEfNS_4arch4Sm90ELb0ELb0ELb0ELb0ELb0ELb1ELb0ELb1ELi2ELi1ELi2ELi1ELb0EEENS1_21CollectiveEpilogueBwdISC_SD_SF_Li256ELb0ELb0ELi1EEENS1_19SingleTileSchedulerILb0ELb0ELb0ELi128EEEEEEEEEvNT_6ParamsE)
        /*0650*/ 	.word	0x00000000


	//----- nvinfo : EIATTR_MIN_STACK_SIZE
	.align		4
.L_280:
        /*0654*/ 	.byte	0x04, 0x12
        /*0656*/ 	.short	(.L_282 - .L_281)
	.align		4
.L_281:
        /*0658*/ 	.word	index@(_ZN7cutlass13device_kernelIN5flash11enable_sm90INS1_16FlashAttnBwdSm90INS1_25CollectiveMainloopBwdSm90ILi2ELi2ELi2EN4cute5tupleIJNS5_1CILi1EEES8_S8_EEENS6_IJNS7_ILi80EEENS7_ILi128EEESB_EEENS_6half_tEfNS_4arch4Sm90ELb0ELb0ELb0ELb0ELb1ELb1ELb0ELb1ELi2ELi1ELi2ELi1ELb0EEENS1_21CollectiveEpilogueBwdISC_SD_SF_Li256ELb0ELb0ELi1EEENS1_19SingleTileSchedulerILb0ELb0ELb0ELi128EEEEEEEEEvNT_6ParamsE)
        /*065c*/ 	.word	0x00000000


	//----- nvinfo : EIATTR_MIN_STACK_SIZE
	.align		4
.L_282:
        /*0660*/ 	.byte	0x04, 0x12
        /*0662*/ 	.short	(.L_284 - .L_283)
	.align		4
.L_283:
        /*0664*/ 	.word	index@(_ZN7cutlass13device_kernelIN5flash11enable_sm90INS1_16FlashAttnBwdSm90INS1_25CollectiveMainloopBwdSm90ILi2ELi2ELi2EN4cute5tupleIJNS5_1CILi1EEES8_S8_EEENS6_IJNS7_ILi80EEENS7_ILi128EEESB_EEENS_6half_tEfNS_4arch4Sm90ELb0ELb0ELb0ELb0ELb0ELb1ELb0ELb1ELi2ELi1ELi2ELi1ELb0EEENS1_24CollectiveEpilogueBwdGQAISC_fSF_Li256ELb0ELb0EEENS1_19SingleTileSchedulerILb0ELb0ELb0ELi128EEEEEEEEEvNT_6ParamsE)
        /*0668*/ 	.word	0x00000000


	//----- nvinfo : EIATTR_MIN_STACK_SIZE
	.align		4
.L_284:
        /*066c*/ 	.byte	0x04, 0x12
        /*066e*/ 	.short	(.L_286 - .L_285)
	.align		4
.L_285:
        /*0670*/ 	.word	index@(_ZN7cutlass13device_kernelIN5flash11enable_sm90INS1_16FlashAttnBwdSm90INS1_25CollectiveMainloopBwdSm90ILi2ELi2ELi2EN4cute5tupleIJNS5_1CILi1EEES8_S8_EEENS6_IJNS7_ILi80EEENS7_ILi128EEESB_EEENS_6half_tEfNS_4arch4Sm90ELb0ELb0ELb0ELb0ELb1ELb1ELb0ELb1ELi2ELi1ELi2ELi1ELb0EEENS1_24CollectiveEpilogueBwdGQAISC_fSF_Li256ELb0ELb1EEENS1_19SingleTileSchedulerILb0ELb0ELb0ELi128EEEEEEEEEvNT_6ParamsE)
        /*0674*/ 	.word	0x00000000


	//----- nvinfo : EIATTR_MIN_STACK_SIZE
	.align		4
.L_286:
        /*0678*/ 	.byte	0x04, 0x12
        /*067a*/ 	.short	(.L_288 - .L_287)
	.align		4
.L_287:
        /*067c*/ 	.word	index@(_ZN7cutlass13device_kernelIN5flash22FlashAttnBwdPreprocessIN4cute5tupleIJNS3_1CILi80EEENS5_ILi128EEEEEENS_6half_tEfNS_4arch4Sm90ELb1ELb0EEEEEvNT_6ParamsE)
        /*0680*/ 	.word	0x00000000


	//----- nvinfo : EIATTR_MIN_STACK_SIZE
	.align		4
.L_288:
        /*0684*/ 	.byte	0x04, 0x12
        /*0686*/ 	.short	(.L_290 - .L_289)
	.align		4
.L_289:
        /*0688*/ 	.word	index@(_ZN7cutlass13device_kernelIN5flash11enable_sm90INS1_16FlashAttnBwdSm90INS1_25CollectiveMainloopBwdSm90ILi2ELi2ELi2EN4cute5tupleIJNS5_1CILi1EEES8_S8_EEENS6_IJNS7_ILi80EEENS7_ILi128EEESB_EEENS_6half_tEfNS_4arch4Sm90ELb0ELb0ELb0ELb1ELb0ELb1ELb0ELb1ELi2ELi1ELi2ELi1ELb0EEENS1_21CollectiveEpilogueBwdISC_SD_SF_Li256ELb1ELb0ELi1EEENS1_19SingleTileSchedulerILb1ELb0ELb0ELi128EEEEEEEEEvNT_6ParamsE)
        /*068c*/ 	.word	0x00000000


	//----- nvinfo : EIATTR_MIN_STACK_SIZE
	.align		4
.L_290:
        /*0690*/ 	.byte	0x04, 0x12
        /*0692*/ 	.short	(.L_292 - .L_291)
	.align		4
.L_291:
        /*0694*/ 	.word	index@(_ZN7cutlass13device_kernelIN5flash11enable_sm90INS1_16FlashAttnBwdSm90INS1_25CollectiveMainloopBwdSm90ILi2ELi2ELi2EN4cute5tupleIJNS5_1CILi1EEES8_S8_EEENS6_IJNS7_ILi80EEENS7_ILi128EEESB_EEENS_6half_tEfNS_4arch4Sm90ELb0ELb0ELb0ELb1ELb1ELb1ELb0ELb1ELi2ELi1ELi2ELi1ELb0EEENS1_21CollectiveEpilogueBwdISC_SD_SF_Li256ELb1ELb0ELi1EEENS1_19SingleTileSchedulerILb1ELb0ELb0ELi128EEEEEEEEEvNT_6ParamsE)
        /*0698*/ 	.word	0x00000000


	//----- nvinfo : EIATTR_MIN_STACK_SIZE
	.align		4
.L_292:
        /*069c*/ 	.byte	0x04, 0x12
        /*069e*/ 	.short	(.L_294 - .L_293)
	.align		4
.L_293:
        /*06a0*/ 	.word	index@(_ZN7cutlass13device_kernelIN5flash11enable_sm90INS1_16FlashAttnBwdSm90INS1_25CollectiveMainloopBwdSm90ILi2ELi2ELi2EN4cute5tupleIJNS5_1CILi1EEES8_S8_EEENS6_IJNS7_ILi80EEENS7_ILi128EEESB_EEENS_6half_tEfNS_4arch4Sm90ELb0ELb0ELb0ELb1ELb0ELb1ELb0ELb1ELi2ELi1ELi2ELi1ELb0EEENS1_24CollectiveEpilogueBwdGQAISC_fSF_Li256ELb1ELb0EEENS1_19SingleTileSchedulerILb1ELb0ELb0ELi128EEEEEEEEEvNT_6ParamsE)
        /*06a4*/ 	.word	0x00000000


	//----- nvinfo : EIATTR_MIN_STACK_SIZE
	.align		4
.L_294:
        /*06a8*/ 	.byte	0x04, 0x12
        /*06aa*/ 	.short	(.L_296 - .L_295)
	.align		4
.L_295:
        /*06ac*/ 	.word	index@(_ZN7cutlass13device_kernelIN5flash32FlashAttnBwdPostprocessConvertdQIN4cute5tupleIJNS3_1CILi80EEENS5_ILi128EEEEEENS_6half_tEfNS_4arch4Sm90ELi256ENS3_8TiledMMAINS3_8MMA_AtomIJNS3_4SM904GMMA25MMA_64x16x16_F32F16F16_SSILNSF_5MajorE1ELSH_0ELNSF_7ScaleInE1ELSI_1EEEEEENS3_6LayoutINS4_IJNS5_ILi2EEENS5_ILi1EEESN_EEENS4_IJSN_NS5_ILi0EEESP_EEEEENS4_IJNS3_10UnderscoreESS_SS_EEEEELb1EEEEEvNT_6ParamsE)
        /*06b0*/ 	.word	0x00000000


	//----- nvinfo : EIATTR_MIN_STACK_SIZE
	.align		4
.L_296:
        /*06b4*/ 	.byte	0x04, 0x12
        /*06b6*/ 	.short	(.L_298 - .L_297)
	.align		4
.L_297:
        /*06b8*/ 	.word	index@(_ZN7cutlass13device_kernelIN5flash11enable_sm90INS1_16FlashAttnBwdSm90INS1_25CollectiveMainloopBwdSm90ILi2ELi2ELi2EN4cute5tupleIJNS5_1CILi1EEES8_S8_EEENS6_IJNS7_ILi80EEENS7_ILi128EEESB_EEENS_6half_tEfNS_4arch4Sm90ELb0ELb0ELb0ELb1ELb1ELb1ELb0ELb1ELi2ELi1ELi2ELi1ELb0EEENS1_24CollectiveEpilogueBwdGQAISC_fSF_Li256ELb1ELb1EEENS1_19SingleTileSchedulerILb1ELb0ELb0ELi128EEEEEEEEEvNT_6ParamsE)
        /*06bc*/ 	.word	0x00000000


	//----- nvinfo : EIATTR_MIN_STACK_SIZE
	.align		4
.L_298:
        /*06c0*/ 	.byte	0x04, 0x12
        /*06c2*/ 	.short	(.L_300 - .L_299)
	.align		4
.L_299:
        /*06c4*/ 	.word	index@(_ZN7cutlass13device_kernelIN5flash22FlashAttnBwdPreprocessIN4cute5tupleIJNS3_1CILi80EEENS5_ILi128EEEEEENS_6half_tEfNS_4arch4Sm90ELb1ELb1EEEEEvNT_6ParamsE)
        /*06c8*/ 	.word	0x00000000


	//----- nvinfo : EIATTR_MIN_STACK_SIZE
	.align		4
.L_300:
        /*06cc*/ 	.byte	0x04, 0x12
        /*06ce*/ 	.short	(.L_302 - .L_301)
	.align		4
.L_301:
        /*06d0*/ 	.word	index@(_ZN7cutlass13device_kernelIN5flash11enable_sm90INS1_16FlashAttnBwdSm90INS1_25CollectiveMainloopBwdSm90ILi2ELi2ELi2EN4cute5tupleIJNS5_1CILi1EEES8_S8_EEENS6_IJNS7_ILi64EEENS7_ILi128EEESB_EEENS_6half_tEfNS_4arch4Sm90ELb0ELb1ELb0ELb0ELb0ELb1ELb0ELb0ELi2ELi1ELi2ELi1ELb0EEENS1_21CollectiveEpilogueBwdISC_SD_SF_Li256ELb0ELb0ELi1EEENS1_19SingleTileSchedulerILb0ELb0ELb0ELi128EEEEEEEEEvNT_6ParamsE)
        /*06d4*/ 	.word	0x00000000


	//----- nvinfo : EIATTR_MIN_STACK_SIZE
	.align		4
.L_302:
        /*06d8*/ 	.byte	0x04, 0x12
        /*06da*/ 	.short	(.L_304 - .L_303)
	.align		4
.L_303:
        /*06dc*/ 	.word	index@(_ZN7cutlass13device_kernelIN5flash11enable_sm90INS1_16FlashAttnBwdSm90INS1_25CollectiveMainloopBwdSm90ILi2ELi2ELi2EN4cute5tupleIJNS5_1CILi1EEES8_S8_EEENS6_IJNS7_ILi64EEENS7_ILi128EEESB_EEENS_6half_tEfNS_4arch4Sm90ELb0ELb1ELb0ELb0ELb1ELb1ELb0ELb0ELi2ELi1ELi2ELi1ELb0EEENS1_21CollectiveEpilogueBwdISC_SD_SF_Li256ELb0ELb0ELi1EEENS1_19SingleTileSchedulerILb0ELb0ELb0ELi128EEEEEEEEEvNT_6ParamsE)
        /*06e0*/ 	.word	0x00000000


	//----- nvinfo : EIATTR_MIN_STACK_SIZE
	.align		4
.L_304:
        /*06e4*/ 	.byte	0x04, 0x12
        /*06e6*/ 	.short	(.L_306 - .L_305)
	.align		4
.L_305:
        /*06e8*/ 	.word	index@(_ZN7cutlass13device_kernelIN5flash11enable_sm90INS1_16FlashAttnBwdSm90INS1_25CollectiveMainloopBwdSm90ILi2ELi2ELi2EN4cute5tupleIJNS5_1CILi1EEES8_S8_EEENS6_IJNS7_ILi64EEENS7_ILi128EEESB_EEENS_6half_tEfNS_4arch4Sm90ELb0ELb1ELb0ELb0ELb0ELb1ELb0ELb0ELi2ELi1ELi2ELi1ELb0EEENS1_24CollectiveEpilogueBwdGQAISC_fSF_Li256ELb0ELb0EEENS1_19SingleTileSchedulerILb0ELb0ELb0ELi128EEEEEEEEEvNT_6ParamsE)
        /*06ec*/ 	.word	0x00000000


	//----- nvinfo : EIATTR_MIN_STACK_SIZE
	.align		4
.L_306:
        /*06f0*/ 	.byte	0x04, 0x12
        /*06f2*/ 	.short	(.L_308 - .L_307)
	.align		4
.L_307:
        /*06f4*/ 	.word	index@(_ZN7cutlass13device_kernelIN5flash11enable_sm90INS1_16FlashAttnBwdSm90INS1_25CollectiveMainloopBwdSm90ILi2ELi2ELi2EN4cute5tupleIJNS5_1CILi1EEES8_S8_EEENS6_IJNS7_ILi64EEENS7_ILi128EEESB_EEENS_6half_tEfNS_4arch4Sm90ELb0ELb1ELb0ELb0ELb1ELb1ELb0ELb0ELi2ELi1ELi2ELi1ELb0EEENS1_24CollectiveEpilogueBwdGQAISC_fSF_Li256ELb0ELb1EEENS1_19SingleTileSchedulerILb0ELb0ELb0ELi128EEEEEEEEEvNT_6ParamsE)
        /*06f8*/ 	.word	0x00000000


	//----- nvinfo : EIATTR_MIN_STACK_SIZE
	.align		4
.L_308:
        /*06fc*/ 	.byte	0x04, 0x12
        /*06fe*/ 	.short	(.L_310 - .L_309)
	.align		4
.L_309:
        /*0700*/ 	.word	index@(_ZN7cutlass13device_kernelIN5flash11enable_sm90INS1_16FlashAttnBwdSm90INS1_25CollectiveMainloopBwdSm90ILi2ELi2ELi2EN4cute5tupleIJNS5_1CILi1EEES8_S8_EEENS6_IJNS7_ILi64EEENS7_ILi128EEESB_EEENS_6half_tEfNS_4arch4Sm90ELb0ELb1ELb0ELb1ELb0ELb1ELb0ELb0ELi2ELi1ELi2ELi1ELb0EEENS1_21CollectiveEpilogueBwdISC_SD_SF_Li256ELb1ELb0ELi1EEENS1_19SingleTileSchedulerILb1ELb0ELb0ELi128EEEEEEEEEvNT_6ParamsE)
        /*0704*/ 	.word	0x00000000


	//----- nvinfo : EIATTR_MIN_STACK_SIZE
	.align		4
.L_310:
        /*0708*/ 	.byte	0x04, 0x12
        /*070a*/ 	.short	(.L_312 - .L_311)
	.align		4
.L_311:
        /*070c*/ 	.word	index@(_ZN7cutlass13device_kernelIN5flash11enable_sm90INS1_16FlashAttnBwdSm90INS1_25CollectiveMainloopBwdSm90ILi2ELi2ELi2EN4cute5tupleIJNS5_1CILi1EEES8_S8_EEENS6_IJNS7_ILi64EEENS7_ILi128EEESB_EEENS_6half_tEfNS_4arch4Sm90ELb0ELb1ELb0ELb1ELb1ELb1ELb0ELb0ELi2ELi1ELi2ELi1ELb0EEENS1_21CollectiveEpilogueBwdISC_SD_SF_Li256ELb1ELb0ELi1EEENS1_19SingleTileSchedulerILb1ELb0ELb0ELi128EEEEEEEEEvNT_6ParamsE)
        /*0710*/ 	.word	0x00000000


	//----- nvinfo : EIATTR_MIN_STACK_SIZE
	.align		4
.L_312:
        /*0714*/ 	.byte	0x04, 0x12
        /*0716*/ 	.short	(.L_314 - .L_313)
	.align		4
.L_313:
        /*0718*/ 	.word	index@(_ZN7cutlass13device_kernelIN5flash11enable_sm90INS1_16FlashAttnBwdSm90INS1_25CollectiveMainloopBwdSm90ILi2ELi2ELi2EN4cute5tupleIJNS5_1CILi1EEES8_S8_EEENS6_IJNS7_ILi64EEENS7_ILi128EEESB_EEENS_6half_tEfNS_4arch4Sm90ELb0ELb1ELb0ELb1ELb0ELb1ELb0ELb0ELi2ELi1ELi2ELi1ELb0EEENS1_24CollectiveEpilogueBwdGQAISC_fSF_Li256ELb1ELb0EEENS1_19SingleTileSchedulerILb1ELb0ELb0ELi128EEEEEEEEEvNT_6ParamsE)
        /*071c*/ 	.word	0x00000000


	//----- nvinfo : EIATTR_MIN_STACK_SIZE
	.align		4
.L_314:
        /*0720*/ 	.byte	0x04, 0x12
        /*0722*/ 	.short	(.L_316 - .L_315)
	.align		4
.L_315:
        /*0724*/ 	.word	index@(_ZN7cutlass13device_kernelIN5flash11enable_sm90INS1_16FlashAttnBwdSm90INS1_25CollectiveMainloopBwdSm90ILi2ELi2ELi2EN4cute5tupleIJNS5_1CILi1EEES8_S8_EEENS6_IJNS7_ILi64EEENS7_ILi128EEESB_EEENS_6half_tEfNS_4arch4Sm90ELb0ELb1ELb0ELb1ELb1ELb1ELb0ELb0ELi2ELi1ELi2ELi1ELb0EEENS1_24CollectiveEpilogueBwdGQAISC_fSF_Li256ELb1ELb1EEENS1_19SingleTileSchedulerILb1ELb0ELb0ELi128EEEEEEEEEvNT_6ParamsE)
        /*0728*/ 	.word	0x00000000


	//----- nvinfo : EIATTR_MIN_STACK_SIZE
	.align		4
.L_316:
        /*072c*/ 	.byte	0x04, 0x12
        /*072e*/ 	.short	(.L_318 - .L_317)
	.align		4
.L_317:
        /*0730*/ 	.word	index@(_ZN7cutlass13device_kernelIN5flash11enable_sm90INS1_16FlashAttnBwdSm90INS1_25CollectiveMainloopBwdSm90ILi2ELi2ELi2EN4cute5tupleIJNS5_1CILi1EEES8_S8_EEENS6_IJNS7_ILi64EEENS7_ILi128EEESB_EEENS_6half_tEfNS_4arch4Sm90ELb1ELb0ELb0ELb0ELb0ELb1ELb0ELb0ELi2ELi1ELi2ELi1ELb0EEENS1_21CollectiveEpilogueBwdISC_SD_SF_Li256ELb0ELb0ELi1EEENS1_25SingleTileBwdLPTSchedulerILb0ELi128ELb0EEEEEEEEEvNT_6ParamsE)
        /*0734*/ 	.word	0x00000000


	//----- nvinfo : EIATTR_MIN_STACK_SIZE
	.align		4
.L_318:
        /*0738*/ 	.byte	0x04, 0x12
        /*073a*/ 	.short	(.L_320 - .L_319)
	.align		4
.L_319:
        /*073c*/ 	.word	index@(_ZN7cutlass13device_kernelIN5flash11enable_sm90INS1_16FlashAttnBwdSm90INS1_25CollectiveMainloopBwdSm90ILi2ELi2ELi2EN4cute5tupleIJNS5_1CILi1EEES8_S8_EEENS6_IJNS7_ILi64EEENS7_ILi128EEESB_EEENS_6half_tEfNS_4arch4Sm90ELb1ELb0ELb0ELb0ELb1ELb1ELb0ELb0ELi2ELi1ELi2ELi1ELb0EEENS1_21CollectiveEpilogueBwdISC_SD_SF_Li256ELb0ELb0ELi1EEENS1_25SingleTileBwdLPTSchedulerILb0ELi128ELb1EEEEEEEEEvNT_6ParamsE)
        /*0740*/ 	.word	0x00000000


	//----- nvinfo : EIATTR_MIN_STACK_SIZE
	.align		4
.L_320:
        /*0744*/ 	.byte	0x04, 0x12
        /*0746*/ 	.short	(.L_322 - .L_321)
	.align		4
.L_321:
        /*0748*/ 	.word	index@(_ZN7cutlass13device_kernelIN5flash11enable_sm90INS1_16FlashAttnBwdSm90INS1_25CollectiveMainloopBwdSm90ILi2ELi2ELi2EN4cute5tupleIJNS5_1CILi1EEES8_S8_EEENS6_IJNS7_ILi64EEENS7_ILi128EEESB_EEENS_6half_tEfNS_4arch4Sm90ELb1ELb0ELb0ELb0ELb0ELb1ELb0ELb0ELi2ELi1ELi2ELi1ELb0EEENS1_24CollectiveEpilogueBwdGQAISC_fSF_Li256ELb0ELb0EEENS1_25SingleTileBwdLPTSchedulerILb0ELi128ELb0EEEEEEEEEvNT_6ParamsE)
        /*074c*/ 	.word	0x00000000


	//----- nvinfo : EIATTR_MIN_STACK_SIZE
	.align		4
.L_322:
        /*0750*/ 	.byte	0x04, 0x12
        /*0752*/ 	.short	(.L_324 - .L_323)
	.align		4
.L_323:
        /*0754*/ 	.word	index@(_ZN7cutlass13device_kernelIN5flash11enable_sm90INS1_16FlashAttnBwdSm90INS1_25CollectiveMainloopBwdSm90ILi2ELi2ELi2EN4cute5tupleIJNS5_1CILi1EEES8_S8_EEENS6_IJNS7_ILi64EEENS7_ILi128EEESB_EEENS_6half_tEfNS_4arch4Sm90ELb1ELb0ELb0ELb0ELb1ELb1ELb0ELb0ELi2ELi1ELi2ELi1ELb0EEENS1_24CollectiveEpilogueBwdGQAISC_fSF_Li256ELb0ELb1EEENS1_25SingleTileBwdLPTSchedulerILb0ELi128ELb1EEEEEEEEEvNT_6ParamsE)
        /*0758*/ 	.word	0x00000000


	//----- nvinfo : EIATTR_MIN_STACK_SIZE
	.align		4
.L_324:
        /*075c*/ 	.byte	0x04, 0x12
        /*075e*/ 	.short	(.L_326 - .L_325)
	.align		4
.L_325:
        /*0760*/ 	.word	index@(_ZN7cutlass13device_kernelIN5flash22FlashAttnBwdPreprocessIN4cute5tupleIJNS3_1CILi64EEENS5_ILi128EEEEEENS_6half_tEfNS_4arch4Sm90ELb1ELb0EEEEEvNT_6ParamsE)
        /*0764*/ 	.word	0x00000000


	//----- nvinfo : EIATTR_MIN_STACK_SIZE
	.align		4
.L_326:
        /*0768*/ 	.byte	0x04, 0x12
        /*076a*/ 	.short	(.L_328 - .L_327)
	.align		4
.L_327:
        /*076c*/ 	.word	index@(_ZN7cutlass13device_kernelIN5flash11enable_sm90INS1_16FlashAttnBwdSm90INS1_25CollectiveMainloopBwdSm90ILi2ELi2ELi2EN4cute5tupleIJNS5_1CILi1EEES8_S8_EEENS6_IJNS7_ILi64EEENS7_ILi128EEESB_EEENS_6half_tEfNS_4arch4Sm90ELb1ELb0ELb0ELb1ELb0ELb1ELb0ELb0ELi2ELi1ELi2ELi1ELb0EEENS1_21CollectiveEpilogueBwdISC_SD_SF_Li256ELb1ELb0ELi1EEENS1_25SingleTileBwdLPTSchedulerILb1ELi128ELb0EEEEEEEEEvNT_6ParamsE)
        /*0770*/ 	.word	0x00000000


	//----- nvinfo : EIATTR_MIN_STACK_SIZE
	.align		4
.L_328:
        /*0774*/ 	.byte	0x04, 0x12
        /*0776*/ 	.short	(.L_330 - .L_329)
	.align		4
.L_329:
        /*0778*/ 	.word	index@(_ZN7cutlass13device_kernelIN5flash11enable_sm90INS1_16FlashAttnBwdSm90INS1_25CollectiveMainloopBwdSm90ILi2ELi2ELi2EN4cute5tupleIJNS5_1CILi1EEES8_S8_EEENS6_IJNS7_ILi64EEENS7_ILi128EEESB_EEENS_6half_tEfNS_4arch4Sm90ELb1ELb0ELb0ELb1ELb1ELb1ELb0ELb0ELi2ELi1ELi2ELi1ELb0EEENS1_21CollectiveEpilogueBwdISC_SD_SF_Li256ELb1ELb0ELi1EEENS1_25SingleTileBwdLPTSchedulerILb1ELi128ELb1EEEEEEEEEvNT_6ParamsE)
        /*077c*/ 	.word	0x00000000


	//----- nvinfo : EIATTR_MIN_STACK_SIZE
	.align		4
.L_330:
        /*0780*/ 	.byte	0x04, 0x12
        /*0782*/ 	.short	(.L_332 - .L_331)
	.align		4
.L_331:
        /*0784*/ 	.word	index@(_ZN7cutlass13device_kernelIN5flash11enable_sm90INS1_16FlashAttnBwdSm90INS1_25CollectiveMainloopBwdSm90ILi2ELi2ELi2EN4cute5tupleIJNS5_1CILi1EEES8_S8_EEENS6_IJNS7_ILi64EEENS7_ILi128EEESB_EEENS_6half_tEfNS_4arch4Sm90ELb1ELb0ELb0ELb1ELb0ELb1ELb0ELb0ELi2ELi1ELi2ELi1ELb0EEENS1_24CollectiveEpilogueBwdGQAISC_fSF_Li256ELb1ELb0EEENS1_25SingleTileBwdLPTSchedulerILb1ELi128ELb0EEEEEEEEEvNT_6ParamsE)
        /*0788*/ 	.word	0x00000000


	//----- nvinfo : EIATTR_MIN_STACK_SIZE
	.align		4
.L_332:
        /*078c*/ 	.byte	0x04, 0x12
        /*078e*/ 	.short	(.L_334 - .L_333)
	.align		4
.L_333:
        /*0790*/ 	.word	index@(_ZN7cutlass13device_kernelIN5flash32FlashAttnBwdPostprocessConvertdQIN4cute5tupleIJNS3_1CILi128EEES6_EEENS_6half_tEfNS_4arch4Sm90ELi256ENS3_8TiledMMAINS3_8MMA_AtomIJNS3_4SM904GMMA26MMA_64x128x16_F32F16F16_RSILNSE_5MajorE0ELSG_1ELNSE_7ScaleInE1ELSH_1EEEEEENS3_6LayoutINS4_IJNS5_ILi2EEENS5_ILi1EEESM_EEENS4_IJSM_NS5_ILi0EEESO_EEEEENS4_IJNS3_10UnderscoreESR_SR_EEEEELb0EEEEEvNT_6ParamsE)
        /*0794*/ 	.word	0x00000000


	//----- nvinfo : EIATTR_MIN_STACK_SIZE
	.align		4
.L_334:
        /*0798*/ 	.byte	0x04, 0x12
        /*079a*/ 	.short	(.L_336 - .L_335)
	.align		4
.L_335:
        /*079c*/ 	.word	index@(_ZN7cutlass13device_kernelIN5flash32FlashAttnBwdPostprocessConvertdQIN4cute5tupleIJNS3_1CILi64EEENS5_ILi128EEEEEENS_6half_tEfNS_4arch4Sm90ELi256ENS3_8TiledMMAINS3_8MMA_AtomIJNS3_4SM904GMMA25MMA_64x64x16_F32F16F16_SSILNSF_5MajorE0ELSH_1ELNSF_7ScaleInE1ELSI_1EEEEEENS3_6LayoutINS4_IJNS5_ILi1EEENS5_ILi2EEESM_EEENS4_IJNS5_ILi0EEESM_SP_EEEEENS4_IJNS3_10UnderscoreESS_SS_EEEEELb0EEEEEvNT_6ParamsE)
        /*07a0*/ 	.word	0x00000000


	//----- nvinfo : EIATTR_MIN_STACK_SIZE
	.align		4
.L_336:
        /*07a4*/ 	.byte	0x04, 0x12
        /*07a6*/ 	.short	(.L_338 - .L_337)
	.align		4
.L_337:
        /*07a8*/ 	.word	index@(_ZN7cutlass13device_kernelIN5flash11enable_sm90INS1_16FlashAttnBwdSm90INS1_25CollectiveMainloopBwdSm90ILi2ELi2ELi2EN4cute5tupleIJNS5_1CILi1EEES8_S8_EEENS6_IJNS7_ILi64EEENS7_ILi128EEESB_EEENS_6half_tEfNS_4arch4Sm90ELb1ELb0ELb0ELb1ELb1ELb1ELb0ELb0ELi2ELi1ELi2ELi1ELb0EEENS1_24CollectiveEpilogueBwdGQAISC_fSF_Li256ELb1ELb1EEENS1_25SingleTileBwdLPTSchedulerILb1ELi128ELb1EEEEEEEEEvNT_6ParamsE)
        /*07ac*/ 	.word	0x00000000


	//----- nvinfo : EIATTR_MIN_STACK_SIZE
	.align		4
.L_338:
        /*07b0*/ 	.byte	0x04, 0x12
        /*07b2*/ 	.short	(.L_340 - .L_339)
	.align		4
.L_339:
        /*07b4*/ 	.word	index@(_ZN7cutlass13device_kernelIN5flash22FlashAttnBwdPreprocessIN4cute5tupleIJNS3_1CILi64EEENS5_ILi128EEEEEENS_6half_tEfNS_4arch4Sm90ELb1ELb1EEEEEvNT_6ParamsE)
        /*07b8*/ 	.word	0x00000000
.L_340:


//--------------------- .nv.compat                --------------------------
	.section	.nv.compat,"",@"SHT_CUDA_COMPAT_INFO"
	.align	4
        /*0000*/ 	.byte	0x02, 0x09, 0x01, 0x00, 0x02, 0x02, 0x02, 0x00, 0x02, 0x05, 0x05, 0x00, 0x03, 0x07, 0x01, 0x01
        /*0010*/ 	.byte	0x02, 0x03, 0x00, 0x00, 0x02, 0x06, 0x01, 0x00, 0x04, 0x0b, 0x08, 0x00, 0x01, 0x00, 0x00, 0x00
        /*0020*/ 	.byte	0x00, 0x00, 0x00, 0x00


//--------------------- .nv.info._ZN7cutlass13device_kernelIN5flash11enable_sm90INS1_16FlashAttnBwdSm90INS1_25CollectiveMainloopBwdSm90ILi2ELi2ELi2EN4cute5tupleIJNS5_1CILi1EEES8_S8_EEENS6_IJNS7_ILi64EEENS7_ILi128EEESB_EEENS_6half_tEfNS_4arch4Sm90ELb0ELb0ELb1ELb0ELb0ELb1ELb0ELb0ELi2ELi1ELi2ELi1ELb0EEENS1_21CollectiveEpilogueBwdISC_SD_SF_Li256ELb0ELb0ELi1EEENS1_19SingleTileSchedulerILb0ELb0ELb0ELi128EEEEEEEEEvNT_6ParamsE --------------------------
	.section	.nv.info._ZN7cutlass13device_kernelIN5flash11enable_sm90INS1_16FlashAttnBwdSm90INS1_25CollectiveMainloopBwdSm90ILi2ELi2ELi2EN4cute5tupleIJNS5_1CILi1EEES8_S8_EEENS6_IJNS7_ILi64EEENS7_ILi128EEESB_EEENS_6half_tEfNS_4arch4Sm90ELb0ELb0ELb1ELb0ELb0ELb1ELb0ELb0ELi2ELi1ELi2ELi1ELb0EEENS1_21CollectiveEpilogueBwdISC_SD_SF_Li256ELb0ELb0ELi1EEENS1_19SingleTileSchedulerILb0ELb0ELb0ELi128EEEEEEEEEvNT_6ParamsE,"",@"SHT_CUDA_INFO"
	.sectionflags	@""
	.align	4


	//----- nvinfo : EIATTR_CUDA_API_VERSION
	.align		4
        /*0000*/ 	.byte	0x04, 0x37
        /*0002*/ 	.short	(.L_342 - .L_341)
.L_341:
        /*0004*/ 	.word	0x00000082


	//----- nvinfo : EIATTR_KPARAM_INFO
	.align		4
.L_342:
        /*0008*/ 	.byte	0x04, 0x17
        /*000a*/ 	.short	(.L_344 - .L_343)
.L_343:
        /*000c*/ 	.word	0x00000000
        /*0010*/ 	.short	0x0000
        /*0012*/ 	.short	0x0000
        /*0014*/ 	.byte	0x00, 0xf0, 0x01, 0x24


	//----- nvinfo : EIATTR_SPARSE_MMA_MASK
	.align		4
.L_344:
        /*0018*/ 	.byte	0x03, 0x50
        /*001a*/ 	.short	0x0000


	//----- nvinfo : EIATTR_MAXREG_COUNT
	.align		4
        /*001c*/ 	.byte	0x03, 0x1b
        /*001e*/ 	.short	0x00a8


	//----- nvinfo : EIATTR_MERCURY_ISA_VERSION
	.align		4
        /*0020*/ 	.byte	0x03, 0x5f
        /*0022*/ 	.short	0x0101


	//----- nvinfo : EIATTR_VRC_CTA_INIT_COUNT
	.align		4
        /*0024*/ 	.byte	0x02, 0x4a
	.zero		1
	.zero		1


	//----- nvinfo : EIATTR_EXIT_INSTR_OFFSETS
	.align		4
        /*0028*/ 	.byte	0x04, 0x1c
        /*002a*/ 	.short	(.L_346 - .L_345)


	//   ....[0]....
.L_345:
        /*002c*/ 	.word	0x00000010


	//----- nvinfo : EIATTR_MAX_THREADS
	.align		4
.L_346:
        /*0030*/ 	.byte	0x04, 0x05
        /*0032*/ 	.short	(.L_348 - .L_347)
.L_347:
        /*0034*/ 	.word	0x00000180
        /*0038*/ 	.word	0x00000001
        /*003c*/ 	.word	0x00000001


	//----- nvinfo : EIATTR_CBANK_PARAM_SIZE
	.align		4
.L_348:
        /*0040*/ 	.byte	0x03, 0x19
        /*0042*/ 	.short	0x0900


	//----- nvinfo : EIATTR_PARAM_CBANK
	.align		4
        /*0044*/ 	.byte	0x04, 0x0a
        /*0046*/ 	.short	(.L_350 - .L_349)
	.align		4
.L_349:
        /*0048*/ 	.word	index@(.nv.constant0._ZN7cutlass13device_kernelIN5flash11enable_sm90INS1_16FlashAttnBwdSm90INS1_25CollectiveMainloopBwdSm90ILi2ELi2ELi2EN4cute5tupleIJNS5_1CILi1EEES8_S8_EEENS6_IJNS7_ILi64EEENS7_ILi128EEESB_EEENS_6half_tEfNS_4arch4Sm90ELb0ELb0ELb1ELb0ELb0ELb1ELb0ELb0ELi2ELi1ELi2ELi1ELb0EEENS1_21CollectiveEpilogueBwdISC_SD_SF_Li256ELb0ELb0ELi1EEENS1_19SingleTileSchedulerILb0ELb0ELb0ELi128EEEEEEEEEvNT_6ParamsE)
        /*004c*/ 	.short	0x0380
        /*004e*/ 	.short	0x0900


	//----- nvinfo : EIATTR_SW_WAR
	.align		4
.L_350:
        /*0050*/ 	.byte	0x04, 0x36
        /*0052*/ 	.short	(.L_352 - .L_351)
.L_351:
        /*0054*/ 	.word	0x00000008
.L_352:


//--------------------- .nv.info._ZN7cutlass13device_kernelIN5flash11enable_sm90INS1_16FlashAttnBwdSm90INS1_25CollectiveMainloopBwdSm90ILi2ELi2ELi2EN4cute5tupleIJNS5_1CILi1EEES8_S8_EEENS6_IJNS7_ILi64EEENS7_ILi128EEESB_EEENS_6half_tEfNS_4arch4Sm90ELb0ELb0ELb1ELb0ELb1ELb1ELb0ELb0ELi2ELi1ELi2ELi1ELb0EEENS1_21CollectiveEpilogueBwdISC_SD_SF_Li256ELb0ELb0ELi1EEENS1_19SingleTileSchedulerILb0ELb0ELb0ELi128EEEEEEEEEvNT_6ParamsE --------------------------
	.section	.nv.info._ZN7cutlass13device_kernelIN5flash11enable_sm90INS1_16FlashAttnBwdSm90INS1_25CollectiveMainloopBwdSm90ILi2ELi2ELi2EN4cute5tupleIJNS5_1CILi1EEES8_S8_EEENS6_IJNS7_ILi64EEENS7_ILi128EEESB_EEENS_6half_tEfNS_4arch4Sm90ELb0ELb0ELb1ELb0ELb1ELb1ELb0ELb0ELi2ELi1ELi2ELi1ELb0EEENS1_21CollectiveEpilogueBwdISC_SD_SF_Li256ELb0ELb0ELi1EEENS1_19SingleTileSchedulerILb0ELb0ELb0ELi128EEEEEEEEEvNT_6ParamsE,"",@"SHT_CUDA_INFO"
	.sectionflags	@""
	.align	4


	//----- nvinfo : EIATTR_CUDA_API_VERSION
	.align		4
        /*0000*/ 	.byte	0x04, 0x37
        /*0002*/ 	.short	(.L_354 - .L_353)
.L_353:
        /*0004*/ 	.word	0x00000082


	//----- nvinfo : EIATTR_KPARAM_INFO
	.align		4
.L_354:
        /*0008*/ 	.byte	0x04, 0x17
        /*000a*/ 	.short	(.L_356 - .L_355)
.L_355:
        /*000c*/ 	.word	0x00000000
        /*0010*/ 	.short	0x0000
        /*0012*/ 	.short	0x0000
        /*0014*/ 	.byte	0x00, 0xf0, 0x01, 0x24


	//----- nvinfo : EIATTR_SPARSE_MMA_MASK
	.align		4
.L_356:
        /*0018*/ 	.byte	0x03, 0x50
        /*001a*/ 	.short	0x0000


	//----- nvinfo : EIATTR_MAXREG_COUNT
	.align		4
        /*001c*/ 	.byte	0x03, 0x1b
        /*001e*/ 	.short	0x00a8


	//----- nvinfo : EIATTR_MERCURY_ISA_VERSION
	.align		4
        /*0020*/ 	.byte	0x03, 0x5f
        /*0022*/ 	.short	0x0101


	//----- nvinfo : EIATTR_VRC_CTA_INIT_COUNT
	.align		4
        /*0024*/ 	.byte	0x02, 0x4a
	.zero		1
	.zero		1


	//----- nvinfo : EIATTR_EXIT_INSTR_OFFSETS
	.align		4
        /*0028*/ 	.byte	0x04, 0x1c
        /*002a*/ 	.short	(.L_358 - .L_357)


	//   ....[0]....
.L_357:
        /*002c*/ 	.word	0x00000010


	//----- nvinfo : EIATTR_MAX_THREADS
	.align		4
.L_358:
        /*0030*/ 	.byte	0x04, 0x05
        /*0032*/ 	.short	(.L_360 - .L_359)
.L_359:
        /*0034*/ 	.word	0x00000180
        /*0038*/ 	.word	0x00000001
        /*003c*/ 	.word	0x00000001


	//----- nvinfo : EIATTR_CBANK_PARAM_SIZE
	.align		4
.L_360:
        /*0040*/ 	.byte	0x03, 0x19
        /*0042*/ 	.short	0x0900


	//----- nvinfo : EIATTR_PARAM_CBANK
	.align		4
        /*0044*/ 	.byte	0x04, 0x0a
        /*0046*/ 	.short	(.L_362 - .L_361)
	.align		4
.L_361:
        /*0048*/ 	.word	index@(.nv.constant0._ZN7cutlass13device_kernelIN5flash11enable_sm90INS1_16FlashAttnBwdSm90INS1_25CollectiveMainloopBwdSm90ILi2ELi2ELi2EN4cute5tupleIJNS5_1CILi1EEES8_S8_EEENS6_IJNS7_ILi64EEENS7_ILi128EEESB_EEENS_6half_tEfNS_4arch4Sm90ELb0ELb0ELb1ELb0ELb1ELb1ELb0ELb0ELi2ELi1ELi2ELi1ELb0EEENS1_21CollectiveEpilogueBwdISC_SD_SF_Li256ELb0ELb0ELi1EEENS1_19SingleTileSchedulerILb0ELb0ELb0ELi128EEEEEEEEEvNT_6ParamsE)
        /*004c*/ 	.short	0x0380
        /*004e*/ 	.short	0x0900


	//----- nvinfo : EIATTR_SW_WAR
	.align		4
.L_362:
        /*0050*/ 	.byte	0x04, 0x36
        /*0052*/ 	.short	(.L_364 - .L_363)
.L_363:
        /*0054*/ 	.word	0x00000008
.L_364:


//--------------------- .nv.info._ZN7cutlass13device_kernelIN5flash11enable_sm90INS1_16FlashAttnBwdSm90INS1_25CollectiveMainloopBwdSm90ILi2ELi2ELi2EN4cute5tupleIJNS5_1CILi1EEES8_S8_EEENS6_IJNS7_ILi64EEENS7_ILi128EEESB_EEENS_6half_tEfNS_4arch4Sm90ELb0ELb0ELb1ELb0ELb0ELb1ELb0ELb0ELi2ELi1ELi2ELi1ELb0EEENS1_24CollectiveEpilogueBwdGQAISC_fSF_Li256ELb0ELb0EEENS1_19SingleTileSchedulerILb0ELb0ELb0ELi128EEEEEEEEEvNT_6ParamsE --------------------------
	.section	.nv.info._ZN7cutlass13device_kernelIN5flash11enable_sm90INS1_16FlashAttnBwdSm90INS1_25CollectiveMainloopBwdSm90ILi2ELi2ELi2EN4cute5tupleIJNS5_1CILi1EEES8_S8_EEENS6_IJNS7_ILi64EEENS7_ILi128EEESB_EEENS_6half_tEfNS_4arch4Sm90ELb0ELb0ELb1ELb0ELb0ELb1ELb0ELb0ELi2ELi1ELi2ELi1ELb0EEENS1_24CollectiveEpilogueBwdGQAISC_fSF_Li256ELb0ELb0EEENS1_19SingleTileSchedulerILb0ELb0ELb0ELi128EEEEEEEEEvNT_6ParamsE,"",@"SHT_CUDA_INFO"
	.sectionflags	@""
	.align	4


	//----- nvinfo : EIATTR_CUDA_API_VERSION
	.align		4
        /*0000*/ 	.byte	0x04, 0x37
        /*0002*/ 	.short	(.L_366 - .L_365)
.L_365:
        /*0004*/ 	.word	0x00000082


	//----- nvinfo : EIATTR_KPARAM_INFO
	.align		4
.L_366:
        /*0008*/ 	.byte	0x04, 0x17
        /*000a*/ 	.short	(.L_368 - .L_367)
.L_367:
        /*000c*/ 	.word	0x00000000
        /*0010*/ 	.short	0x0000
        /*0012*/ 	.short	0x0000
        /*0014*/ 	.byte	0x00, 0xf0, 0x01, 0x1a


	//----- nvinfo : EIATTR_SPARSE_MMA_MASK
	.align		4
.L_368:
        /*0018*/ 	.byte	0x03, 0x50
        /*001a*/ 	.short	0x0000


	//----- nvinfo : EIATTR_MAXREG_COUNT
	.align		4
        /*001c*/ 	.byte	0x03, 0x1b
        /*001e*/ 	.short	0x00a8


	//----- nvinfo : EIATTR_MERCURY_ISA_VERSION
	.align		4
        /*0020*/ 	.byte	0x03, 0x5f
        /*0022*/ 	.short	0x0101


	//----- nvinfo : EIATTR_VRC_CTA_INIT_COUNT
	.align		4
        /*0024*/ 	.byte	0x02, 0x4a
	.zero		1
	.zero		1


	//----- nvinfo : EIATTR_EXIT_INSTR_OFFSETS
	.align		4
        /*0028*/ 	.byte	0x04, 0x1c
        /*002a*/ 	.short	(.L_370 - .L_369)


	//   ....[0]....
.L_369:
        /*002c*/ 	.word	0x00000010


	//----- nvinfo : EIATTR_MAX_THREADS
	.align		4
.L_370:
        /*0030*/ 	.byte	0x04, 0x05
        /*0032*/ 	.short	(.L_372 - .L_371)
.L_371:
        /*0034*/ 	.word	0x00000180
        /*0038*/ 	.word	0x00000001
        /*003c*/ 	.word	0x00000001


	//----- nvinfo : EIATTR_CBANK_PARAM_SIZE
	.align		4
.L_372:
        /*0040*/ 	.byte	0x03, 0x19
        /*0042*/ 	.short	0x0680


	//----- nvinfo : EIATTR_PARAM_CBANK
	.align		4
        /*0044*/ 	.byte	0x04, 0x0a
        /*0046*/ 	.short	(.L_374 - .L_373)
	.align		4
.L_373:
        /*0048*/ 	.word	index@(.nv.constant0._ZN7cutlass13device_kernelIN5flash11enable_sm90INS1_16FlashAttnBwdSm90INS1_25CollectiveMainloopBwdSm90ILi2ELi2ELi2EN4cute5tupleIJNS5_1CILi1EEES8_S8_EEENS6_IJNS7_ILi64EEENS7_ILi128EEESB_EEENS_6half_tEfNS_4arch4Sm90ELb0ELb0ELb1ELb0ELb0ELb1ELb0ELb0ELi2ELi1ELi2ELi1ELb0EEENS1_24CollectiveEpilogueBwdGQAISC_fSF_Li256ELb0ELb0EEENS1_19SingleTileSchedulerILb0ELb0ELb0ELi128EEEEEEEEEvNT_6ParamsE)
        /*004c*/ 	.short	0x0380
        /*004e*/ 	.short	0x0680


	//----- nvinfo : EIATTR_SW_WAR
	.align		4
.L_374:
        /*0050*/ 	.byte	0x04, 0x36
        /*0052*/ 	.short	(.L_376 - .L_375)
.L_375:
        /*0054*/ 	.word	0x00000008
.L_376:


//--------------------- .nv.info._ZN7cutlass13device_kernelIN5flash11enable_sm90INS1_16FlashAttnBwdSm90INS1_25CollectiveMainloopBwdSm90ILi2ELi2ELi2EN4cute5tupleIJNS5_1CILi1EEES8_S8_EEENS6_IJNS7_ILi64EEENS7_ILi128EEESB_EEENS_6half_tEfNS_4arch4Sm90ELb0ELb0ELb1ELb0ELb1ELb1ELb0ELb0ELi2ELi1ELi2ELi1ELb0EEENS1_24CollectiveEpilogueBwdGQAISC_fSF_Li256ELb0ELb1EEENS1_19SingleTileSchedulerILb0ELb0ELb0ELi128EEEEEEEEEvNT_6ParamsE --------------------------
	.section	.nv.info._ZN7cutlass13device_kernelIN5flash11enable_sm90INS1_16FlashAttnBwdSm90INS1_25CollectiveMainloopBwdSm90ILi2ELi2ELi2EN4cute5tupleIJNS5_1CILi1EEES8_S8_EEENS6_IJNS7_ILi64EEENS7_ILi128EEESB_EEENS_6half_tEfNS_4arch4Sm90ELb0ELb0ELb1ELb0ELb1ELb1ELb0ELb0ELi2ELi1ELi2ELi1ELb0EEENS1_24CollectiveEpilogueBwdGQAISC_fSF_Li256ELb0ELb1EEENS1_19SingleTileSchedulerILb0ELb0ELb0ELi128EEEEEEEEEvNT_6ParamsE,"",@"SHT_CUDA_INFO"
	.sectionflags	@""
	.align	4


	//----- nvinfo : EIATTR_CUDA_API_VERSION
	.align		4
        /*0000*/ 	.byte	0x04, 0x37
        /*0002*/ 	.short	(.L_378 - .L_377)
.L_377:
        /*0004*/ 	.word	0x00000082


	//----- nvinfo : EIATTR_KPARAM_INFO
	.align		4
.L_378:
        /*0008*/ 	.byte	0x04, 0x17
        /*000a*/ 	.short	(.L_380 - .L_379)
.L_379:
        /*000c*/ 	.word	0x00000000
        /*0010*/ 	.short	0x0000
        /*0012*/ 	.short	0x0000
        /*0014*/ 	.byte	0x00, 0xf0, 0x01, 0x1a


	//----- nvinfo : EIATTR_SPARSE_MMA_MASK
	.align		4
.L_380:
        /*0018*/ 	.byte	0x03, 0x50
        /*001a*/ 	.short	0x0000


	//----- nvinfo : EIATTR_MAXREG_COUNT
	.align		4
        /*001c*/ 	.byte	0x03, 0x1b
        /*001e*/ 	.short	0x00a8


	//----- nvinfo : EIATTR_MERCURY_ISA_VERSION
	.align		4
        /*0020*/ 	.byte	0x03, 0x5f
        /*0022*/ 	.short	0x0101


	//----- nvinfo : EIATTR_VRC_CTA_INIT_COUNT
	.align		4
        /*0024*/ 	.byte	0x02, 0x4a
	.zero		1
	.zero		1


	//----- nvinfo : EIATTR_EXIT_INSTR_OFFSETS
	.align		4
        /*0028*/ 	.byte	0x04, 0x1c
        /*002a*/ 	.short	(.L_382 - .L_381)


	//   ....[0]....
.L_381:
        /*002c*/ 	.word	0x00000010


	//----- nvinfo : EIATTR_MAX_THREADS
	.align		4
.L_382:
        /*0030*/ 	.byte	0x04, 0x05
        /*0032*/ 	.short	(.L_384 - .L_383)
.L_383:
        /*0034*/ 	.word	0x00000180
        /*0038*/ 	.word	0x00000001
        /*003c*/ 	.word	0x00000001


	//----- nvinfo : EIATTR_CBANK_PARAM_SIZE
	.align		4
.L_384:
        /*0040*/ 	.byte	0x03, 0x19
        /*0042*/ 	.short	0x0680


	//----- nvinfo : EIATTR_PARAM_CBANK
	.align		4
        /*0044*/ 	.byte	0x04, 0x0a
        /*0046*/ 	.short	(.L_386 - .L_385)
	.align		4
.L_385:
        /*0048*/ 	.word	index@(.nv.constant0._ZN7cutlass13device_kernelIN5flash11enable_sm90INS1_16FlashAttnBwdSm90INS1_25CollectiveMainloopBwdSm90ILi2ELi2ELi2EN4cute5tupleIJNS5_1CILi1EEES8_S8_EEENS6_IJNS7_ILi64EEENS7_ILi128EEESB_EEENS_6half_tEfNS_4arch4Sm90ELb0ELb0ELb1ELb0ELb1ELb1ELb0ELb0ELi2ELi1ELi2ELi1ELb0EEENS1_24CollectiveEpilogueBwdGQAISC_fSF_Li256ELb0ELb1EEENS1_19SingleTileSchedulerILb0ELb0ELb0ELi128EEEEEEEEEvNT_6ParamsE)
        /*004c*/ 	.short	0x0380
        /*004e*/ 	.short	0x0680


	//----- nvinfo : EIATTR_SW_WAR
	.align		4
.L_386:
        /*0050*/ 	.byte	0x04, 0x36
        /*0052*/ 	.short	(.L_388 - .L_387)
.L_387:
        /*0054*/ 	.word	0x00000008
.L_388:


//--------------------- .nv.info._ZN7cutlass13device_kernelIN5flash11enable_sm90INS1_16FlashAttnBwdSm90INS1_25CollectiveMainloopBwdSm90ILi2ELi2ELi2EN4cute5tupleIJNS5_1CILi1EEES8_S8_EEENS6_IJNS7_ILi64EEENS7_ILi128EEESB_EEENS_6half_tEfNS_4arch4Sm90ELb0ELb0ELb1ELb1ELb0ELb1ELb0ELb0ELi2ELi1ELi2ELi1ELb0EEENS1_21CollectiveEpilogueBwdISC_SD_SF_Li256ELb1ELb0ELi1EEENS1_19SingleTileSchedulerILb1ELb0ELb0ELi128EEEEEEEEEvNT_6ParamsE --------------------------
	.section	.nv.info._ZN7cutlass13device_kernelIN5flash11enable_sm90INS1_16FlashAttnBwdSm90INS1_25CollectiveMainloopBwdSm90ILi2ELi2ELi2EN4cute5tupleIJNS5_1CILi1EEES8_S8_EEENS6_IJNS7_ILi64EEENS7_ILi128EEESB_EEENS_6half_tEfNS_4arch4Sm90ELb0ELb0ELb1ELb1ELb0ELb1ELb0ELb0ELi2ELi1ELi2ELi1ELb0EEENS1_21CollectiveEpilogueBwdISC_SD_SF_Li256ELb1ELb0ELi1EEENS1_19SingleTileSchedulerILb1ELb0ELb0ELi128EEEEEEEEEvNT_6ParamsE,"",@"SHT_CUDA_INFO"
	.sectionflags	@""
	.align	4


	//----- nvinfo : EIATTR_CUDA_API_VERSION
	.align		4
        /*0000*/ 	.byte	0x04, 0x37
        /*0002*/ 	.short	(.L_390 - .L_389)
.L_389:
        /*0004*/ 	.word	0x00000082


	//----- nvinfo : EIATTR_KPARAM_INFO
	.align		4
.L_390:
        /*0008*/ 	.byte	0x04, 0x17
        /*000a*/ 	.short	(.L_392 - .L_391)
.L_391:
        /*000c*/ 	.word	0x00000000
        /*0010*/ 	.short	0x0000
        /*0012*/ 	.short	0x0000
        /*0014*/ 	.byte	0x00, 0xf0, 0x01, 0x1a


	//----- nvinfo : EIATTR_SPARSE_MMA_MASK
	.align		4
.L_392:
        /*0018*/ 	.byte	0x03, 0x50
        /*001a*/ 	.short	0x0000


	//----- nvinfo : EIATTR_MAXREG_COUNT
	.align		4
        /*001c*/ 	.byte	0x03, 0x1b
        /*001e*/ 	.short	0x00a8


	//----- nvinfo : EIATTR_MERCURY_ISA_VERSION
	.align		4
        /*0020*/ 	.byte	0x03, 0x5f
        /*0022*/ 	.short	0x0101


	//----- nvinfo : EIATTR_VRC_CTA_INIT_COUNT
	.align		4
        /*0024*/ 	.byte	0x02, 0x4a
	.zero		1
	.zero		1


	//----- nvinfo : EIATTR_EXIT_INSTR_OFFSETS
	.align		4
        /*0028*/ 	.byte	0x04, 0x1c
        /*002a*/ 	.short	(.L_394 - .L_393)


	//   ....[0]....
.L_393:
        /*002c*/ 	.word	0x00000010


	//----- nvinfo : EIATTR_MAX_THREADS
	.align		4
.L_394:
        /*0030*/ 	.byte	0x04, 0x05
        /*0032*/ 	.short	(.L_396 - .L_395)
.L_395:
        /*0034*/ 	.word	0x00000180
        /*0038*/ 	.word	0x00000001
        /*003c*/ 	.word	0x00000001


	//----- nvinfo : EIATTR_CBANK_PARAM_SIZE
	.align		4
.L_396:
        /*0040*/ 	.byte	0x03, 0x19
        /*0042*/ 	.short	0x0680


	//----- nvinfo : EIATTR_PARAM_CBANK
	.align		4
        /*0044*/ 	.byte	0x04, 0x0a
        /*0046*/ 	.short	(.L_398 - .L_397)
	.align		4
.L_397:
        /*0048*/ 	.word	index@(.nv.constant0._ZN7cutlass13device_kernelIN5flash11enable_sm90INS1_16FlashAttnBwdSm90INS1_25CollectiveMainloopBwdSm90ILi2ELi2ELi2EN4cute5tupleIJNS5_1CILi1EEES8_S8_EEENS6_IJNS7_ILi64EEENS7_ILi128EEESB_EEENS_6half_tEfNS_4arch4Sm90ELb0ELb0ELb1ELb1ELb0ELb1ELb0ELb0ELi2ELi1ELi2ELi1ELb0EEENS1_21CollectiveEpilogueBwdISC_SD_SF_Li256ELb1ELb0ELi1EEENS1_19SingleTileSchedulerILb1ELb0ELb0ELi128EEEEEEEEEvNT_6ParamsE)
        /*004c*/ 	.short	0x0380
        /*004e*/ 	.short	0x0680


	//----- nvinfo : EIATTR_SW_WAR
	.align		4
.L_398:
        /*0050*/ 	.byte	0x04, 0x36
        /*0052*/ 	.short	(.L_400 - .L_399)
.L_399:
        /*0054*/ 	.word	0x00000008
.L_400:


//--------------------- .nv.info._ZN7cutlass13device_kernelIN5flash11enable_sm90INS1_16FlashAttnBwdSm90INS1_25CollectiveMainloopBwdSm90ILi2ELi2ELi2EN4cute5tupleIJNS5_1CILi1EEES8_S8_EEENS6_IJNS7_ILi64EEENS7_ILi128EEESB_EEENS_6half_tEfNS_4arch4Sm90ELb0ELb0ELb1ELb1ELb1ELb1ELb0ELb0ELi2ELi1ELi2ELi1ELb0EEENS1_21CollectiveEpilogueBwdISC_SD_SF_Li256ELb1ELb0ELi1EEENS1_19SingleTileSchedulerILb1ELb0ELb0ELi128EEEEEEEEEvNT_6ParamsE --------------------------
	.section	.nv.info._ZN7cutlass13device_kernelIN5flash11enable_sm90INS1_16FlashAttnBwdSm90INS1_25CollectiveMainloopBwdSm90ILi2ELi2ELi2EN4cute5tupleIJNS5_1CILi1EEES8_S8_EEENS6_IJNS7_ILi64EEENS7_ILi128EEESB_EEENS_6half_tEfNS_4arch4Sm90ELb0ELb0ELb1ELb1ELb1ELb1ELb0ELb0ELi2ELi1ELi2ELi1ELb0EEENS1_21CollectiveEpilogueBwdISC_SD_SF_Li256ELb1ELb0ELi1EEENS1_19SingleTileSchedulerILb1ELb0ELb0ELi128EEEEEEEEEvNT_6ParamsE,"",@"SHT_CUDA_INFO"
	.sectionflags	@""
	.align	4


	//----- nvinfo : EIATTR_CUDA_API_VERSION
	.align		4
        /*0000*/ 	.byte	0x04, 0x37
        /*0002*/ 	.short	(.L_402 - .L_401)
.L_401:
        /*0004*/ 	.word	0x00000082


	//----- nvinfo : EIATTR_KPARAM_INFO
	.align		4
.L_402:
        /*0008*/ 	.byte	0x04, 0x17
        /*000a*/ 	.short	(.L_404 - .L_403)
.L_403:
        /*000c*/ 	.word	0x00000000
        /*0010*/ 	.short	0x0000
        /*0012*/ 	.short	0x0000
        /*0014*/ 	.byte	0x00, 0xf0, 0x01, 0x1a


	//----- nvinfo : EIATTR_SPARSE_MMA_MASK
	.align		4
.L_404:
        /*0018*/ 	.byte	0x03, 0x50
        /*001a*/ 	.short	0x0000


	//----- nvinfo : EIATTR_MAXREG_COUNT
	.align		4
        /*001c*/ 	.byte	0x03, 0x1b
        /*001e*/ 	.short	0x00a8


	//----- nvinfo : EIATTR_MERCURY_ISA_VERSION
	.align		4
        /*0020*/ 	.byte	0x03, 0x5f
        /*0022*/ 	.short	0x0101


	//----- nvinfo : EIATTR_VRC_CTA_INIT_COUNT
	.align		4
        /*0024*/ 	.byte	0x02, 0x4a
	.zero		1
	.zero		1


	//----- nvinfo : EIATTR_EXIT_INSTR_OFFSETS
	.align		4
        /*0028*/ 	.byte	0x04, 0x1c
        /*002a*/ 	.short	(.L_406 - .L_405)


	//   ....[0]....
.L_405:
        /*002c*/ 	.word	0x00000010


	//----- nvinfo : EIATTR_MAX_THREADS
	.align		4
.L_406:
        /*0030*/ 	.byte	0x04, 0x05
        /*0032*/ 	.short	(.L_408 - .L_407)
.L_407:
        /*0034*/ 	.word	0x00000180
        /*0038*/ 	.word	0x00000001
        /*003c*/ 	.word	0x00000001


	//----- nvinfo : EIATTR_CBANK_PARAM_SIZE
	.align		4
.L_408:
        /*0040*/ 	.byte	0x03, 0x19
        /*0042*/ 	.short	0x0680


	//----- nvinfo : EIATTR_PARAM_CBANK
	.align		4
        /*0044*/ 	.byte	0x04, 0x0a
        /*0046*/ 	.short	(.L_410 - .L_409)
	.align		4
.L_409:
        /*0048*/ 	.word	index@(.nv.constant0._ZN7cutlass13device_kernelIN5flash11enable_sm90INS1_16FlashAttnBwdSm90INS1_25CollectiveMainloopBwdSm90ILi2ELi2ELi2EN4cute5tupleIJNS5_1CILi1EEES8_S8_EEENS6_IJNS7_ILi64EEENS7_ILi128EEESB_EEENS_6half_tEfNS_4arch4Sm90ELb0ELb0ELb1ELb1ELb1ELb1ELb0ELb0ELi2ELi1ELi2ELi1ELb0EEENS1_21CollectiveEpilogueBwdISC_SD_SF_Li256ELb1ELb0ELi1EEENS1_19SingleTileSchedulerILb1ELb0ELb0ELi128EEEEEEEEEvNT_6ParamsE)
        /*004c*/ 	.short	0x0380
        /*004e*/ 	.short	0x0680


	//----- nvinfo : EIATTR_SW_WAR
	.align		4
.L_410:
        /*0050*/ 	.byte	0x04, 0x36
        /*0052*/ 	.short	(.L_412 - .L_411)
.L_411:
        /*0054*/ 	.word	0x00000008
.L_412:


//--------------------- .nv.info._ZN7cutlass13device_kernelIN5flash11enable_sm90INS1_16FlashAttnBwdSm90INS1_25CollectiveMainloopBwdSm90ILi2ELi2ELi2EN4cute5tupleIJNS5_1CILi1EEES8_S8_EEENS6_IJNS7_ILi64EEENS7_ILi128EEESB_EEENS_6half_tEfNS_4arch4Sm90ELb0ELb0ELb1ELb1ELb0ELb1ELb0ELb0ELi2ELi1ELi2ELi1ELb0EEENS1_24CollectiveEpilogueBwdGQAISC_fSF_Li256ELb1ELb0EEENS1_19SingleTileSchedulerILb1ELb0ELb0ELi128EEEEEEEEEvNT_6ParamsE --------------------------
	.section	.nv.info._ZN7cutlass13device_kernelIN5flash11enable_sm90INS1_16FlashAttnBwdSm90INS1_25CollectiveMainloopBwdSm90ILi2ELi2ELi2EN4cute5tupleIJNS5_1CILi1EEES8_S8_EEENS6_IJNS7_ILi64EEENS7_ILi128EEESB_EEENS_6half_tEfNS_4arch4Sm90ELb0ELb0ELb1ELb1ELb0ELb1ELb0ELb0ELi2ELi1ELi2ELi1ELb0EEENS1_24CollectiveEpilogueBwdGQAISC_fSF_Li256ELb1ELb0EEENS1_19SingleTileSchedulerILb1ELb0ELb0ELi128EEEEEEEEEvNT_6ParamsE,"",@"SHT_CUDA_INFO"
	.sectionflags	@""
	.align	4


	//----- nvinfo : EIATTR_CUDA_API_VERSION
	.align		4
        /*0000*/ 	.byte	0x04, 0x37
        /*0002*/ 	.short	(.L_414 - .L_413)
.L_413:
        /*0004*/ 	.word	0x00000082


	//----- nvinfo : EIATTR_KPARAM_INFO
	.align		4
.L_414:
        /*0008*/ 	.byte	0x04, 0x17
        /*000a*/ 	.short	(.L_416 - .L_415)
.L_415:
        /*000c*/ 	.word	0x00000000
        /*0010*/ 	.short	0x0000
        /*0012*/ 	.short	0x0000
        /*0014*/ 	.byte	0x00, 0xf0, 0x01, 0x1a


	//----- nvinfo : EIATTR_SPARSE_MMA_MASK
	.align		4
.L_416:
        /*0018*/ 	.byte	0x03, 0x50
        /*001a*/ 	.short	0x0000


	//----- nvinfo : EIATTR_MAXREG_COUNT
	.align		4
        /*001c*/ 	.byte	0x03, 0x1b
        /*001e*/ 	.short	0x00a8


	//----- nvinfo : EIATTR_MERCURY_ISA_VERSION
	.align		4
        /*0020*/ 	.byte	0x03, 0x5f
        /*0022*/ 	.short	0x0101


	//----- nvinfo : EIATTR_VRC_CTA_INIT_COUNT
	.align		4
        /*0024*/ 	.byte	0x02, 0x4a
	.zero		1
	.zero		1


	//----- nvinfo : EIATTR_EXIT_INSTR_OFFSETS
	.align		4
        /*0028*/ 	.byte	0x04, 0x1c
        /*002a*/ 	.short	(.L_418 - .L_417)


	//   ....[0]....
.L_417:
        /*002c*/ 	.word	0x00000010


	//----- nvinfo : EIATTR_MAX_THREADS
	.align		4
.L_418:
        /*0030*/ 	.byte	0x04, 0x05
        /*0032*/ 	.short	(.L_420 - .L_419)
.L_419:
        /*0034*/ 	.word	0x00000180
        /*0038*/ 	.word	0x00000001
        /*003c*/ 	.word	0x00000001


	//----- nvinfo : EIATTR_CBANK_PARAM_SIZE
	.align		4
.L_420:
        /*0040*/ 	.byte	0x03, 0x19
        /*0042*/ 	.short	0x0680


	//----- nvinfo : EIATTR_PARAM_CBANK
	.align		4
        /*0044*/ 	.byte	0x04, 0x0a
        /*0046*/ 	.short	(.L_422 - .L_421)
	.align		4
.L_421:
        /*0048*/ 	.word	index@(.nv.constant0._ZN7cutlass13device_kernelIN5flash11enable_sm90INS1_16FlashAttnBwdSm90INS1_25CollectiveMainloopBwdSm90ILi2ELi2ELi2EN4cute5tupleIJNS5_1CILi1EEES8_S8_EEENS6_IJNS7_ILi64EEENS7_ILi128EEESB_EEENS_6half_tEfNS_4arch4Sm90ELb0ELb0ELb1ELb1ELb0ELb1ELb0ELb0ELi2ELi1ELi2ELi1ELb0EEENS1_24CollectiveEpilogueBwdGQAISC_fSF_Li256ELb1ELb0EEENS1_19SingleTileSchedulerILb1ELb0ELb0ELi128EEEEEEEEEvNT_6ParamsE)
        /*004c*/ 	.short	0x0380
        /*004e*/ 	.short	0x0680


	//----- nvinfo : EIATTR_SW_WAR
	.align		4
.L_422:
        /*0050*/ 	.byte	0x04, 0x36
        /*0052*/ 	.short	(.L_424 - .L_423)
.L_423:
        /*0054*/ 	.word	0x00000008
.L_424:


//--------------------- .nv.info._ZN7cutlass13device_kernelIN5flash11enable_sm90INS1_16FlashAttnBwdSm90INS1_25CollectiveMainloopBwdSm90ILi2ELi2ELi2EN4cute5tupleIJNS5_1CILi1EEES8_S8_EEENS6_IJNS7_ILi64EEENS7_ILi128EEESB_EEENS_6half_tEfNS_4arch4Sm90ELb0ELb0ELb1ELb1ELb1ELb1ELb0ELb0ELi2ELi1ELi2ELi1ELb0EEENS1_24CollectiveEpilogueBwdGQAISC_fSF_Li256ELb1ELb1EEENS1_19SingleTileSchedulerILb1ELb0ELb0ELi128EEEEEEEEEvNT_6ParamsE --------------------------
	.section	.nv.info._ZN7cutlass13device_kernelIN5flash11enable_sm90INS1_16FlashAttnBwdSm90INS1_25CollectiveMainloopBwdSm90ILi2ELi2ELi2EN4cute5tupleIJNS5_1CILi1EEES8_S8_EEENS6_IJNS7_ILi64EEENS7_ILi128EEESB_EEENS_6half_tEfNS_4arch4Sm90ELb0ELb0ELb1ELb1ELb1ELb1ELb0ELb0ELi2ELi1ELi2ELi1ELb0EEENS1_24CollectiveEpilogueBwdGQAISC_fSF_Li256ELb1ELb1EEENS1_19SingleTileSchedulerILb1ELb0ELb0ELi128EEEEEEEEEvNT_6ParamsE,"",@"SHT_CUDA_INFO"
	.sectionflags	@""
	.align	4


	//----- nvinfo : EIATTR_CUDA_API_VERSION
	.align		4
        /*0000*/ 	.byte	0x04, 0x37
        /*0002*/ 	.short	(.L_426 - .L_425)
.L_425:
        /*0004*/ 	.word	0x00000082


	//----- nvinfo : EIATTR_KPARAM_INFO
	.align		4
.L_426:
        /*0008*/ 	.byte	0x04, 0x17
        /*000a*/ 	.short	(.L_428 - .L_427)
.L_427:
        /*000c*/ 	.word	0x00000000
        /*0010*/ 	.short	0x0000
        /*0012*/ 	.short	0x0000
        /*0014*/ 	.byte	0x00, 0xf0, 0x01, 0x1a


	//----- nvinfo : EIATTR_SPARSE_MMA_MASK
	.align		4
.L_428:
        /*0018*/ 	.byte	0x03, 0x50
        /*001a*/ 	.short	0x0000


	//----- nvinfo : EIATTR_MAXREG_COUNT
	.align		4
        /*001c*/ 	.byte	0x03, 0x1b
        /*001e*/ 	.short	0x00a8


	//----- nvinfo : EIATTR_MERCURY_ISA_VERSION
	.align		4
        /*0020*/ 	.byte	0x03, 0x5f
        /*0022*/ 	.short	0x0101


	//----- nvinfo : EIATTR_VRC_CTA_INIT_COUNT
	.align		4
        /*0024*/ 	.byte	0x02, 0x4a
	.zero		1
	.zero		1


	//----- nvinfo : EIATTR_EXIT_INSTR_OFFSETS
	.align		4
        /*0028*/ 	.byte	0x04, 0x1c
        /*002a*/ 	.short	(.L_430 - .L_429)


	//   ....[0]....
.L_429:
        /*002c*/ 	.word	0x00000010


	//----- nvinfo : EIATTR_MAX_THREADS
	.align		4
.L_430:
        /*0030*/ 	.byte	0x04, 0x05
        /*0032*/ 	.short	(.L_432 - .L_431)
.L_431:
        /*0034*/ 	.word	0x00000180
        /*0038*/ 	.word	0x00000001
        /*003c*/ 	.word	0x00000001


	//----- nvinfo : EIATTR_CBANK_PARAM_SIZE
	.align		4
.L_432:
        /*0040*/ 	.byte	0x03, 0x19
        /*0042*/ 	.short	0x0680


	//----- nvinfo : EIATTR_PARAM_CBANK
	.align		4
        /*0044*/ 	.byte	0x04, 0x0a
        /*0046*/ 	.short	(.L_434 - .L_433)
	.align		4
.L_433:
        /*0048*/ 	.word	index@(.nv.constant0._ZN7cutlass13device_kernelIN5flash11enable_sm90INS1_16FlashAttnBwdSm90INS1_25CollectiveMainloopBwdSm90ILi2ELi2ELi2EN4cute5tupleIJNS5_1CILi1EEES8_S8_EEENS6_IJNS7_ILi64EEENS7_ILi128EEESB_EEENS_6half_tEfNS_4arch4Sm90ELb0ELb0ELb1ELb1ELb1ELb1ELb0ELb0ELi2ELi1ELi2ELi1ELb0EEENS1_24CollectiveEpilogueBwdGQAISC_fSF_Li256ELb1ELb1EEENS1_19SingleTileSchedulerILb1ELb0ELb0ELi128EEEEEEEEEvNT_6ParamsE)
        /*004c*/ 	.short	0x0380
        /*004e*/ 	.short	0x0680


	//----- nvinfo : EIATTR_SW_WAR
	.align		4
.L_434:
        /*0050*/ 	.byte	0x04, 0x36
        /*0052*/ 	.short	(.L_436 - .L_435)
.L_435:
        /*0054*/ 	.word	0x00000008
.L_436:


//--------------------- .nv.info._ZN7cutlass13device_kernelIN5flash11enable_sm90INS1_16FlashAttnBwdSm90INS1_25CollectiveMainloopBwdSm90ILi2ELi2ELi2EN4cute5tupleIJNS5_1CILi1EEES8_S8_EEENS6_IJNS7_ILi64EEENS7_ILi128EEESB_EEENS_6half_tEfNS_4arch4Sm90ELb0ELb1ELb1ELb0ELb0ELb1ELb0ELb0ELi2ELi1ELi2ELi1ELb0EEENS1_21CollectiveEpilogueBwdISC_SD_SF_Li256ELb0ELb0ELi1EEENS1_19SingleTileSchedulerILb0ELb0ELb0ELi128EEEEEEEEEvNT_6ParamsE --------------------------
	.section	.nv.info._ZN7cutlass13device_kernelIN5flash11enable_sm90INS1_16FlashAttnBwdSm90INS1_25CollectiveMainloopBwdSm90ILi2ELi2ELi2EN4cute5tupleIJNS5_1CILi1EEES8_S8_EEENS6_IJNS7_ILi64EEENS7_ILi128EEESB_EEENS_6half_tEfNS_4arch4Sm90ELb0ELb1ELb1ELb0ELb0ELb1ELb0ELb0ELi2ELi1ELi2ELi1ELb0EEENS1_21CollectiveEpilogueBwdISC_SD_SF_Li256ELb0ELb0ELi1EEENS1_19SingleTileSchedulerILb0ELb0ELb0ELi128EEEEEEEEEvNT_6ParamsE,"",@"SHT_CUDA_INFO"
	.sectionflags	@""
	.align	4


	//----- nvinfo : EIATTR_CUDA_API_VERSION
	.align		4
        /*0000*/ 	.byte	0x04, 0x37
        /*0002*/ 	.short	(.L_438 - .L_437)
.L_437:
        /*0004*/ 	.word	0x00000082


	//----- nvinfo : EIATTR_KPARAM_INFO
	.align		4
.L_438:
        /*0008*/ 	.byte	0x04, 0x17
        /*000a*/ 	.short	(.L_440 - .L_439)
.L_439:
        /*000c*/ 	.word	0x00000000
        /*0010*/ 	.short	0x0000
        /*0012*/ 	.short	0x0000
        /*0014*/ 	.byte	0x00, 0xf0, 0x01, 0x24


	//----- nvinfo : EIATTR_SPARSE_MMA_MASK
	.align		4
.L_440:
        /*0018*/ 	.byte	0x03, 0x50
        /*001a*/ 	.short	0x0000


	//----- nvinfo : EIATTR_MAXREG_COUNT
	.align		4
        /*001c*/ 	.byte	0x03, 0x1b
        /*001e*/ 	.short	0x00a8


	//----- nvinfo : EIATTR_MERCURY_ISA_VERSION
	.align		4
        /*0020*/ 	.byte	0x03, 0x5f
        /*0022*/ 	.short	0x0101


	//----- nvinfo : EIATTR_VRC_CTA_INIT_COUNT
	.align		4
        /*0024*/ 	.byte	0x02, 0x4a
	.zero		1
	.zero		1


	//----- nvinfo : EIATTR_EXIT_INSTR_OFFSETS
	.align		4
        /*0028*/ 	.byte	0x04, 0x1c
        /*002a*/ 	.short	(.L_442 - .L_441)


	//   ....[0]....
.L_441:
        /*002c*/ 	.word	0x00000010


	//----- nvinfo : EIATTR_MAX_THREADS
	.align		4
.L_442:
        /*0030*/ 	.byte	0x04, 0x05
        /*0032*/ 	.short	(.L_444 - .L_443)
.L_443:
        /*0034*/ 	.word	0x00000180
        /*0038*/ 	.word	0x00000001
        /*003c*/ 	.word	0x00000001


	//----- nvinfo : EIATTR_CBANK_PARAM_SIZE
	.align		4
.L_444:
        /*0040*/ 	.byte	0x03, 0x19
        /*0042*/ 	.short	0x0900


	//----- nvinfo : EIATTR_PARAM_CBANK
	.align		4
        /*0044*/ 	.byte	0x04, 0x0a
        /*0046*/ 	.short	(.L_446 - .L_445)
	.align		4
.L_445:
        /*0048*/ 	.word	index@(.nv.constant0._ZN7cutlass13device_kernelIN5flash11enable_sm90INS1_16FlashAttnBwdSm90INS1_25CollectiveMainloopBwdSm90ILi2ELi2ELi2EN4cute5tupleIJNS5_1CILi1EEES8_S8_EEENS6_IJNS7_ILi64EEENS7_ILi128EEESB_EEENS_6half_tEfNS_4arch4Sm90ELb0ELb1ELb1ELb0ELb0ELb1ELb0ELb0ELi2ELi1ELi2ELi1ELb0EEENS1_21CollectiveEpilogueBwdISC_SD_SF_Li256ELb0ELb0ELi1EEENS1_19SingleTileSchedulerILb0ELb0ELb0ELi128EEEEEEEEEvNT_6ParamsE)
        /*004c*/ 	.short	0x0380
        /*004e*/ 	.short	0x0900


	//----- nvinfo : EIATTR_SW_WAR
	.align		4
.L_446:
        /*0050*/ 	.byte	0x04, 0x36
        /*0052*/ 	.short	(.L_448 - .L_447)
.L_447:
        /*0054*/ 	.word	0x00000008
.L_448:


//--------------------- .nv.info._ZN7cutlass13device_kernelIN5flash11enable_sm90INS1_16FlashAttnBwdSm90INS1_25CollectiveMainloopBwdSm90ILi2ELi2ELi2EN4cute5tupleIJNS5_1CILi1EEES8_S8_EEENS6_IJNS7_ILi64EEENS7_ILi128EEESB_EEENS_6half_tEfNS_4arch4Sm90ELb0ELb1ELb1ELb0ELb1ELb1ELb0ELb0ELi2ELi1ELi2ELi1ELb0EEENS1_21CollectiveEpilogueBwdISC_SD_SF_Li256ELb0ELb0ELi1EEENS1_19SingleTileSchedulerILb0ELb0ELb0ELi128EEEEEEEEEvNT_6ParamsE --------------------------
	.section	.nv.info._ZN7cutlass13device_kernelIN5flash11enable_sm90INS1_16FlashAttnBwdSm90INS1_25CollectiveMainloopBwdSm90ILi2ELi2ELi2EN4cute5tupleIJNS5_1CILi1EEES8_S8_EEENS6_IJNS7_ILi64EEENS7_ILi128EEESB_EEENS_6half_tEfNS_4arch4Sm90ELb0ELb1ELb1ELb0ELb1ELb1ELb0ELb0ELi2ELi1ELi2ELi1ELb0EEENS1_21CollectiveEpilogueBwdISC_SD_SF_Li256ELb0ELb0ELi1EEENS1_19SingleTileSchedulerILb0ELb0ELb0ELi128EEEEEEEEEvNT_6ParamsE,"",@"SHT_CUDA_INFO"
	.sectionflags	@""
	.align	4


	//----- nvinfo : EIATTR_CUDA_API_VERSION
	.align		4
        /*0000*/ 	.byte	0x04, 0x37
        /*0002*/ 	.short	(.L_450 - .L_449)
.L_449:
        /*0004*/ 	.word	0x00000082


	//----- nvinfo : EIATTR_KPARAM_INFO
	.align		4
.L_450:
        /*0008*/ 	.byte	0x04, 0x17
        /*000a*/ 	.short	(.L_452 - .L_451)
.L_451:
        /*000c*/ 	.word	0x00000000
        /*0010*/ 	.short	0x0000
        /*0012*/ 	.short	0x0000
        /*0014*/ 	.byte	0x00, 0xf0, 0x01, 0x24


	//----- nvinfo : EIATTR_SPARSE_MMA_MASK
	.align		4
.L_452:
        /*0018*/ 	.byte	0x03, 0x50
        /*001a*/ 	.short	0x0000


	//----- nvinfo : EIATTR_MAXREG_COUNT
	.align		4
        /*001c*/ 	.byte	0x03, 0x1b
        /*001e*/ 	.short	0x00a8


	//----- nvinfo : EIATTR_MERCURY_ISA_VERSION
	.align		4
        /*0020*/ 	.byte	0x03, 0x5f
        /*0022*/ 	.short	0x0101


	//----- nvinfo : EIATTR_VRC_CTA_INIT_COUNT
	.align		4
        /*0024*/ 	.byte	0x02, 0x4a
	.zero		1
	.zero		1


	//----- nvinfo : EIATTR_EXIT_INSTR_OFFSETS
	.align		4
        /*0028*/ 	.byte	0x04, 0x1c
        /*002a*/ 	.short	(.L_454 - .L_453)


	//   ....[0]....
.L_453:
        /*002c*/ 	.word	0x00000010


	//----- nvinfo : EIATTR_MAX_THREADS
	.align		4
.L_454:
        /*0030*/ 	.byte	0x04, 0x05
        /*0032*/ 	.short	(.L_456 - .L_455)
.L_455:
        /*0034*/ 	.word	0x00000180
        /*0038*/ 	.word	0x00000001
        /*003c*/ 	.word	0x00000001


	//----- nvinfo : EIATTR_CBANK_PARAM_SIZE
	.align		4
.L_456:
        /*0040*/ 	.byte	0x03, 0x19
        /*0042*/ 	.short	0x0900


	//----- nvinfo : EIATTR_PARAM_CBANK
	.align		4
        /*0044*/ 	.byte	0x04, 0x0a
        /*0046*/ 	.short	(.L_458 - .L_457)
	.align		4
.L_457:
        /*0048*/ 	.word	index@(.nv.constant0._ZN7cutlass13device_kernelIN5flash11enable_sm90INS1_16FlashAttnBwdSm90INS1_25CollectiveMainloopBwdSm90ILi2ELi2ELi2EN4cute5tupleIJNS5_1CILi1EEES8_S8_EEENS6_IJNS7_ILi64EEENS7_ILi128EEESB_EEENS_6half_tEfNS_4arch4Sm90ELb0ELb1ELb1ELb0ELb1ELb1ELb0ELb0ELi2ELi1ELi2ELi1ELb0EEENS1_21CollectiveEpilogueBwdISC_SD_SF_Li256ELb0ELb0ELi1EEENS1_19SingleTileSchedulerILb0ELb0ELb0ELi128EEEEEEEEEvNT_6ParamsE)
        /*004c*/ 	.short	0x0380
        /*004e*/ 	.short	0x0900


	//----- nvinfo : EIATTR_SW_WAR
	.align		4
.L_458:
        /*0050*/ 	.byte	0x04, 0x36
        /*0052*/ 	.short	(.L_460 - .L_459)
.L_459:
        /*0054*/ 	.word	0x00000008
.L_460:


//--------------------- .nv.info._ZN7cutlass13device_kernelIN5flash11enable_sm90INS1_16FlashAttnBwdSm90INS1_25CollectiveMainloopBwdSm90ILi2ELi2ELi2EN4cute5tupleIJNS5_1CILi1EEES8_S8_EEENS6_IJNS7_ILi64EEENS7_ILi128EEESB_EEENS_6half_tEfNS_4arch4Sm90ELb0ELb1ELb1ELb0ELb0ELb1ELb0ELb0ELi2ELi1ELi2ELi1ELb0EEENS1_24CollectiveEpilogueBwdGQAISC_fSF_Li256ELb0ELb0EEENS1_19SingleTileSchedulerILb0ELb0ELb0ELi128EEEEEEEEEvNT_6ParamsE --------------------------
	.section	.nv.info._ZN7cutlass13device_kernelIN5flash11enable_sm90INS1_16FlashAttnBwdSm90INS1_25CollectiveMainloopBwdSm90ILi2ELi2ELi2EN4cute5tupleIJNS5_1CILi1EEES8_S8_EEENS6_IJNS7_ILi64EEENS7_ILi128EEESB_EEENS_6half_tEfNS_4arch4Sm90ELb0ELb1ELb1ELb0ELb0ELb1ELb0ELb0ELi2ELi1ELi2ELi1ELb0EEENS1_24CollectiveEpilogueBwdGQAISC_fSF_Li256ELb0ELb0EEENS1_19SingleTileSchedulerILb0ELb0ELb0ELi128EEEEEEEEEvNT_6ParamsE,"",@"SHT_CUDA_INFO"
	.sectionflags	@""
	.align	4


	//----- nvinfo : EIATTR_CUDA_API_VERSION
	.align		4
        /*0000*/ 	.byte	0x04, 0x37
        /*0002*/ 	.short	(.L_462 - .L_461)
.L_461:
        /*0004*/ 	.word	0x00000082


	//----- nvinfo : EIATTR_KPARAM_INFO
	.align		4
.L_462:
        /*0008*/ 	.byte	0x04, 0x17
        /*000a*/ 	.short	(.L_464 - .L_463)
.L_463:
        /*000c*/ 	.word	0x00000000
        /*0010*/ 	.short	0x0000
        /*0012*/ 	.short	0x0000
        /*0014*/ 	.byte	0x00, 0xf0, 0x01, 0x1a


	//----- nvinfo : EIATTR_SPARSE_MMA_MASK
	.align		4
.L_464:
        /*0018*/ 	.byte	0x03, 0x50
        /*001a*/ 	.short	0x0000


	//----- nvinfo : EIATTR_MAXREG_COUNT
	.align		4
        /*001c*/ 	.byte	0x03, 0x1b
        /*001e*/ 	.short	0x00a8


	//----- nvinfo : EIATTR_MERCURY_ISA_VERSION
	.align		4
        /*0020*/ 	.byte	0x03, 0x5f
        /*0022*/ 	.short	0x0101


	//----- nvinfo : EIATTR_VRC_CTA_INIT_COUNT
	.align		4
        /*0024*/ 	.byte	0x02, 0x4a
	.zero		1
	.zero		1


	//----- nvinfo : EIATTR_EXIT_INSTR_OFFSETS
	.align		4
        /*0028*/ 	.byte	0x04, 0x1c
        /*002a*/ 	.short	(.L_466 - .L_465)


	//   ....[0]....
.L_465:
        /*002c*/ 	.word	0x00000010


	//----- nvinfo : EIATTR_MAX_THREADS
	.align		4
.L_466:
        /*0030*/ 	.byte	0x04, 0x05
        /*0032*/ 	.short	(.L_468 - .L_467)
.L_467:
        /*0034*/ 	.word	0x00000180
        /*0038*/ 	.word	0x00000001
        /*003c*/ 	.word	0x00000001


	//----- nvinfo : EIATTR_CBANK_PARAM_SIZE
	.align		4
.L_468:
        /*0040*/ 	.byte	0x03, 0x19
        /*0042*/ 	.short	0x0680


	//----- nvinfo : EIATTR_PARAM_CBANK
	.align		4
        /*0044*/ 	.byte	0x04, 0x0a
        /*0046*/ 	.short	(.L_470 - .L_469)
	.align		4
.L_469:
        /*0048*/ 	.word	index@(.nv.constant0._ZN7cutlass13device_kernelIN5flash11enable_sm90INS1_16FlashAttnBwdSm90INS1_25CollectiveMainloopBwdSm90ILi2ELi2ELi2EN4cute5tupleIJNS5_1CILi1EEES8_S8_EEENS6_IJNS7_ILi64EEENS7_ILi128EEESB_EEENS_6half_tEfNS_4arch4Sm90ELb0ELb1ELb1ELb0ELb0ELb1ELb0ELb0ELi2ELi1ELi2ELi1ELb0EEENS1_24CollectiveEpilogueBwdGQAISC_fSF_Li256ELb0ELb0EEENS1_19SingleTileSchedulerILb0ELb0ELb0ELi128EEEEEEEEEvNT_6ParamsE)
        /*004c*/ 	.short	0x0380
        /*004e*/ 	.short	0x0680


	//----- nvinfo : EIATTR_SW_WAR
	.align		4
.L_470:
        /*0050*/ 	.byte	0x04, 0x36
        /*0052*/ 	.short	(.L_472 - .L_471)
.L_471:
        /*0054*/ 	.word	0x00000008
.L_472:


//--------------------- .nv.info._ZN7cutlass13device_kernelIN5flash11enable_sm90INS1_16FlashAttnBwdSm90INS1_25CollectiveMainloopBwdSm90ILi2ELi2ELi2EN4cute5tupleIJNS5_1CILi1EEES8_S8_EEENS6_IJNS7_ILi64EEENS7_ILi128EEESB_EEENS_6half_tEfNS_4arch4Sm90ELb0ELb1ELb1ELb0ELb1ELb1ELb0ELb0ELi2ELi1ELi2ELi1ELb0EEENS1_24CollectiveEpilogueBwdGQAISC_fSF_Li256ELb0ELb1EEENS1_19SingleTileSchedulerILb0ELb0ELb0ELi128EEEEEEEEEvNT_6ParamsE --------------------------
	.section	.nv.info._ZN7cutlass13device_kernelIN5flash11enable_sm90INS1_16FlashAttnBwdSm90INS1_25CollectiveMainloopBwdSm90ILi2ELi2ELi2EN4cute5tupleIJNS5_1CILi1EEES8_S8_EEENS6_IJNS7_ILi64EEENS7_ILi128EEESB_EEENS_6half_tEfNS_4arch4Sm90ELb0ELb1ELb1ELb0ELb1ELb1ELb0ELb0ELi2ELi1ELi2ELi1ELb0EEENS1_24CollectiveEpilogueBwdGQAISC_fSF_Li256ELb0ELb1EEENS1_19SingleTileSchedulerILb0ELb0ELb0ELi128EEEEEEEEEvNT_6ParamsE,"",@"SHT_CUDA_INFO"
	.sectionflags	@""
	.align	4


	//----- nvinfo : EIATTR_CUDA_API_VERSION
	.align		4
        /*0000*/ 	.byte	0x04, 0x37
        /*0002*/ 	.short	(.L_474 - .L_473)
.L_473:
        /*0004*/ 	.word	0x00000082


	//----- nvinfo : EIATTR_KPARAM_INFO
	.align		4
.L_474:
        /*0008*/ 	.byte	0x04, 0x17
        /*000a*/ 	.short	(.L_476 - .L_475)
.L_475:
        /*000c*/ 	.word	0x00000000
        /*0010*/ 	.short	0x0000
        /*0012*/ 	.short	0x0000
        /*0014*/ 	.byte	0x00, 0xf0, 0x01, 0x1a


	//----- nvinfo : EIATTR_SPARSE_MMA_MASK
	.align		4
.L_476:
        /*0018*/ 	.byte	0x03, 0x50
        /*001a*/ 	.short	0x0000


	//----- nvinfo : EIATTR_MAXREG_COUNT
	.align		4
        /*001c*/ 	.byte	0x03, 0x1b
        /*001e*/ 	.short	0x00a8


	//----- nvinfo : EIATTR_MERCURY_ISA_VERSION
	.align		4
        /*0020*/ 	.byte	0x03, 0x5f
        /*0022*/ 	.short	0x0101


	//----- nvinfo : EIATTR_VRC_CTA_INIT_COUNT
	.align		4
        /*0024*/ 	.byte	0x02, 0x4a
	.zero		1
	.zero		1


	//----- nvinfo : EIATTR_EXIT_INSTR_OFFSETS
	.align		4
        /*0028*/ 	.byte	0x04, 0x1c
        /*002a*/ 	.short	(.L_478 - .L_477)


	//   ....[0]....
.L_477:
        /*002c*/ 	.word	0x00000010


	//----- nvinfo : EIATTR_MAX_THREADS
	.align		4
.L_478:
        /*0030*/ 	.byte	0x04, 0x05
        /*0032*/ 	.short	(.L_480 - .L_479)
.L_479:
        /*0034*/ 	.word	0x00000180
        /*0038*/ 	.word	0x00000001
        /*003c*/ 	.word	0x00000001


	//----- nvinfo : EIATTR_CBANK_PARAM_SIZE
	.align		4
.L_480:
        /*0040*/ 	.byte	0x03, 0x19
        /*0042*/ 	.short	0x0680


	//----- nvinfo : EIATTR_PARAM_CBANK
	.align		4
        /*0044*/ 	.byte	0x04, 0x0a
        /*0046*/ 	.short	(.L_482 - .L_481)
	.align		4
.L_481:
        /*0048*/ 	.word	index@(.nv.constant0._ZN7cutlass13device_kernelIN5flash11enable_sm90INS1_16FlashAttnBwdSm90INS1_25CollectiveMainloopBwdSm90ILi2ELi2ELi2EN4cute5tupleIJNS5_1CILi1EEES8_S8_EEENS6_IJNS7_ILi64EEENS7_ILi128EEESB_EEENS_6half_tEfNS_4arch4Sm90ELb0ELb1ELb1ELb0ELb1ELb1ELb0ELb0ELi2ELi1ELi2ELi1ELb0EEENS1_24CollectiveEpilogueBwdGQAISC_fSF_Li256ELb0ELb1EEENS1_19SingleTileSchedulerILb0ELb0ELb0ELi128EEEEEEEEEvNT_6ParamsE)
        /*004c*/ 	.short	0x0380
        /*004e*/ 	.short	0x0680


	//----- nvinfo : EIATTR_SW_WAR
	.align		4
.L_482:
        /*0050*/ 	.byte	0x04, 0x36
        /*0052*/ 	.short	(.L_484 - .L_483)
.L_483:
        /*0054*/ 	.word	0x00000008
.L_484:


//--------------------- .nv.info._ZN7cutlass13device_kernelIN5flash11enable_sm90INS1_16FlashAttnBwdSm90INS1_25CollectiveMainloopBwdSm90ILi2ELi2ELi2EN4cute5tupleIJNS5_1CILi1EEES8_S8_EEENS6_IJNS7_ILi64EEENS7_ILi128EEESB_EEENS_6half_tEfNS_4arch4Sm90ELb0ELb1ELb1ELb1ELb0ELb1ELb0ELb0ELi2ELi1ELi2ELi1ELb0EEENS1_21CollectiveEpilogueBwdISC_SD_SF_Li256ELb1ELb0ELi1EEENS1_19SingleTileSchedulerILb1ELb0ELb0ELi128EEEEEEEEEvNT_6ParamsE --------------------------
	.section	.nv.info._ZN7cutlass13device_kernelIN5flash11enable_sm90INS1_16FlashAttnBwdSm90INS1_25CollectiveMainloopBwdSm90ILi2ELi2ELi2EN4cute5tupleIJNS5_1CILi1EEES8_S8_EEENS6_IJNS7_ILi64EEENS7_ILi128EEESB_EEENS_6half_tEfNS_4arch4Sm90ELb0ELb1ELb1ELb1ELb0ELb1ELb0ELb0ELi2ELi1ELi2ELi1ELb0EEENS1_21CollectiveEpilogueBwdISC_SD_SF_Li256ELb1ELb0ELi1EEENS1_19SingleTileSchedulerILb1ELb0ELb0ELi128EEEEEEEEEvNT_6ParamsE,"",@"SHT_CUDA_INFO"
	.sectionflags	@""
	.align	4


	//----- nvinfo : EIATTR_CUDA_API_VERSION
	.align		4
        /*0000*/ 	.byte	0x04, 0x37
        /*0002*/ 	.short	(.L_486 - .L_485)
.L_485:
        /*0004*/ 	.word	0x00000082


	//----- nvinfo : EIATTR_KPARAM_INFO
	.align		4
.L_486:
        /*0008*/ 	.byte	0x04, 0x17
        /*000a*/ 	.short	(.L_488 - .L_487)
.L_487:
        /*000c*/ 	.word	0x00000000
        /*0010*/ 	.short	0x0000
        /*0012*/ 	.short	0x0000
        /*0014*/ 	.byte	0x00, 0xf0, 0x01, 0x1a


	//----- nvinfo : EIATTR_SPARSE_MMA_MASK
	.align		4
.L_488:
        /*0018*/ 	.byte	0x03, 0x50
        /*001a*/ 	.short	0x0000


	//----- nvinfo : EIATTR_MAXREG_COUNT
	.align		4
        /*001c*/ 	.byte	0x03, 0x1b
        /*001e*/ 	.short	0x00a8


	//----- nvinfo : EIATTR_MERCURY_ISA_VERSION
	.align		4
        /*0020*/ 	.byte	0x03, 0x5f
        /*0022*/ 	.short	0x0101


	//----- nvinfo : EIATTR_VRC_CTA_INIT_COUNT
	.align		4
        /*0024*/ 	.byte	0x02, 0x4a
	.zero		1
	.zero		1


	//----- nvinfo : EIATTR_EXIT_INSTR_OFFSETS
	.align		4
        /*0028*/ 	.byte	0x04, 0x1c
        /*002a*/ 	.short	(.L_490 - .L_489)


	//   ....[0]....
.L_489:
        /*002c*/ 	.word	0x00000010


	//----- nvinfo : EIATTR_MAX_THREADS
	.align		4
.L_490:
        /*0030*/ 	.byte	0x04, 0x05
        /*0032*/ 	.short	(.L_492 - .L_491)
.L_491:
        /*0034*/ 	.word	0x00000180
        /*0038*/ 	.word	0x00000001
        /*003c*/ 	.word	0x00000001


	//----- nvinfo : EIATTR_CBANK_PARAM_SIZE
	.align		4
.L_492:
        /*0040*/ 	.byte	0x03, 0x19
        /*0042*/ 	.short	0x0680


	//----- nvinfo : EIATTR_PARAM_CBANK
	.align		4
        /*0044*/ 	.byte	0x04, 0x0a
        /*0046*/ 	.short	(.L_494 - .L_493)
	.align		4
.L_493:
        /*0048*/ 	.word	index@(.nv.constant0._ZN7cutlass13device_kernelIN5flash11enable_sm90INS1_16FlashAttnBwdSm90INS1_25CollectiveMainloopBwdSm90ILi2ELi2ELi2EN4cute5tupleIJNS5_1CILi1EEES8_S8_EEENS6_IJNS7_ILi64EEENS7_ILi128EEESB_EEENS_6half_tEfNS_4arch4Sm90ELb0ELb1ELb1ELb1ELb0ELb1ELb0ELb0ELi2ELi1ELi2ELi1ELb0EEENS1_21CollectiveEpilogueBwdISC_SD_SF_Li256ELb1ELb0ELi1EEENS1_19SingleTileSchedulerILb1ELb0ELb0ELi128EEEEEEEEEvNT_6ParamsE)
        /*004c*/ 	.short	0x0380
        /*004e*/ 	.short	0x0680


	//----- nvinfo : EIATTR_SW_WAR
	.align		4
.L_494:
        /*0050*/ 	.byte	0x04, 0x36
        /*0052*/ 	.short	(.L_496 - .L_495)
.L_495:
        /*0054*/ 	.word	0x00000008
.L_496:


//--------------------- .nv.info._ZN7cutlass13device_kernelIN5flash11enable_sm90INS1_16FlashAttnBwdSm90INS1_25CollectiveMainloopBwdSm90ILi2ELi2ELi2EN4cute5tupleIJNS5_1CILi1EEES8_S8_EEENS6_IJNS7_ILi64EEENS7_ILi128EEESB_EEENS_6half_tEfNS_4arch4Sm90ELb0ELb1ELb1ELb1ELb1ELb1ELb0ELb0ELi2ELi1ELi2ELi1ELb0EEENS1_21CollectiveEpilogueBwdISC_SD_SF_Li256ELb1ELb0ELi1EEENS1_19SingleTileSchedulerILb1ELb0ELb0ELi128EEEEEEEEEvNT_6ParamsE --------------------------
	.section	.nv.info._ZN7cutlass13device_kernelIN5flash11enable_sm90INS1_16FlashAttnBwdSm90INS1_25CollectiveMainloopBwdSm90ILi2ELi2ELi2EN4cute5tupleIJNS5_1CILi1EEES8_S8_EEENS6_IJNS7_ILi64EEENS7_ILi128EEESB_EEENS_6half_tEfNS_4arch4Sm90ELb0ELb1ELb1ELb1ELb1ELb1ELb0ELb0ELi2ELi1ELi2ELi1ELb0EEENS1_21CollectiveEpilogueBwdISC_SD_SF_Li256ELb1ELb0ELi1EEENS1_19SingleTileSchedulerILb1ELb0ELb0ELi128EEEEEEEEEvNT_6ParamsE,"",@"SHT_CUDA_INFO"
	.sectionflags	@""
	.align	4


	//----- nvinfo : EIATTR_CUDA_API_VERSION
	.align		4
        /*0000*/ 	.byte	0x04, 0x37
        /*0002*/ 	.short	(.L_498 - .L_497)
.L_497:
        /*0004*/ 	.word	0x00000082


	//----- nvinfo : EIATTR_KPARAM_INFO
	.align		4
.L_498:
        /*0008*/ 	.byte	0x04, 0x17
        /*000a*/ 	.short	(.L_500 - .L_499)
.L_499:
        /*000c*/ 	.word	0x00000000
        /*0010*/ 	.short	0x0000
        /*0012*/ 	.short	0x0000
        /*0014*/ 	.byte	0x00, 0xf0, 0x01, 0x1a


	//----- nvinfo : EIATTR_SPARSE_MMA_MASK
	.align		4
.L_500:
        /*0018*/ 	.byte	0x03, 0x50
        /*001a*/ 	.short	0x0000


	//----- nvinfo : EIATTR_MAXREG_COUNT
	.align		4
        /*001c*/ 	.byte	0x03, 0x1b
        /*001e*/ 	.short	0x00a8


	//----- nvinfo : EIATTR_MERCURY_ISA_VERSION
	.align		4
        /*0020*/ 	.byte	0x03, 0x5f
        /*0022*/ 	.short	0x0101


	//----- nvinfo : EIATTR_VRC_CTA_INIT_COUNT
	.align		4
        /*0024*/ 	.byte	0x02, 0x4a
	.zero		1
	.zero		1


	//----- nvinfo : EIATTR_EXIT_INSTR_OFFSETS
	.align		4
        /*0028*/ 	.byte	0x04, 0x1c
        /*002a*/ 	.short	(.L_502 - .L_501)


	//   ....[0]....
.L_501:
        /*002c*/ 	.word	0x00000010


	//----- nvinfo : EIATTR_MAX_THREADS
	.align		4
.L_502:
        /*0030*/ 	.byte	0x04, 0x05
        /*0032*/ 	.short	(.L_504 - .L_503)
.L_503:
        /*0034*/ 	.word	0x00000180
        /*0038*/ 	.word	0x00000001
        /*003c*/ 	.word	0x00000001


	//----- nvinfo : EIATTR_CBANK_PARAM_SIZE
	.align		4
.L_504:
        /*0040*/ 	.byte	0x03, 0x19
        /*0042*/ 	.short	0x0680


	//----- nvinfo : EIATTR_PARAM_CBANK
	.align		4
        /*0044*/ 	.byte	0x04, 0x0a
        /*0046*/ 	.short	(.L_506 - .L_505)
	.align		4
.L_505:
        /*0048*/ 	.word	index@(.nv.constant0._ZN7cutlass13device_kernelIN5flash11enable_sm90INS1_16FlashAttnBwdSm90INS1_25CollectiveMainloopBwdSm90ILi2ELi2ELi2EN4cute5tupleIJNS5_1CILi1EEES8_S8_EEENS6_IJNS7_ILi64EEENS7_ILi128EEESB_EEENS_6half_tEfNS_4arch4Sm90ELb0ELb1ELb1ELb1ELb1ELb1ELb0ELb0ELi2ELi1ELi2ELi1ELb0EEENS1_21CollectiveEpilogueBwdISC_SD_SF_Li256ELb1ELb0ELi1EEENS1_19SingleTileSchedulerILb1ELb0ELb0ELi128EEEEEEEEEvNT_6ParamsE)
        /*004c*/ 	.short	0x0380
        /*004e*/ 	.short	0x0680


	//----- nvinfo : EIATTR_SW_WAR
	.align		4
.L_506:
        /*0050*/ 	.byte	0x04, 0x36
        /*0052*/ 	.short	(.L_508 - .L_507)
.L_507:
        /*0054*/ 	.word	0x00000008
.L_508:


//--------------------- .nv.info._ZN7cutlass13device_kernelIN5flash11enable_sm90INS1_16FlashAttnBwdSm90INS1_25CollectiveMainloopBwdSm90ILi2ELi2ELi2EN4cute5tupleIJNS5_1CILi1EEES8_S8_EEENS6_IJNS7_ILi64EEENS7_ILi128EEESB_EEENS_6half_tEfNS_4arch4Sm90ELb0ELb1ELb1ELb1ELb0ELb1ELb0ELb0ELi2ELi1ELi2ELi1ELb0EEENS1_24CollectiveEpilogueBwdGQAISC_fSF_Li256ELb1ELb0EEENS1_19SingleTileSchedulerILb1ELb0ELb0ELi128EEEEEEEEEvNT_6ParamsE --------------------------
	.section	.nv.info._ZN7cutlass13device_kernelIN5flash11enable_sm90INS1_16FlashAttnBwdSm90INS1_25CollectiveMainloopBwdSm90ILi2ELi2ELi2EN4cute5tupleIJNS5_1CILi1EEES8_S8_EEENS6_IJNS7_ILi64EEENS7_ILi128EEESB_EEENS_6half_tEfNS_4arch4Sm90ELb0ELb1ELb1ELb1ELb0ELb1ELb0ELb0ELi2ELi1ELi2ELi1ELb0EEENS1_24CollectiveEpilogueBwdGQAISC_fSF_Li256ELb1ELb0EEENS1_19SingleTileSchedulerILb1ELb0ELb0ELi128EEEEEEEEEvNT_6ParamsE,"",@"SHT_CUDA_INFO"
	.sectionflags	@""
	.align	4


	//----- nvinfo : EIATTR_CUDA_API_VERSION
	.align		4
        /*0000*/ 	.byte	0x04, 0x37
        /*0002*/ 	.short	(.L_510 - .L_509)
.L_509:
        /*0004*/ 	.word	0x00000082


	//----- nvinfo : EIATTR_KPARAM_INFO
	.align		4
.L_510:
        /*0008*/ 	.byte	0x04, 0x17
        /*000a*/ 	.short	(.L_512 - .L_511)
.L_511:
        /*000c*/ 	.word	0x00000000
        /*0010*/ 	.short	0x0000
        /*0012*/ 	.short	0x0000
        /*0014*/ 	.byte	0x00, 0xf0, 0x01, 0x1a


	//----- nvinfo : EIATTR_SPARSE_MMA_MASK
	.align		4
.L_512:
        /*0018*/ 	.byte	0x03, 0x50
        /*001a*/ 	.short	0x0000


	//----- nvinfo : EIATTR_MAXREG_COUNT
	.align		4
        /*001c*/ 	.byte	0x03, 0x1b
        /*001e*/ 	.short	0x00a8


	//----- nvinfo : EIATTR_MERCURY_ISA_VERSION
	.align		4
        /*0020*/ 	.byte	0x03, 0x5f
        /*0022*/ 	.short	0x0101


	//----- nvinfo : EIATTR_VRC_CTA_INIT_COUNT
	.align		4
        /*0024*/ 	.byte	0x02, 0x4a
	.zero		1
	.zero		1


	//----- nvinfo : EIATTR_EXIT_INSTR_OFFSETS
	.align		4
        /*0028*/ 	.byte	0x04, 0x1c
        /*002a*/ 	.short	(.L_514 - .L_513)


	//   ....[0]....
.L_513:
        /*002c*/ 	.word	0x00000010


	//----- nvinfo : EIATTR_MAX_THREADS
	.align		4
.L_514:
        /*0030*/ 	.byte	0x04, 0x05
        /*0032*/ 	.short	(.L_516 - .L_515)
.L_515:
        /*0034*/ 	.word	0x00000180
        /*0038*/ 	.word	0x00000001
        /*003c*/ 	.word	0x00000001


	//----- nvinfo : EIATTR_CBANK_PARAM_SIZE
	.align		4
.L_516:
        /*0040*/ 	.byte	0x03, 0x19
        /*0042*/ 	.short	0x0680


	//----- nvinfo : EIATTR_PARAM_CBANK
	.align		4
        /*0044*/ 	.byte	0x04, 0x0a
        /*0046*/ 	.short	(.L_518 - .L_517)
	.align		4
.L_517:
        /*0048*/ 	.word	index@(.nv.constant0._ZN7cutlass13device_kernelIN5flash11enable_sm90INS1_16FlashAttnBwdSm90INS1_25CollectiveMainloopBwdSm90ILi2ELi2ELi2EN4cute5tupleIJNS5_1CILi1EEES8_S8_EEENS6_IJNS7_ILi64EEENS7_ILi128EEESB_EEENS_6half_tEfNS_4arch4Sm90ELb0ELb1ELb1ELb1ELb0ELb1ELb0ELb0ELi2ELi1ELi2ELi1ELb0EEENS1_24CollectiveEpilogueBwdGQAISC_fSF_Li256ELb1ELb0EEENS1_19SingleTileSchedulerILb1ELb0ELb0ELi128EEEEEEEEEvNT_6ParamsE)
        /*004c*/ 	.short	0x0380
        /*004e*/ 	.short	0x0680


	//----- nvinfo : EIATTR_SW_WAR
	.align		4
.L_518:
        /*0050*/ 	.byte	0x04, 0x36
        /*0052*/ 	.short	(.L_520 - .L_519)
.L_519:
        /*0054*/ 	.word	0x00000008
.L_520:


//--------------------- .nv.info._ZN7cutlass13device_kernelIN5flash11enable_sm90INS1_16FlashAttnBwdSm90INS1_25CollectiveMainloopBwdSm90ILi2ELi2ELi2EN4cute5tupleIJNS5_1CILi1EEES8_S8_EEENS6_IJNS7_ILi64EEENS7_ILi128EEESB_EEENS_6half_tEfNS_4arch4Sm90ELb0ELb1ELb1ELb1ELb1ELb1ELb0ELb0ELi2ELi1ELi2ELi1ELb0EEENS1_24CollectiveEpilogueBwdGQAISC_fSF_Li256ELb1ELb1EEENS1_19SingleTileSchedulerILb1ELb0ELb0ELi128EEEEEEEEEvNT_6ParamsE --------------------------
	.section	.nv.info._ZN7cutlass13device_kernelIN5flash11enable_sm90INS1_16FlashAttnBwdSm90INS1_25CollectiveMainloopBwdSm90ILi2ELi2ELi2EN4cute5tupleIJNS5_1CILi1EEES8_S8_EEENS6_IJNS7_ILi64EEENS7_ILi128EEESB_EEENS_6half_tEfNS_4arch4Sm90ELb0ELb1ELb1ELb1ELb1ELb1ELb0ELb0ELi2ELi1ELi2ELi1ELb0EEENS1_24CollectiveEpilogueBwdGQAISC_fSF_Li256ELb1ELb1EEENS1_19SingleTileSchedulerILb1ELb0ELb0ELi128EEEEEEEEEvNT_6ParamsE,"",@"SHT_CUDA_INFO"
	.sectionflags	@""
	.align	4


	//----- nvinfo : EIATTR_CUDA_API_VERSION
	.align		4
        /*0000*/ 	.byte	0x04, 0x37
        /*0002*/ 	.short	(.L_522 - .L_521)
.L_521:
        /*0004*/ 	.word	0x00000082


	//----- nvinfo : EIATTR_KPARAM_INFO
	.align		4
.L_522:
        /*0008*/ 	.byte	0x04, 0x17
        /*000a*/ 	.short	(.L_524 - .L_523)
.L_523:
        /*000c*/ 	.word	0x00000000
        /*0010*/ 	.short	0x0000
        /*0012*/ 	.short	0x0000
        /*0014*/ 	.byte	0x00, 0xf0, 0x01, 0x1a


	//----- nvinfo : EIATTR_SPARSE_MMA_MASK
	.align		4
.L_524:
        /*0018*/ 	.byte	0x03, 0x50
        /*001a*/ 	.short	0x0000


	//----- nvinfo : EIATTR_MAXREG_COUNT
	.align		4
        /*001c*/ 	.byte	0x03, 0x1b
        /*001e*/ 	.short	0x00a8


	//----- nvinfo : EIATTR_MERCURY_ISA_VERSION
	.align		4
        /*0020*/ 	.byte	0x03, 0x5f
        /*0022*/ 	.short	0x0101


	//----- nvinfo : EIATTR_VRC_CTA_INIT_COUNT
	.align		4
        /*0024*/ 	.byte	0x02, 0x4a
	.zero		1
	.zero		1


	//----- nvinfo : EIATTR_EXIT_INSTR_OFFSETS
	.align		4
        /*0028*/ 	.byte	0x04, 0x1c
        /*002a*/ 	.short	(.L_526 - .L_525)


	//   ....[0]....
.L_525:
        /*002c*/ 	.word	0x00000010


	//----- nvinfo : EIATTR_MAX_THREADS
	.align		4
.L_526:
        /*0030*/ 	.byte	0x04, 0x05
        /*0032*/ 	.short	(.L_528 - .L_527)
.L_527:
        /*0034*/ 	.word	0x00000180
        /*0038*/ 	.word	0x00000001
        /*003c*/ 	.word	0x00000001


	//----- nvinfo : EIATTR_CBANK_PARAM_SIZE
	.align		4
.L_528:
        /*0040*/ 	.byte	0x03, 0x19
        /*0042*/ 	.short	0x0680


	//----- nvinfo : EIATTR_PARAM_CBANK
	.align		4
        /*0044*/ 	.byte	0x04, 0x0a
        /*0046*/ 	.short	(.L_530 - .L_529)
	.align		4
.L_529:
        /*0048*/ 	.word	index@(.nv.constant0._ZN7cutlass13device_kernelIN5flash11enable_sm90INS1_16FlashAttnBwdSm90INS1_25CollectiveMainloopBwdSm90ILi2ELi2ELi2EN4cute5tupleIJNS5_1CILi1EEES8_S8_EEENS6_IJNS7_ILi64EEENS7_ILi128EEESB_EEENS_6half_tEfNS_4arch4Sm90ELb0ELb1ELb1ELb1ELb1ELb1ELb0ELb0ELi2ELi1ELi2ELi1ELb0EEENS1_24CollectiveEpilogueBwdGQAISC_fSF_Li256ELb1ELb1EEENS1_19SingleTileSchedulerILb1ELb0ELb0ELi128EEEEEEEEEvNT_6ParamsE)
        /*004c*/ 	.short	0x0380
        /*004e*/ 	.short	0x0680


	//----- nvinfo : EIATTR_SW_WAR
	.align		4
.L_530:
        /*0050*/ 	.byte	0x04, 0x36
        /*0052*/ 	.short	(.L_532 - .L_531)
.L_531:
        /*0054*/ 	.word	0x00000008
.L_532:


//--------------------- .nv.info._ZN7cutlass13device_kernelIN5flash11enable_sm90INS1_16FlashAttnBwdSm90INS1_25CollectiveMainloopBwdSm90ILi2ELi2ELi2EN4cute5tupleIJNS5_1CILi1EEES8_S8_EEENS6_IJNS7_ILi64EEENS7_ILi128EEESB_EEENS_6half_tEfNS_4arch4Sm90ELb1ELb0ELb1ELb0ELb0ELb1ELb0ELb0ELi2ELi1ELi2ELi1ELb0EEENS1_21CollectiveEpilogueBwdISC_SD_SF_Li256ELb0ELb0ELi1EEENS1_25SingleTileBwdLPTSchedulerILb0ELi128ELb0EEEEEEEEEvNT_6ParamsE --------------------------
	.section	.nv.info._ZN7cutlass13device_kernelIN5flash11enable_sm90INS1_16FlashAttnBwdSm90INS1_25CollectiveMainloopBwdSm90ILi2ELi2ELi2EN4cute5tupleIJNS5_1CILi1EEES8_S8_EEENS6_IJNS7_ILi64EEENS7_ILi128EEESB_EEENS_6half_tEfNS_4arch4Sm90ELb1ELb0ELb1ELb0ELb0ELb1ELb0ELb0ELi2ELi1ELi2ELi1ELb0EEENS1_21CollectiveEpilogueBwdISC_SD_SF_Li256ELb0ELb0ELi1EEENS1_25SingleTileBwdLPTSchedulerILb0ELi128ELb0EEEEEEEEEvNT_6ParamsE,"",@"SHT_CUDA_INFO"
	.sectionflags	@""
	.align	4


	//----- nvinfo : EIATTR_CUDA_API_VERSION
	.align		4
        /*0000*/ 	.byte	0x04, 0x37
        /*0002*/ 	.short	(.L_534 - .L_533)
.L_533:
        /*0004*/ 	.word	0x00000082


	//----- nvinfo : EIATTR_KPARAM_INFO
	.align		4
.L_534:
        /*0008*/ 	.byte	0x04, 0x17
        /*000a*/ 	.short	(.L_536 - .L_535)
.L_535:
        /*000c*/ 	.word	0x00000000
        /*0010*/ 	.short	0x0000
        /*0012*/ 	.short	0x0000
        /*0014*/ 	.byte	0x00, 0xf0, 0x01, 0x24


	//----- nvinfo : EIATTR_SPARSE_MMA_MASK
	.align		4
.L_536:
        /*0018*/ 	.byte	0x03, 0x50
        /*001a*/ 	.short	0x0000


	//----- nvinfo : EIATTR_MAXREG_COUNT
	.align		4
        /*001c*/ 	.byte	0x03, 0x1b
        /*001e*/ 	.short	0x00a8


	//----- nvinfo : EIATTR_MERCURY_ISA_VERSION
	.align		4
        /*0020*/ 	.byte	0x03, 0x5f
        /*0022*/ 	.short	0x0101


	//----- nvinfo : EIATTR_VRC_CTA_INIT_COUNT
	.align		4
        /*0024*/ 	.byte	0x02, 0x4a
	.zero		1
	.zero		1


	//----- nvinfo : EIATTR_EXIT_INSTR_OFFSETS
	.align		4
        /*0028*/ 	.byte	0x04, 0x1c
        /*002a*/ 	.short	(.L_538 - .L_537)


	//   ....[0]....
.L_537:
        /*002c*/ 	.word	0x00000010


	//----- nvinfo : EIATTR_MAX_THREADS
	.align		4
.L_538:
        /*0030*/ 	.byte	0x04, 0x05
        /*0032*/ 	.short	(.L_540 - .L_539)
.L_539:
        /*0034*/ 	.word	0x00000180
        /*0038*/ 	.word	0x00000001
        /*003c*/ 	.word	0x00000001


	//----- nvinfo : EIATTR_CBANK_PARAM_SIZE
	.align		4
.L_540:
        /*0040*/ 	.byte	0x03, 0x19
        /*0042*/ 	.short	0x0900


	//----- nvinfo : EIATTR_PARAM_CBANK
	.align		4
        /*0044*/ 	.byte	0x04, 0x0a
        /*0046*/ 	.short	(.L_542 - .L_541)
	.align		4
.L_541:
        /*0048*/ 	.word	index@(.nv.constant0._ZN7cutlass13device_kernelIN5flash11enable_sm90INS1_16FlashAttnBwdSm90INS1_25CollectiveMainloopBwdSm90ILi2ELi2ELi2EN4cute5tupleIJNS5_1CILi1EEES8_S8_EEENS6_IJNS7_ILi64EEENS7_ILi128EEESB_EEENS_6half_tEfNS_4arch4Sm90ELb1ELb0ELb1ELb0ELb0ELb1ELb0ELb0ELi2ELi1ELi2ELi1ELb0EEENS1_21CollectiveEpilogueBwdISC_SD_SF_Li256ELb0ELb0ELi1EEENS1_25SingleTileBwdLPTSchedulerILb0ELi128ELb0EEEEEEEEEvNT_6ParamsE)
        /*004c*/ 	.short	0x0380
        /*004e*/ 	.short	0x0900


	//----- nvinfo : EIATTR_SW_WAR
	.align		4
.L_542:
        /*0050*/ 	.byte	0x04, 0x36
        /*0052*/ 	.short	(.L_544 - .L_543)
.L_543:
        /*0054*/ 	.word	0x00000008
.L_544:


//--------------------- .nv.info._ZN7cutlass13device_kernelIN5flash11enable_sm90INS1_16FlashAttnBwdSm90INS1_25CollectiveMainloopBwdSm90ILi2ELi2ELi2EN4cute5tupleIJNS5_1CILi1EEES8_S8_EEENS6_IJNS7_ILi64EEENS7_ILi128EEESB_EEENS_6half_tEfNS_4arch4Sm90ELb1ELb0ELb1ELb0ELb1ELb1ELb0ELb0ELi2ELi1ELi2ELi1ELb0EEENS1_21CollectiveEpilogueBwdISC_SD_SF_Li256ELb0ELb0ELi1EEENS1_25SingleTileBwdLPTSchedulerILb0ELi128ELb1EEEEEEEEEvNT_6ParamsE --------------------------
	.section	.nv.info._ZN7cutlass13device_kernelIN5flash11enable_sm90INS1_16FlashAttnBwdSm90INS1_25CollectiveMainloopBwdSm90ILi2ELi2ELi2EN4cute5tupleIJNS5_1CILi1EEES8_S8_EEENS6_IJNS7_ILi64EEENS7_ILi128EEESB_EEENS_6half_tEfNS_4arch4Sm90ELb1ELb0ELb1ELb0ELb1ELb1ELb0ELb0ELi2ELi1ELi2ELi1ELb0EEENS1_21CollectiveEpilogueBwdISC_SD_SF_Li256ELb0ELb0ELi1EEENS1_25SingleTileBwdLPTSchedulerILb0ELi128ELb1EEEEEEEEEvNT_6ParamsE,"",@"SHT_CUDA_INFO"
	.sectionflags	@""
	.align	4


	//----- nvinfo : EIATTR_CUDA_API_VERSION
	.align		4
        /*0000*/ 	.byte	0x04, 0x37
        /*0002*/ 	.short	(.L_546 - .L_545)
.L_545:
        /*0004*/ 	.word	0x00000082


	//----- nvinfo : EIATTR_KPARAM_INFO
	.align		4
.L_546:
        /*0008*/ 	.byte	0x04, 0x17
        /*000a*/ 	.short	(.L_548 - .L_547)
.L_547:
        /*000c*/ 	.word	0x00000000
        /*0010*/ 	.short	0x0000
        /*0012*/ 	.short	0x0000
        /*0014*/ 	.byte	0x00, 0xf0, 0x01, 0x24


	//----- nvinfo : EIATTR_SPARSE_MMA_MASK
	.align		4
.L_548:
        /*0018*/ 	.byte	0x03, 0x50
        /*001a*/ 	.short	0x0000


	//----- nvinfo : EIATTR_MAXREG_COUNT
	.align		4
        /*001c*/ 	.byte	0x03, 0x1b
        /*001e*/ 	.short	0x00a8


	//----- nvinfo : EIATTR_MERCURY_ISA_VERSION
	.align		4
        /*0020*/ 	.byte	0x03, 0x5f
        /*0022*/ 	.short	0x0101


	//----- nvinfo : EIATTR_VRC_CTA_INIT_COUNT
	.align		4
        /*0024*/ 	.byte	0x02, 0x4a
	.zero		1
	.zero		1


	//----- nvinfo : EIATTR_EXIT_INSTR_OFFSETS
	.align		4
        /*0028*/ 	.byte	0x04, 0x1c
        /*002a*/ 	.short	(.L_550 - .L_549)


	//   ....[0]....
.L_549:
        /*002c*/ 	.word	0x00000010


	//----- nvinfo : EIATTR_MAX_THREADS
	.align		4
.L_550:
        /*0030*/ 	.byte	0x04, 0x05
        /*0032*/ 	.short	(.L_552 - .L_551)
.L_551:
        /*0034*/ 	.word	0x00000180
        /*0038*/ 	.word	0x00000001
        /*003c*/ 	.word	0x00000001


	//----- nvinfo : EIATTR_CBANK_PARAM_SIZE
	.align		4
.L_552:
        /*0040*/ 	.byte	0x03, 0x19
        /*0042*/ 	.short	0x0900


	//----- nvinfo : EIATTR_PARAM_CBANK
	.align		4
        /*0044*/ 	.byte	0x04, 0x0a
        /*0046*/ 	.short	(.L_554 - .L_553)
	.align		4
.L_553:
        /*0048*/ 	.word	index@(.nv.constant0._ZN7cutlass13device_kernelIN5flash11enable_sm90INS1_16FlashAttnBwdSm90INS1_25CollectiveMainloopBwdSm90ILi2ELi2ELi2EN4cute5tupleIJNS5_1CILi1EEES8_S8_EEENS6_IJNS7_ILi64EEENS7_ILi128EEESB_EEENS_6half_tEfNS_4arch4Sm90ELb1ELb0ELb1ELb0ELb1ELb1ELb0ELb0ELi2ELi1ELi2ELi1ELb0EEENS1_21CollectiveEpilogueBwdISC_SD_SF_Li256ELb0ELb0ELi1EEENS1_25SingleTileBwdLPTSchedulerILb0ELi128ELb1EEEEEEEEEvNT_6ParamsE)
        /*004c*/ 	.short	0x0380
        /*004e*/ 	.short	0x0900


	//----- nvinfo : EIATTR_SW_WAR
	.align		4
.L_554:
        /*0050*/ 	.byte	0x04, 0x36
        /*0052*/ 	.short	(.L_556 - .L_555)
.L_555:
        /*0054*/ 	.word	0x00000008
.L_556:


//--------------------- .nv.info._ZN7cutlass13device_kernelIN5flash11enable_sm90INS1_16FlashAttnBwdSm90INS1_25CollectiveMainloopBwdSm90ILi2ELi2ELi2EN4cute5tupleIJNS5_1CILi1EEES8_S8_EEENS6_IJNS7_ILi64EEENS7_ILi128EEESB_EEENS_6half_tEfNS_4arch4Sm90ELb1ELb0ELb1ELb0ELb0ELb1ELb0ELb0ELi2ELi1ELi2ELi1ELb0EEENS1_24CollectiveEpilogueBwdGQAISC_fSF_Li256ELb0ELb0EEENS1_25SingleTileBwdLPTSchedulerILb0ELi128ELb0EEEEEEEEEvNT_6ParamsE --------------------------
	.section	.nv.info._ZN7cutlass13device_kernelIN5flash11enable_sm90INS1_16FlashAttnBwdSm90INS1_25CollectiveMainloopBwdSm90ILi2ELi2ELi2EN4cute5tupleIJNS5_1CILi1EEES8_S8_EEENS6_IJNS7_ILi64EEENS7_ILi128EEESB_EEENS_6half_tEfNS_4arch4Sm90ELb1ELb0ELb1ELb0ELb0ELb1ELb0ELb0ELi2ELi1ELi2ELi1ELb0EEENS1_24CollectiveEpilogueBwdGQAISC_fSF_Li256ELb0ELb0EEENS1_25SingleTileBwdLPTSchedulerILb0ELi128ELb0EEEEEEEEEvNT_6ParamsE,"",@"SHT_CUDA_INFO"
	.sectionflags	@""
	.align	4


	//----- nvinfo : EIATTR_CUDA_API_VERSION
	.align		4
        /*0000*/ 	.byte	0x04, 0x37
        /*0002*/ 	.short	(.L_558 - .L_557)
.L_557:
        /*0004*/ 	.word	0x00000082


	//----- nvinfo : EIATTR_KPARAM_INFO
	.align		4
.L_558:
        /*0008*/ 	.byte	0x04, 0x17
        /*000a*/ 	.short	(.L_560 - .L_559)
.L_559:
        /*000c*/ 	.word	0x00000000
        /*0010*/ 	.short	0x0000
        /*0012*/ 	.short	0x0000
        /*0014*/ 	.byte	0x00, 0xf0, 0x01, 0x1c


	//----- nvinfo : EIATTR_SPARSE_MMA_MASK
	.align		4
.L_560:
        /*0018*/ 	.byte	0x03, 0x50
        /*001a*/ 	.short	0x0000


	//----- nvinfo : EIATTR_MAXREG_COUNT
	.align		4
        /*001c*/ 	.byte	0x03, 0x1b
        /*001e*/ 	.short	0x00a8


	//----- nvinfo : EIATTR_MERCURY_ISA_VERSION
	.align		4
        /*0020*/ 	.byte	0x03, 0x5f
        /*0022*/ 	.short	0x0101


	//----- nvinfo : EIATTR_VRC_CTA_INIT_COUNT
	.align		4
        /*0024*/ 	.byte	0x02, 0x4a
	.zero		1
	.zero		1


	//----- nvinfo : EIATTR_EXIT_INSTR_OFFSETS
	.align		4
        /*0028*/ 	.byte	0x04, 0x1c
        /*002a*/ 	.short	(.L_562 - .L_561)


	//   ....[0]....
.L_561:
        /*002c*/ 	.word	0x00000010


	//----- nvinfo : EIATTR_MAX_THREADS
	.align		4
.L_562:
        /*0030*/ 	.byte	0x04, 0x05
        /*0032*/ 	.short	(.L_564 - .L_563)
.L_563:
        /*0034*/ 	.word	0x00000180
        /*0038*/ 	.word	0x00000001
        /*003c*/ 	.word	0x00000001


	//----- nvinfo : EIATTR_CBANK_PARAM_SIZE
	.align		4
.L_564:
        /*0040*/ 	.byte	0x03, 0x19
        /*0042*/ 	.short	0x0700


	//----- nvinfo : EIATTR_PARAM_CBANK
	.align		4
        /*0044*/ 	.byte	0x04, 0x0a
        /*0046*/ 	.short	(.L_566 - .L_565)
	.align		4
.L_565:
        /*0048*/ 	.word	index@(.nv.constant0._ZN7cutlass13device_kernelIN5flash11enable_sm90INS1_16FlashAttnBwdSm90INS1_25CollectiveMainloopBwdSm90ILi2ELi2ELi2EN4cute5tupleIJNS5_1CILi1EEES8_S8_EEENS6_IJNS7_ILi64EEENS7_ILi128EEESB_EEENS_6half_tEfNS_4arch4Sm90ELb1ELb0ELb1ELb0ELb0ELb1ELb0ELb0ELi2ELi1ELi2ELi1ELb0EEENS1_24CollectiveEpilogueBwdGQAISC_fSF_Li256ELb0ELb0EEENS1_25SingleTileBwdLPTSchedulerILb0ELi128ELb0EEEEEEEEEvNT_6ParamsE)
        /*004c*/ 	.short	0x0380
        /*004e*/ 	.short	0x0700


	//----- nvinfo : EIATTR_SW_WAR
	.align		4
.L_566:
        /*0050*/ 	.byte	0x04, 0x36
        /*0052*/ 	.short	(.L_568 - .L_567)
.L_567:
        /*0054*/ 	.word	0x00000008
.L_568:


//--------------------- .nv.info._ZN7cutlass13device_kernelIN5flash11enable_sm90INS1_16FlashAttnBwdSm90INS1_25CollectiveMainloopBwdSm90ILi2ELi2ELi2EN4cute5tupleIJNS5_1CILi1EEES8_S8_EEENS6_IJNS7_ILi64EEENS7_ILi128EEESB_EEENS_6half_tEfNS_4arch4Sm90ELb1ELb0ELb1ELb0ELb1ELb1ELb0ELb0ELi2ELi1ELi2ELi1ELb0EEENS1_24CollectiveEpilogueBwdGQAISC_fSF_Li256ELb0ELb1EEENS1_25SingleTileBwdLPTSchedulerILb0ELi128ELb1EEEEEEEEEvNT_6ParamsE --------------------------
	.section	.nv.info._ZN7cutlass13device_kernelIN5flash11enable_sm90INS1_16FlashAttnBwdSm90INS1_25CollectiveMainloopBwdSm90ILi2ELi2ELi2EN4cute5tupleIJNS5_1CILi1EEES8_S8_EEENS6_IJNS7_ILi64EEENS7_ILi128EEESB_EEENS_6half_tEfNS_4arch4Sm90ELb1ELb0ELb1ELb0ELb1ELb1ELb0ELb0ELi2ELi1ELi2ELi1ELb0EEENS1_24CollectiveEpilogueBwdGQAISC_fSF_Li256ELb0ELb1EEENS1_25SingleTileBwdLPTSchedulerILb0ELi128ELb1EEEEEEEEEvNT_6ParamsE,"",@"SHT_CUDA_INFO"
	.sectionflags	@""
	.align	4


	//----- nvinfo : EIATTR_CUDA_API_VERSION
	.align		4
        /*0000*/ 	.byte	0x04, 0x37
        /*0002*/ 	.short	(.L_570 - .L_569)
.L_569:
        /*0004*/ 	.word	0x00000082


	//----- nvinfo : EIATTR_KPARAM_INFO
	.align		4
.L_570:
        /*0008*/ 	.byte	0x04, 0x17
        /*000a*/ 	.short	(.L_572 - .L_571)
.L_571:
        /*000c*/ 	.word	0x00000000
        /*0010*/ 	.short	0x0000
        /*0012*/ 	.short	0x0000
        /*0014*/ 	.byte	0x00, 0xf0, 0x01, 0x1c


	//----- nvinfo : EIATTR_SPARSE_MMA_MASK
	.align		4
.L_572:
        /*0018*/ 	.byte	0x03, 0x50
        /*001a*/ 	.short	0x0000


	//----- nvinfo : EIATTR_MAXREG_COUNT
	.align		4
        /*001c*/ 	.byte	0x03, 0x1b
        /*001e*/ 	.short	0x00a8


	//----- nvinfo : EIATTR_MERCURY_ISA_VERSION
	.align		4
        /*0020*/ 	.byte	0x03, 0x5f
        /*0022*/ 	.short	0x0101


	//----- nvinfo : EIATTR_VRC_CTA_INIT_COUNT
	.align		4
        /*0024*/ 	.byte	0x02, 0x4a
	.zero		1
	.zero		1


	//----- nvinfo : EIATTR_EXIT_INSTR_OFFSETS
	.align		4
        /*0028*/ 	.byte	0x04, 0x1c
        /*002a*/ 	.short	(.L_574 - .L_573)


	//   ....[0]....
.L_573:
        /*002c*/ 	.word	0x00000010


	//----- nvinfo : EIATTR_MAX_THREADS
	.align		4
.L_574:
        /*0030*/ 	.byte	0x04, 0x05
        /*0032*/ 	.short	(.L_576 - .L_575)
.L_575:
        /*0034*/ 	.word	0x00000180
        /*0038*/ 	.word	0x00000001
        /*003c*/ 	.word	0x00000001


	//----- nvinfo : EIATTR_CBANK_PARAM_SIZE
	.align		4
.L_576:
        /*0040*/ 	.byte	0x03, 0x19
        /*0042*/ 	.short	0x0700


	//----- nvinfo : EIATTR_PARAM_CBANK
	.align		4
        /*0044*/ 	.byte	0x04, 0x0a
        /*0046*/ 	.short	(.L_578 - .L_577)
	.align		4
.L_577:
        /*0048*/ 	.word	index@(.nv.constant0._ZN7cutlass13device_kernelIN5flash11enable_sm90INS1_16FlashAttnBwdSm90INS1_25CollectiveMainloopBwdSm90ILi2ELi2ELi2EN4cute5tupleIJNS5_1CILi1EEES8_S8_EEENS6_IJNS7_ILi64EEENS7_ILi128EEESB_EEENS_6half_tEfNS_4arch4Sm90ELb1ELb0ELb1ELb0ELb1ELb1ELb0ELb0ELi2ELi1ELi2ELi1ELb0EEENS1_24CollectiveEpilogueBwdGQAISC_fSF_Li256ELb0ELb1EEENS1_25SingleTileBwdLPTSchedulerILb0ELi128ELb1EEEEEEEEEvNT_6ParamsE)
        /*004c*/ 	.short	0x0380
        /*004e*/ 	.short	0x0700


	//----- nvinfo : EIATTR_SW_WAR
	.align		4
.L_578:
        /*0050*/ 	.byte	0x04, 0x36
        /*0052*/ 	.short	(.L_580 - .L_579)
.L_579:
        /*0054*/ 	.word	0x00000008
.L_580:


//--------------------- .nv.info._ZN7cutlass13device_kernelIN5flash11enable_sm90INS1_16FlashAttnBwdSm90INS1_25CollectiveMainloopBwdSm90ILi2ELi2ELi2EN4cute5tupleIJNS5_1CILi1EEES8_S8_EEENS6_IJNS7_ILi64EEENS7_ILi128EEESB_EEENS_6half_tEfNS_4arch4Sm90ELb1ELb0ELb1ELb1ELb0ELb1ELb0ELb0ELi2ELi1ELi2ELi1ELb0EEENS1_21CollectiveEpilogueBwdISC_SD_SF_Li256ELb1ELb0ELi1EEENS1_25SingleTileBwdLPTSchedulerILb1ELi128ELb0EEEEEEEEEvNT_6ParamsE --------------------------
	.section	.nv.info._ZN7cutlass13device_kernelIN5flash11enable_sm90INS1_16FlashAttnBwdSm90INS1_25CollectiveMainloopBwdSm90ILi2ELi2ELi2EN4cute5tupleIJNS5_1CILi1EEES8_S8_EEENS6_IJNS7_ILi64EEENS7_ILi128EEESB_EEENS_6half_tEfNS_4arch4Sm90ELb1ELb0ELb1ELb1ELb0ELb1ELb0ELb0ELi2ELi1ELi2ELi1ELb0EEENS1_21CollectiveEpilogueBwdISC_SD_SF_Li256ELb1ELb0ELi1EEENS1_25SingleTileBwdLPTSchedulerILb1ELi128ELb0EEEEEEEEEvNT_6ParamsE,"",@"SHT_CUDA_INFO"
	.sectionflags	@""
	.align	4


	//----- nvinfo : EIATTR_CUDA_API_VERSION
	.align		4
        /*0000*/ 	.byte	0x04, 0x37
        /*0002*/ 	.short	(.L_582 - .L_581)
.L_581:
        /*0004*/ 	.word	0x00000082


	//----- nvinfo : EIATTR_KPARAM_INFO
	.align		4
.L_582:
        /*0008*/ 	.byte	0x04, 0x17
        /*000a*/ 	.short	(.L_584 - .L_583)
.L_583:
        /*000c*/ 	.word	0x00000000
        /*0010*/ 	.short	0x0000
        /*0012*/ 	.short	0x0000
        /*0014*/ 	.byte	0x00, 0xf0, 0x01, 0x1a


	//----- nvinfo : EIATTR_SPARSE_MMA_MASK
	.align		4
.L_584:
        /*0018*/ 	.byte	0x03, 0x50
        /*001a*/ 	.short	0x0000


	//----- nvinfo : EIATTR_MAXREG_COUNT
	.align		4
        /*001c*/ 	.byte	0x03, 0x1b
        /*001e*/ 	.short	0x00a8


	//----- nvinfo : EIATTR_MERCURY_ISA_VERSION
	.align		4
        /*0020*/ 	.byte	0x03, 0x5f
        /*0022*/ 	.short	0x0101


	//----- nvinfo : EIATTR_VRC_CTA_INIT_COUNT
	.align		4
        /*0024*/ 	.byte	0x02, 0x4a
	.zero		1
	.zero		1


	//----- nvinfo : EIATTR_EXIT_INSTR_OFFSETS
	.align		4
        /*0028*/ 	.byte	0x04, 0x1c
        /*002a*/ 	.short	(.L_586 - .L_585)


	//   ....[0]....
.L_585:
        /*002c*/ 	.word	0x00000010


	//----- nvinfo : EIATTR_MAX_THREADS
	.align		4
.L_586:
        /*0030*/ 	.byte	0x04, 0x05
        /*0032*/ 	.short	(.L_588 - .L_587)
.L_587:
        /*0034*/ 	.word	0x00000180
        /*0038*/ 	.word	0x00000001
        /*003c*/ 	.word	0x00000001


	//----- nvinfo : EIATTR_CBANK_PARAM_SIZE
	.align		4
.L_588:
        /*0040*/ 	.byte	0x03, 0x19
        /*0042*/ 	.short	0x0680


	//----- nvinfo : EIATTR_PARAM_CBANK
	.align		4
        /*0044*/ 	.byte	0x04, 0x0a
        /*0046*/ 	.short	(.L_590 - .L_589)
	.align		4
.L_589:
        /*0048*/ 	.word	index@(.nv.constant0._ZN7cutlass13device_kernelIN5flash11enable_sm90INS1_16FlashAttnBwdSm90INS1_25CollectiveMainloopBwdSm90ILi2ELi2ELi2EN4cute5tupleIJNS5_1CILi1EEES8_S8_EEENS6_IJNS7_ILi64EEENS7_ILi128EEESB_EEENS_6half_tEfNS_4arch4Sm90ELb1ELb0ELb1ELb1ELb0ELb1ELb0ELb0ELi2ELi1ELi2ELi1ELb0EEENS1_21CollectiveEpilogueBwdISC_SD_SF_Li256ELb1ELb0ELi1EEENS1_25SingleTileBwdLPTSchedulerILb1ELi128ELb0EEEEEEEEEvNT_6ParamsE)
        /*004c*/ 	.short	0x0380
        /*004e*/ 	.short	0x0680


	//----- nvinfo : EIATTR_SW_WAR
	.align		4
.L_590:
        /*0050*/ 	.byte	0x04, 0x36
        /*0052*/ 	.short	(.L_592 - .L_591)
.L_591:
        /*0054*/ 	.word	0x00000008
.L_592:


//--------------------- .nv.info._ZN7cutlass13device_kernelIN5flash11enable_sm90INS1_16FlashAttnBwdSm90INS1_25CollectiveMainloopBwdSm90ILi2ELi2ELi2EN4cute5tupleIJNS5_1CILi1EEES8_S8_EEENS6_IJNS7_ILi64EEENS7_ILi128EEESB_EEENS_6half_tEfNS_4arch4Sm90ELb1ELb0ELb1ELb1ELb1ELb1ELb0ELb0ELi2ELi1ELi2ELi1ELb0EEENS1_21CollectiveEpilogueBwdISC_SD_SF_Li256ELb1ELb0ELi1EEENS1_25SingleTileBwdLPTSchedulerILb1ELi128ELb1EEEEEEEEEvNT_6ParamsE --------------------------
	.section	.nv.info._ZN7cutlass13device_kernelIN5flash11enable_sm90INS1_16FlashAttnBwdSm90INS1_25CollectiveMainloopBwdSm90ILi2ELi2ELi2EN4cute5tupleIJNS5_1CILi1EEES8_S8_EEENS6_IJNS7_ILi64EEENS7_ILi128EEESB_EEENS_6half_tEfNS_4arch4Sm90ELb1ELb0ELb1ELb1ELb1ELb1ELb0ELb0ELi2ELi1ELi2ELi1ELb0EEENS1_21CollectiveEpilogueBwdISC_SD_SF_Li256ELb1ELb0ELi1EEENS1_25SingleTileBwdLPTSchedulerILb1ELi128ELb1EEEEEEEEEvNT_6ParamsE,"",@"SHT_CUDA_INFO"
	.sectionflags	@""
	.align	4


	//----- nvinfo : EIATTR_CUDA_API_VERSION
	.align		4
        /*0000*/ 	.byte	0x04, 0x37
        /*0002*/ 	.short	(.L_594 - .L_593)
.L_593:
        /*0004*/ 	.word	0x00000082


	//----- nvinfo : EIATTR_KPARAM_INFO
	.align		4
.L_594:
        /*0008*/ 	.byte	0x04, 0x17
        /*000a*/ 	.short	(.L_596 - .L_595)
.L_595:
        /*000c*/ 	.word	0x00000000
        /*0010*/ 	.short	0x0000
        /*0012*/ 	.short	0x0000
        /*0014*/ 	.byte	0x00, 0xf0, 0x01, 0x1a


	//----- nvinfo : EIATTR_SPARSE_MMA_MASK
	.align		4
.L_596:
        /*0018*/ 	.byte	0x03, 0x50
        /*001a*/ 	.short	0x0000


	//----- nvinfo : EIATTR_MAXREG_COUNT
	.align		4
        /*001c*/ 	.byte	0x03, 0x1b
        /*001e*/ 	.short	0x00a8


	//----- nvinfo : EIATTR_MERCURY_ISA_VERSION
	.align		4
        /*0020*/ 	.byte	0x03, 0x5f
        /*0022*/ 	.short	0x0101


	//----- nvinfo : EIATTR_VRC_CTA_INIT_COUNT
	.align		4
        /*0024*/ 	.byte	0x02, 0x4a
	.zero		1
	.zero		1


	//----- nvinfo : EIATTR_EXIT_INSTR_OFFSETS
	.align		4
        /*0028*/ 	.byte	0x04, 0x1c
        /*002a*/ 	.short	(.L_598 - .L_597)


	//   ....[0]....
.L_597:
        /*002c*/ 	.word	0x00000010


	//----- nvinfo : EIATTR_MAX_THREADS
	.align		4
.L_598:
        /*0030*/ 	.byte	0x04, 0x05
        /*0032*/ 	.short	(.L_600 - .L_599)
.L_599:
        /*0034*/ 	.word	0x00000180
        /*0038*/ 	.word	0x00000001
        /*003c*/ 	.word	0x00000001


	//----- nvinfo : EIATTR_CBANK_PARAM_SIZE
	.align		4
.L_600:
        /*0040*/ 	.byte	0x03, 0x19
        /*0042*/ 	.short	0x0680


	//----- nvinfo : EIATTR_PARAM_CBANK
	.align		4
        /*0044*/ 	.byte	0x04, 0x0a
        /*0046*/ 	.short	(.L_602 - .L_601)
	.align		4
.L_601:
        /*0048*/ 	.word	index@(.nv.constant0._ZN7cutlass13device_kernelIN5flash11enable_sm90INS1_16FlashAttnBwdSm90INS1_25CollectiveMainloopBwdSm90ILi2ELi2ELi2EN4cute5tupleIJNS5_1CILi1EEES8_S8_EEENS6_IJNS7_ILi64EEENS7_ILi128EEESB_EEENS_6half_tEfNS_4arch4Sm90ELb1ELb0ELb1ELb1ELb1ELb1ELb0ELb0ELi2ELi1ELi2ELi1ELb0EEENS1_21CollectiveEpilogueBwdISC_SD_SF_Li256ELb1ELb0ELi1EEENS1_25SingleTileBwdLPTSchedulerILb1ELi128ELb1EEEEEEEEEvNT_6ParamsE)
        /*004c*/ 	.short	0x0380
        /*004e*/ 	.short	0x0680


	//----- nvinfo : EIATTR_SW_WAR
	.align		4
.L_602:
        /*0050*/ 	.byte	0x04, 0x36
        /*0052*/ 	.short	(.L_604 - .L_603)
.L_603:
        /*0054*/ 	.word	0x00000008
.L_604:


//--------------------- .nv.info._ZN7cutlass13device_kernelIN5flash11enable_sm90INS1_16FlashAttnBwdSm90INS1_25CollectiveMainloopBwdSm90ILi2ELi2ELi2EN4cute5tupleIJNS5_1CILi1EEES8_S8_EEENS6_IJNS7_ILi64EEENS7_ILi128EEESB_EEENS_6half_tEfNS_4arch4Sm90ELb1ELb0ELb1ELb1ELb0ELb1ELb0ELb0ELi2ELi1ELi2ELi1ELb0EEENS1_24CollectiveEpilogueBwdGQAISC_fSF_Li256ELb1ELb0EEENS1_25SingleTileBwdLPTSchedulerILb1ELi128ELb0EEEEEEEEEvNT_6ParamsE --------------------------
	.section	.nv.info._ZN7cutlass13device_kernelIN5flash11enable_sm90INS1_16FlashAttnBwdSm90INS1_25CollectiveMainloopBwdSm90ILi2ELi2ELi2EN4cute5tupleIJNS5_1CILi1EEES8_S8_EEENS6_IJNS7_ILi64EEENS7_ILi128EEESB_EEENS_6half_tEfNS_4arch4Sm90ELb1ELb0ELb1ELb1ELb0ELb1ELb0ELb0ELi2ELi1ELi2ELi1ELb0EEENS1_24CollectiveEpilogueBwdGQAISC_fSF_Li256ELb1ELb0EEENS1_25SingleTileBwdLPTSchedulerILb1ELi128ELb0EEEEEEEEEvNT_6ParamsE,"",@"SHT_CUDA_INFO"
	.sectionflags	@""
	.align	4


	//----- nvinfo : EIATTR_CUDA_API_VERSION
	.align		4
        /*0000*/ 	.byte	0x04, 0x37
        /*0002*/ 	.short	(.L_606 - .L_605)
.L_605:
        /*0004*/ 	.word	0x00000082


	//----- nvinfo : EIATTR_KPARAM_INFO
	.align		4
.L_606:
        /*0008*/ 	.byte	0x04, 0x17
        /*000a*/ 	.short	(.L_608 - .L_607)
.L_607:
        /*000c*/ 	.word	0x00000000
        /*0010*/ 	.short	0x0000
        /*0012*/ 	.short	0x0000
        /*0014*/ 	.byte	0x00, 0xf0, 0x01, 0x1c


	//----- nvinfo : EIATTR_SPARSE_MMA_MASK
	.align		4
.L_608:
        /*0018*/ 	.byte	0x03, 0x50
        /*001a*/ 	.short	0x0000


	//----- nvinfo : EIATTR_MAXREG_COUNT
	.align		4
        /*001c*/ 	.byte	0x03, 0x1b
        /*001e*/ 	.short	0x00a8


	//----- nvinfo : EIATTR_MERCURY_ISA_VERSION
	.align		4
        /*0020*/ 	.byte	0x03, 0x5f
        /*0022*/ 	.short	0x0101


	//----- nvinfo : EIATTR_VRC_CTA_INIT_COUNT
	.align		4
        /*0024*/ 	.byte	0x02, 0x4a
	.zero		1
	.zero		1


	//----- nvinfo : EIATTR_EXIT_INSTR_OFFSETS
	.align		4
        /*0028*/ 	.byte	0x04, 0x1c
        /*002a*/ 	.short	(.L_610 - .L_609)


	//   ....[0]....
.L_609:
        /*002c*/ 	.word	0x00000010


	//----- nvinfo : EIATTR_MAX_THREADS
	.align		4
.L_610:
        /*0030*/ 	.byte	0x04, 0x05
        /*0032*/ 	.short	(.L_612 - .L_611)
.L_611:
        /*0034*/ 	.word	0x00000180
        /*0038*/ 	.word	0x00000001
        /*003c*/ 	.word	0x00000001


	//----- nvinfo : EIATTR_CBANK_PARAM_SIZE
	.align		4
.L_612:
        /*0040*/ 	.byte	0x03, 0x19
        /*0042*/ 	.short	0x0700


	//----- nvinfo : EIATTR_PARAM_CBANK
	.align		4
        /*0044*/ 	.byte	0x04, 0x0a
        /*0046*/ 	.short	(.L_614 - .L_613)
	.align		4
.L_613:
        /*0048*/ 	.word	index@(.nv.constant0._ZN7cutlass13device_kernelIN5flash11enable_sm90INS1_16FlashAttnBwdSm90INS1_25CollectiveMainloopBwdSm90ILi2ELi2ELi2EN4cute5tupleIJNS5_1CILi1EEES8_S8_EEENS6_IJNS7_ILi64EEENS7_ILi128EEESB_EEENS_6half_tEfNS_4arch4Sm90ELb1ELb0ELb1ELb1ELb0ELb1ELb0ELb0ELi2ELi1ELi2ELi1ELb0EEENS1_24CollectiveEpilogueBwdGQAISC_fSF_Li256ELb1ELb0EEENS1_25SingleTileBwdLPTSchedulerILb1ELi128ELb0EEEEEEEEEvNT_6ParamsE)
        /*004c*/ 	.short	0x0380
        /*004e*/ 	.short	0x0700


	//----- nvinfo : EIATTR_SW_WAR
	.align		4
.L_614:
        /*0050*/ 	.byte	0x04, 0x36
        /*0052*/ 	.short	(.L_616 - .L_615)
.L_615:
        /*0054*/ 	.word	0x00000008
.L_616:


//--------------------- .nv.info._ZN7cutlass13device_kernelIN5flash11enable_sm90INS1_16FlashAttnBwdSm90INS1_25CollectiveMainloopBwdSm90ILi2ELi2ELi2EN4cute5tupleIJNS5_1CILi1EEES8_S8_EEENS6_IJNS7_ILi64EEENS7_ILi128EEESB_EEENS_6half_tEfNS_4arch4Sm90ELb1ELb0ELb1ELb1ELb1ELb1ELb0ELb0ELi2ELi1ELi2ELi1ELb0EEENS1_24CollectiveEpilogueBwdGQAISC_fSF_Li256ELb1ELb1EEENS1_25SingleTileBwdLPTSchedulerILb1ELi128ELb1EEEEEEEEEvNT_6ParamsE --------------------------
	.section	.nv.info._ZN7cutlass13device_kernelIN5flash11enable_sm90INS1_16FlashAttnBwdSm90INS1_25CollectiveMainloopBwdSm90ILi2ELi2ELi2EN4cute5tupleIJNS5_1CILi1EEES8_S8_EEENS6_IJNS7_ILi64EEENS7_ILi128EEESB_EEENS_6half_tEfNS_4arch4Sm90ELb1ELb0ELb1ELb1ELb1ELb1ELb0ELb0ELi2ELi1ELi2ELi1ELb0EEENS1_24CollectiveEpilogueBwdGQAISC_fSF_Li256ELb1ELb1EEENS1_25SingleTileBwdLPTSchedulerILb1ELi128ELb1EEEEEEEEEvNT_6ParamsE,"",@"SHT_CUDA_INFO"
	.sectionflags	@""
	.align	4


	//----- nvinfo : EIATTR_CUDA_API_VERSION
	.align		4
        /*0000*/ 	.byte	0x04, 0x37
        /*0002*/ 	.short	(.L_618 - .L_617)
.L_617:
        /*0004*/ 	.word	0x00000082


	//----- nvinfo : EIATTR_KPARAM_INFO
	.align		4
.L_618:
        /*0008*/ 	.byte	0x04, 0x17
        /*000a*/ 	.short	(.L_620 - .L_619)
.L_619:
        /*000c*/ 	.word	0x00000000
        /*0010*/ 	.short	0x0000
        /*0012*/ 	.short	0x0000
        /*0014*/ 	.byte	0x00, 0xf0, 0x01, 0x1c


	//----- nvinfo : EIATTR_SPARSE_MMA_MASK
	.align		4
.L_620:
        /*0018*/ 	.byte	0x03, 0x50
        /*001a*/ 	.short	0x0000


	//----- nvinfo : EIATTR_MAXREG_COUNT
	.align		4
        /*001c*/ 	.byte	0x03, 0x1b
        /*001e*/ 	.short	0x00a8


	//----- nvinfo : EIATTR_MERCURY_ISA_VERSION
	.align		4
        /*0020*/ 	.byte	0x03, 0x5f
        /*0022*/ 	.short	0x0101


	//----- nvinfo : EIATTR_VRC_CTA_INIT_COUNT
	.align		4
        /*0024*/ 	.byte	0x02, 0x4a
	.zero		1
	.zero		1


	//----- nvinfo : EIATTR_EXIT_INSTR_OFFSETS
	.align		4
        /*0028*/ 	.byte	0x04, 0x1c
        /*002a*/ 	.short	(.L_622 - .L_621)


	//   ....[0]....
.L_621:
        /*002c*/ 	.word	0x00000010


	//----- nvinfo : EIATTR_MAX_THREADS
	.align		4
.L_622:
        /*0030*/ 	.byte	0x04, 0x05
        /*0032*/ 	.short	(.L_624 - .L_623)
.L_623:
        /*0034*/ 	.word	0x00000180
        /*0038*/ 	.word	0x00000001
        /*003c*/ 	.word	0x00000001


	//----- nvinfo : EIATTR_CBANK_PARAM_SIZE
	.align		4
.L_624:
        /*0040*/ 	.byte	0x03, 0x19
        /*0042*/ 	.short	0x0700


	//----- nvinfo : EIATTR_PARAM_CBANK
	.align		4
        /*0044*/ 	.byte	0x04, 0x0a
        /*0046*/ 	.short	(.L_626 - .L_625)
	.align		4
.L_625:
        /*0048*/ 	.word	index@(.nv.constant0._ZN7cutlass13device_kernelIN5flash11enable_sm90INS1_16FlashAttnBwdSm90INS1_25CollectiveMainloopBwdSm90ILi2ELi2ELi2EN4cute5tupleIJNS5_1CILi1EEES8_S8_EEENS6_IJNS7_ILi64EEENS7_ILi128EEESB_EEENS_6half_tEfNS_4arch4Sm90ELb1ELb0ELb1ELb1ELb1ELb1ELb0ELb0ELi2ELi1ELi2ELi1ELb0EEENS1_24CollectiveEpilogueBwdGQAISC_fSF_Li256ELb1ELb1EEENS1_25SingleTileBwdLPTSchedulerILb1ELi128ELb1EEEEEEEEEvNT_6ParamsE)
        /*004c*/ 	.short	0x0380
        /*004e*/ 	.short	0x0700


	//----- nvinfo : EIATTR_SW_WAR
	.align		4
.L_626:
        /*0050*/ 	.byte	0x04, 0x36
        /*0052*/ 	.short	(.L_628 - .L_627)
.L_627:
        /*0054*/ 	.word	0x00000008
.L_628:


//--------------------- .nv.info._ZN7cutlass13device_kernelIN5flash11enable_sm90INS1_16FlashAttnBwdSm90INS1_25CollectiveMainloopBwdSm90ILi2ELi2ELi2EN4cute5tupleIJNS5_1CILi1EEES8_S8_EEENS6_IJNS7_ILi80EEENS7_ILi128EEESB_EEENS_6half_tEfNS_4arch4Sm90ELb0ELb0ELb0ELb0ELb0ELb1ELb0ELb1ELi2ELi1ELi2ELi1ELb0EEENS1_21CollectiveEpilogueBwdISC_SD_SF_Li256ELb0ELb0ELi1EEENS1_19SingleTileSchedulerILb0ELb0ELb0ELi128EEEEEEEEEvNT_6ParamsE --------------------------
	.section	.nv.info._ZN7cutlass13device_kernelIN5flash11enable_sm90INS1_16FlashAttnBwdSm90INS1_25CollectiveMainloopBwdSm90ILi2ELi2ELi2EN4cute5tupleIJNS5_1CILi1EEES8_S8_EEENS6_IJNS7_ILi80EEENS7_ILi128EEESB_EEENS_6half_tEfNS_4arch4Sm90ELb0ELb0ELb0ELb0ELb0ELb1ELb0ELb1ELi2ELi1ELi2ELi1ELb0EEENS1_21CollectiveEpilogueBwdISC_SD_SF_Li256ELb0ELb0ELi1EEENS1_19SingleTileSchedulerILb0ELb0ELb0ELi128EEEEEEEEEvNT_6ParamsE,"",@"SHT_CUDA_INFO"
	.sectionflags	@""
	.align	4


	//----- nvinfo : EIATTR_CUDA_API_VERSION
	.align		4
        /*0000*/ 	.byte	0x04, 0x37
        /*0002*/ 	.short	(.L_630 - .L_629)
.L_629:
        /*0004*/ 	.word	0x00000082


	//----- nvinfo : EIATTR_KPARAM_INFO
	.align		4
.L_630:
        /*0008*/ 	.byte	0x04, 0x17
        /*000a*/ 	.short	(.L_632 - .L_631)
.L_631:
        /*000c*/ 	.word	0x00000000
        /*0010*/ 	.short	0x0000
        /*0012*/ 	.short	0x0000
        /*0014*/ 	.byte	0x00, 0xf0, 0x01, 0x24


	//----- nvinfo : EIATTR_SPARSE_MMA_MASK
	.align		4
.L_632:
        /*0018*/ 	.byte	0x03, 0x50
        /*001a*/ 	.short	0x0000


	//----- nvinfo : EIATTR_MAXREG_COUNT
	.align		4
        /*001c*/ 	.byte	0x03, 0x1b
        /*001e*/ 	.short	0x00a8


	//----- nvinfo : EIATTR_MERCURY_ISA_VERSION
	.align		4
        /*0020*/ 	.byte	0x03, 0x5f
        /*0022*/ 	.short	0x0101


	//----- nvinfo : EIATTR_VRC_CTA_INIT_COUNT
	.align		4
        /*0024*/ 	.byte	0x02, 0x4a
	.zero		1
	.zero		1


	//----- nvinfo : EIATTR_EXIT_INSTR_OFFSETS
	.align		4
        /*0028*/ 	.byte	0x04, 0x1c
        /*002a*/ 	.short	(.L_634 - .L_633)


	//   ....[0]....
.L_633:
        /*002c*/ 	.word	0x00000010


	//----- nvinfo : EIATTR_MAX_THREADS
	.align		4
.L_634:
        /*0030*/ 	.byte	0x04, 0x05
        /*0032*/ 	.short	(.L_636 - .L_635)
.L_635:
        /*0034*/ 	.word	0x00000180
        /*0038*/ 	.word	0x00000001
        /*003c*/ 	.word	0x00000001


	//----- nvinfo : EIATTR_CBANK_PARAM_SIZE
	.align		4
.L_636:
        /*0040*/ 	.byte	0x03, 0x19
        /*0042*/ 	.short	0x0900


	//----- nvinfo : EIATTR_PARAM_CBANK
	.align		4
        /*0044*/ 	.byte	0x04, 0x0a
        /*0046*/ 	.short	(.L_638 - .L_637)
	.align		4
.L_637:
        /*0048*/ 	.word	index@(.nv.constant0._ZN7cutlass13device_kernelIN5flash11enable_sm90INS1_16FlashAttnBwdSm90INS1_25CollectiveMainloopBwdSm90ILi2ELi2ELi2EN4cute5tupleIJNS5_1CILi1EEES8_S8_EEENS6_IJNS7_ILi80EEENS7_ILi128EEESB_EEENS_6half_tEfNS_4arch4Sm90ELb0ELb0ELb0ELb0ELb0ELb1ELb0ELb1ELi2ELi1ELi2ELi1ELb0EEENS1_21CollectiveEpilogueBwdISC_SD_SF_Li256ELb0ELb0ELi1EEENS1_19SingleTileSchedulerILb0ELb0ELb0ELi128EEEEEEEEEvNT_6ParamsE)
        /*004c*/ 	.short	0x0380
        /*004e*/ 	.short	0x0900


	//----- nvinfo : EIATTR_SW_WAR
	.align		4
.L_638:
        /*0050*/ 	.byte	0x04, 0x36
        /*0052*/ 	.short	(.L_640 - .L_639)
.L_639:
        /*0054*/ 	.word	0x00000008
.L_640:


//--------------------- .nv.info._ZN7cutlass13device_kernelIN5flash11enable_sm90INS1_16FlashAttnBwdSm90INS1_25CollectiveMainloopBwdSm90ILi2ELi2ELi2EN4cute5tupleIJNS5_1CILi1EEES8_S8_EEENS6_IJNS7_ILi80EEENS7_ILi128EEESB_EEENS_6half_tEfNS_4arch4Sm90ELb0ELb0ELb0ELb0ELb1ELb1ELb0ELb1ELi2ELi1ELi2ELi1ELb0EEENS1_21CollectiveEpilogueBwdISC_SD_SF_Li256ELb0ELb0ELi1EEENS1_19SingleTileSchedulerILb0ELb0ELb0ELi128EEEEEEEEEvNT_6ParamsE --------------------------
	.section	.nv.info._ZN7cutlass13device_kernelIN5flash11enable_sm90INS1_16FlashAttnBwdSm90INS1_25CollectiveMainloopBwdSm90ILi2ELi2ELi2EN4cute5tupleIJNS5_1CILi1EEES8_S8_EEENS6_IJNS7_ILi80EEENS7_ILi128EEESB_EEENS_6half_tEfNS_4arch4Sm90ELb0ELb0ELb0ELb0ELb1ELb1ELb0ELb1ELi2ELi1ELi2ELi1ELb0EEENS1_21CollectiveEpilogueBwdISC_SD_SF_Li256ELb0ELb0ELi1EEENS1_19SingleTileSchedulerILb0ELb0ELb0ELi128EEEEEEEEEvNT_6ParamsE,"",@"SHT_CUDA_INFO"
	.sectionflags	@""
	.align	4


	//----- nvinfo : EIATTR_CUDA_API_VERSION
	.align		4
        /*0000*/ 	.byte	0x04, 0x37
        /*0002*/ 	.short	(.L_642 - .L_641)
.L_641:
        /*0004*/ 	.word	0x00000082


	//----- nvinfo : EIATTR_KPARAM_INFO
	.align		4
.L_642:
        /*0008*/ 	.byte	0x04, 0x17
        /*000a*/ 	.short	(.L_644 - .L_643)
.L_643:
        /*000c*/ 	.word	0x00000000
        /*0010*/ 	.short	0x0000
        /*0012*/ 	.short	0x0000
        /*0014*/ 	.byte	0x00, 0xf0, 0x01, 0x24


	//----- nvinfo : EIATTR_SPARSE_MMA_MASK
	.align		4
.L_644:
        /*0018*/ 	.byte	0x03, 0x50
        /*001a*/ 	.short	0x0000


	//----- nvinfo : EIATTR_MAXREG_COUNT
	.align		4
        /*001c*/ 	.byte	0x03, 0x1b
        /*001e*/ 	.short	0x00a8


	//----- nvinfo : EIATTR_MERCURY_ISA_VERSION
	.align		4
        /*0020*/ 	.byte	0x03, 0x5f
        /*0022*/ 	.short	0x0101


	//----- nvinfo : EIATTR_VRC_CTA_INIT_COUNT
	.align		4
        /*0024*/ 	.byte	0x02, 0x4a
	.zero		1
	.zero		1


	//----- nvinfo : EIATTR_EXIT_INSTR_OFFSETS
	.align		4
        /*0028*/ 	.byte	0x04, 0x1c
        /*002a*/ 	.short	(.L_646 - .L_645)


	//   ....[0]....
.L_645:
        /*002c*/ 	.word	0x00000010


	//----- nvinfo : EIATTR_MAX_THREADS
	.align		4
.L_646:
        /*0030*/ 	.byte	0x04, 0x05
        /*0032*/ 	.short	(.L_648 - .L_647)
.L_647:
        /*0034*/ 	.word	0x00000180
        /*0038*/ 	.word	0x00000001
        /*003c*/ 	.word	0x00000001


	//----- nvinfo : EIATTR_CBANK_PARAM_SIZE
	.align		4
.L_648:
        /*0040*/ 	.byte	0x03, 0x19
        /*0042*/ 	.short	0x0900


	//----- nvinfo : EIATTR_PARAM_CBANK
	.align		4
        /*0044*/ 	.byte	0x04, 0x0a
        /*0046*/ 	.short	(.L_650 - .L_649)
	.align		4
.L_649:
        /*0048*/ 	.word	index@(.nv.constant0._ZN7cutlass13device_kernelIN5flash11enable_sm90INS1_16FlashAttnBwdSm90INS1_25CollectiveMainloopBwdSm90ILi2ELi2ELi2EN4cute5tupleIJNS5_1CILi1EEES8_S8_EEENS6_IJNS7_ILi80EEENS7_ILi128EEESB_EEENS_6half_tEfNS_4arch4Sm90ELb0ELb0ELb0ELb0ELb1ELb1ELb0ELb1ELi2ELi1ELi2ELi1ELb0EEENS1_21CollectiveEpilogueBwdISC_SD_SF_Li256ELb0ELb0ELi1EEENS1_19SingleTileSchedulerILb0ELb0ELb0ELi128EEEEEEEEEvNT_6ParamsE)
        /*004c*/ 	.short	0x0380
        /*004e*/ 	.short	0x0900


	//----- nvinfo : EIATTR_SW_WAR
	.align		4
.L_650:
        /*0050*/ 	.byte	0x04, 0x36
        /*0052*/ 	.short	(.L_652 - .L_651)
.L_651:
        /*0054*/ 	.word	0x00000008
.L_652:


//--------------------- .nv.info._ZN7cutlass13device_kernelIN5flash11enable_sm90INS1_16FlashAttnBwdSm90INS1_25CollectiveMainloopBwdSm90ILi2ELi2ELi2EN4cute5tupleIJNS5_1CILi1EEES8_S8_EEENS6_IJNS7_ILi80EEENS7_ILi128EEESB_EEENS_6half_tEfNS_4arch4Sm90ELb0ELb0ELb0ELb0ELb0ELb1ELb0ELb1ELi2ELi1ELi2ELi1ELb0EEENS1_24CollectiveEpilogueBwdGQAISC_fSF_Li256ELb0ELb0EEENS1_19SingleTileSchedulerILb0ELb0ELb0ELi128EEEEEEEEEvNT_6ParamsE --------------------------
	.section	.nv.info._ZN7cutlass13device_kernelIN5flash11enable_sm90INS1_16FlashAttnBwdSm90INS1_25CollectiveMainloopBwdSm90ILi2ELi2ELi2EN4cute5tupleIJNS5_1CILi1EEES8_S8_EEENS6_IJNS7_ILi80EEENS7_ILi128EEESB_EEENS_6half_tEfNS_4arch4Sm90ELb0ELb0ELb0ELb0ELb0ELb1ELb0ELb1ELi2ELi1ELi2ELi1ELb0EEENS1_24CollectiveEpilogueBwdGQAISC_fSF_Li256ELb0ELb0EEENS1_19SingleTileSchedulerILb0ELb0ELb0ELi128EEEEEEEEEvNT_6ParamsE,"",@"SHT_CUDA_INFO"
	.sectionflags	@""
	.align	4


	//----- nvinfo : EIATTR_CUDA_API_VERSION
	.align		4
        /*0000*/ 	.byte	0x04, 0x37
        /*0002*/ 	.short	(.L_654 - .L_653)
.L_653:
        /*0004*/ 	.word	0x00000082


	//----- nvinfo : EIATTR_KPARAM_INFO
	.align		4
.L_654:
        /*0008*/ 	.byte	0x04, 0x17
        /*000a*/ 	.short	(.L_656 - .L_655)
.L_655:
        /*000c*/ 	.word	0x00000000
        /*0010*/ 	.short	0x0000
        /*0012*/ 	.short	0x0000
        /*0014*/ 	.byte	0x00, 0xf0, 0x01, 0x1a


	//----- nvinfo : EIATTR_SPARSE_MMA_MASK
	.align		4
.L_656:
        /*0018*/ 	.byte	0x03, 0x50
        /*001a*/ 	.short	0x0000


	//----- nvinfo : EIATTR_MAXREG_COUNT
	.align		4
        /*001c*/ 	.byte	0x03, 0x1b
        /*001e*/ 	.short	0x00a8


	//----- nvinfo : EIATTR_MERCURY_ISA_VERSION
	.align		4
        /*0020*/ 	.byte	0x03, 0x5f
        /*0022*/ 	.short	0x0101


	//----- nvinfo : EIATTR_VRC_CTA_INIT_COUNT
	.align		4
        /*0024*/ 	.byte	0x02, 0x4a
	.zero		1
	.zero		1


	//----- nvinfo : EIATTR_EXIT_INSTR_OFFSETS
	.align		4
        /*0028*/ 	.byte	0x04, 0x1c
        /*002a*/ 	.short	(.L_658 - .L_657)


	//   ....[0]....
.L_657:
        /*002c*/ 	.word	0x00000010


	//----- nvinfo : EIATTR_MAX_THREADS
	.align		4
.L_658:
        /*0030*/ 	.byte	0x04, 0x05
        /*0032*/ 	.short	(.L_660 - .L_659)
.L_659:
        /*0034*/ 	.word	0x00000180
        /*0038*/ 	.word	0x00000001
        /*003c*/ 	.word	0x00000001


	//----- nvinfo : EIATTR_CBANK_PARAM_SIZE
	.align		4
.L_660:
        /*0040*/ 	.byte	0x03, 0x19
        /*0042*/ 	.short	0x0680


	//----- nvinfo : EIATTR_PARAM_CBANK
	.align		4
        /*0044*/ 	.byte	0x04, 0x0a
        /*0046*/ 	.short	(.L_662 - .L_661)
	.align		4
.L_661:
        /*0048*/ 	.word	index@(.nv.constant0._ZN7cutlass13device_kernelIN5flash11enable_sm90INS1_16FlashAttnBwdSm90INS1_25CollectiveMainloopBwdSm90ILi2ELi2ELi2EN4cute5tupleIJNS5_1CILi1EEES8_S8_EEENS6_IJNS7_ILi80EEENS7_ILi128EEESB_EEENS_6half_tEfNS_4arch4Sm90ELb0ELb0ELb0ELb0ELb0ELb1ELb0ELb1ELi2ELi1ELi2ELi1ELb0EEENS1_24CollectiveEpilogueBwdGQAISC_fSF_Li256ELb0ELb0EEENS1_19SingleTileSchedulerILb0ELb0ELb0ELi128EEEEEEEEEvNT_6ParamsE)
        /*004c*/ 	.short	0x0380
        /*004e*/ 	.short	0x0680


	//----- nvinfo : EIATTR_SW_WAR
	.align		4
.L_662:
        /*0050*/ 	.byte	0x04, 0x36
        /*0052*/ 	.short	(.L_664 - .L_663)
.L_663:
        /*0054*/ 	.word	0x00000008
.L_664:


//--------------------- .nv.info._ZN7cutlass13device_kernelIN5flash11enable_sm90INS1_16FlashAttnBwdSm90INS1_25CollectiveMainloopBwdSm90ILi2ELi2ELi2EN4cute5tupleIJNS5_1CILi1EEES8_S8_EEENS6_IJNS7_ILi80EEENS7_ILi128EEESB_EEENS_6half_tEfNS_4arch4Sm90ELb0ELb0ELb0ELb0ELb1ELb1ELb0ELb1ELi2ELi1ELi2ELi1ELb0EEENS1_24CollectiveEpilogueBwdGQAISC_fSF_Li256ELb0ELb1EEENS1_19SingleTileSchedulerILb0ELb0ELb0ELi128EEEEEEEEEvNT_6ParamsE --------------------------
	.section	.nv.info._ZN7cutlass13device_kernelIN5flash11enable_sm90INS1_16FlashAttnBwdSm90INS1_25CollectiveMainloopBwdSm90ILi2ELi2ELi2EN4cute5tupleIJNS5_1CILi1EEES8_S8_EEENS6_IJNS7_ILi80EEENS7_ILi128EEESB_EEENS_6half_tEfNS_4arch4Sm90ELb0ELb0ELb0ELb0ELb1ELb1ELb0ELb1ELi2ELi1ELi2ELi1ELb0EEENS1_24CollectiveEpilogueBwdGQAISC_fSF_Li256ELb0ELb1EEENS1_19SingleTileSchedulerILb0ELb0ELb0ELi128EEEEEEEEEvNT_6ParamsE,"",@"SHT_CUDA_INFO"
	.sectionflags	@""
	.align	4


	//----- nvinfo : EIATTR_CUDA_API_VERSION
	.align		4
        /*0000*/ 	.byte	0x04, 0x37
        /*0002*/ 	.short	(.L_666 - .L_665)
.L_665:
        /*0004*/ 	.word	0x00000082


	//----- nvinfo : EIATTR_KPARAM_INFO
	.align		4
.L_666:
        /*0008*/ 	.byte	0x04, 0x17
        /*000a*/ 	.short	(.L_668 - .L_667)
.L_667:
        /*000c*/ 	.word	0x00000000
        /*0010*/ 	.short	0x0000
        /*0012*/ 	.short	0x0000
        /*0014*/ 	.byte	0x00, 0xf0, 0x01, 0x1a


	//----- nvinfo : EIATTR_SPARSE_MMA_MASK
	.align		4
.L_668:
        /*0018*/ 	.byte	0x03, 0x50
        /*001a*/ 	.short	0x0000


	//----- nvinfo : EIATTR_MAXREG_COUNT
	.align		4
        /*001c*/ 	.byte	0x03, 0x1b
        /*001e*/ 	.short	0x00a8


	//----- nvinfo : EIATTR_MERCURY_ISA_VERSION
	.align		4
        /*0020*/ 	.byte	0x03, 0x5f
        /*0022*/ 	.short	0x0101


	//----- nvinfo : EIATTR_VRC_CTA_INIT_COUNT
	.align		4
        /*0024*/ 	.byte	0x02, 0x4a
	.zero		1
	.zero		1


	//----- nvinfo : EIATTR_EXIT_INSTR_OFFSETS
	.align		4
        /*0028*/ 	.byte	0x04, 0x1c
        /*002a*/ 	.short	(.L_670 - .L_669)


	//   ....[0]....
.L_669:
        /*002c*/ 	.word	0x00000010


	//----- nvinfo : EIATTR_MAX_THREADS
	.align		4
.L_670:
        /*0030*/ 	.byte	0x04, 0x05
        /*0032*/ 	.short	(.L_672 - .L_671)
.L_671:
        /*0034*/ 	.word	0x00000180
        /*0038*/ 	.word	0x00000001
        /*003c*/ 	.word	0x00000001


	//----- nvinfo : EIATTR_CBANK_PARAM_SIZE
	.align		4
.L_672:
        /*0040*/ 	.byte	0x03, 0x19
        /*0042*/ 	.short	0x0680


	//----- nvinfo : EIATTR_PARAM_CBANK
	.align		4
        /*0044*/ 	.byte	0x04, 0x0a
        /*0046*/ 	.short	(.L_674 - .L_673)
	.align		4
.L_673:
        /*0048*/ 	.word	index@(.nv.constant0._ZN7cutlass13device_kernelIN5flash11enable_sm90INS1_16FlashAttnBwdSm90INS1_25CollectiveMainloopBwdSm90ILi2ELi2ELi2EN4cute5tupleIJNS5_1CILi1EEES8_S8_EEENS6_IJNS7_ILi80EEENS7_ILi128EEESB_EEENS_6half_tEfNS_4arch4Sm90ELb0ELb0ELb0ELb0ELb1ELb1ELb0ELb1ELi2ELi1ELi2ELi1ELb0EEENS1_24CollectiveEpilogueBwdGQAISC_fSF_Li256ELb0ELb1EEENS1_19SingleTileSchedulerILb0ELb0ELb0ELi128EEEEEEEEEvNT_6ParamsE)
        /*004c*/ 	.short	0x0380
        /*004e*/ 	.short	0x0680


	//----- nvinfo : EIATTR_SW_WAR
	.align		4
.L_674:
        /*0050*/ 	.byte	0x04, 0x36
        /*0052*/ 	.short	(.L_676 - .L_675)
.L_675:
        /*0054*/ 	.word	0x00000008
.L_676:


//--------------------- .nv.info._ZN7cutlass13device_kernelIN5flash22FlashAttnBwdPreprocessIN4cute5tupleIJNS3_1CILi80EEENS5_ILi128EEEEEENS_6half_tEfNS_4arch4Sm90ELb1ELb0EEEEEvNT_6ParamsE --------------------------
	.section	.nv.info._ZN7cutlass13device_kernelIN5flash22FlashAttnBwdPreprocessIN4cute5tupleIJNS3_1CILi80EEENS5_ILi128EEEEEENS_6half_tEfNS_4arch4Sm90ELb1ELb0EEEEEvNT_6ParamsE,"",@"SHT_CUDA_INFO"
	.sectionflags	@""
	.align	4


	//----- nvinfo : EIATTR_CUDA_API_VERSION
	.align		4
        /*0000*/ 	.byte	0x04, 0x37
        /*0002*/ 	.short	(.L_678 - .L_677)
.L_677:
        /*0004*/ 	.word	0x00000082


	//----- nvinfo : EIATTR_KPARAM_INFO
	.align		4
.L_678:
        /*0008*/ 	.byte	0x04, 0x17
        /*000a*/ 	.short	(.L_680 - .L_679)
.L_679:
        /*000c*/ 	.word	0x00000000
        /*0010*/ 	.short	0x0000
        /*0012*/ 	.short	0x0000
        /*0014*/ 	.byte	0x00, 0xf0, 0xc1, 0x03


	//----- nvinfo : EIATTR_SPARSE_MMA_MASK
	.align		4
.L_680:
        /*0018*/ 	.byte	0x03, 0x50
        /*001a*/ 	.short	0x0000


	//----- nvinfo : EIATTR_MAXREG_COUNT
	.align		4
        /*001c*/ 	.byte	0x03, 0x1b
        /*001e*/ 	.short	0x0080


	//----- nvinfo : EIATTR_MERCURY_ISA_VERSION
	.align		4
        /*0020*/ 	.byte	0x03, 0x5f
        /*0022*/ 	.short	0x0101


	//----- nvinfo : EIATTR_COOP_GROUP_MASK_REGIDS
	.align		4
        /*0024*/ 	.byte	0x04, 0x29
        /*0026*/ 	.short	(.L_682 - .L_681)


	//   ....[0]....
.L_681:
        /*0028*/ 	.word	0xffffffff


	//   ....[1]....
        /*002c*/ 	.word	0xffffffff


	//   ....[2]....
        /*0030*/ 	.word	0xffffffff


	//   ....[3]....
        /*0034*/ 	.word	0xffffffff


	//   ....[4]....
        /*0038*/ 	.word	0xffffffff


	//   ....[5]....
        /*003c*/ 	.word	0xffffffff


	//   ....[6]....
        /*0040*/ 	.word	0xffffffff


	//   ....[7]....
        /*0044*/ 	.word	0xffffffff


	//   ....[8]....
        /*0048*/ 	.word	0xffffffff


	//   ....[9]....
        /*004c*/ 	.word	0xffffffff


	//   ....[10]....
        /*0050*/ 	.word	0xffffffff


	//   ....[11]....
        /*0054*/ 	.word	0xffffffff


	//   ....[12]....
        /*0058*/ 	.word	0xffffffff


	//   ....[13]....
        /*005c*/ 	.word	0xffffffff


	//   ....[14]....
        /*0060*/ 	.word	0xffffffff


	//   ....[15]....
        /*0064*/ 	.word	0xffffffff


	//   ....[16]....
        /*0068*/ 	.word	0xffffffff


	//   ....[17]....
        /*006c*/ 	.word	0xffffffff


	//   ....[18]....
        /*0070*/ 	.word	0xffffffff


	//   ....[19]....
        /*0074*/ 	.word	0xffffffff


	//----- nvinfo : EIATTR_COOP_GROUP_INSTR_OFFSETS
	.align		4
.L_682:
        /*0078*/ 	.byte	0x04, 0x28
        /*007a*/ 	.short	(.L_684 - .L_683)


	//   ....[0]....
.L_683:
        /*007c*/ 	.word	0x000012d0


	//   ....[1]....
        /*0080*/ 	.word	0x000012e0


	//   ....[2]....
        /*0084*/ 	.word	0x000012f0


	//   ....[3]....
        /*0088*/ 	.word	0x00001300


	//   ....[4]....
        /*008c*/ 	.word	0x00001310


	//   ....[5]....
        /*0090*/ 	.word	0x00001350


	//   ....[6]....
        /*0094*/ 	.word	0x00001380


	//   ....[7]....
        /*0098*/ 	.word	0x00001390


	//   ....[8]....
        /*009c*/ 	.word	0x000013a0


	//   ....[9]....
        /*00a0*/ 	.word	0x000013b0


	//   ....[10]....
        /*00a4*/ 	.word	0x00001400


	//   ....[11]....
        /*00a8*/ 	.word	0x00001440


	//   ....[12]....
        /*00ac*/ 	.word	0x00001450


	//   ....[13]....
        /*00b0*/ 	.word	0x00001460


	//   ....[14]....
        /*00b4*/ 	.word	0x00001470


	//   ....[15]....
        /*00b8*/ 	.word	0x00001570


	//   ....[16]....
        /*00bc*/ 	.word	0x00001590


	//   ....[17]....
        /*00c0*/ 	.word	0x000015b0


	//   ....[18]....
        /*00c4*/ 	.word	0x000015d0


	//   ....[19]....
        /*00c8*/ 	.word	0x000015e0


	//----- nvinfo : EIATTR_VRC_CTA_INIT_COUNT
	.align		4
.L_684:
        /*00cc*/ 	.byte	0x02, 0x4a
	.zero		1
	.zero		1


	//----- nvinfo : EIATTR_EXIT_INSTR_OFFSETS
	.align		4
        /*00d0*/ 	.byte	0x04, 0x1c
        /*00d2*/ 	.short	(.L_686 - .L_685)


	//   ....[0]....
.L_685:
        /*00d4*/ 	.word	0x00001b50


	//   ....[1]....
        /*00d8*/ 	.word	0x00001bd0


	//----- nvinfo : EIATTR_MAX_THREADS
	.align		4
.L_686:
        /*00dc*/ 	.byte	0x04, 0x05
        /*00de*/ 	.short	(.L_688 - .L_687)
.L_687:
        /*00e0*/ 	.word	0x00000100
        /*00e4*/ 	.word	0x00000001
        /*00e8*/ 	.word	0x00000001


	//----- nvinfo : EIATTR_CRS_STACK_SIZE
	.align		4
.L_688:
        /*00ec*/ 	.byte	0x04, 0x1e
        /*00ee*/ 	.short	(.L_690 - .L_689)
.L_689:
        /*00f0*/ 	.word	0x00000000


	//----- nvinfo : EIATTR_CBANK_PARAM_SIZE
	.align		4
.L_690:
        /*00f4*/ 	.byte	0x03, 0x19
        /*00f6*/ 	.short	0x00f0


	//----- nvinfo : EIATTR_PARAM_CBANK
	.align		4
        /*00f8*/ 	.byte	0x04, 0x0a
        /*00fa*/ 	.short	(.L_692 - .L_691)
	.align		4
.L_691:
        /*00fc*/ 	.word	index@(.nv.constant0._ZN7cutlass13device_kernelIN5flash22FlashAttnBwdPreprocessIN4cute5tupleIJNS3_1CILi80EEENS5_ILi128EEEEEENS_6half_tEfNS_4arch4Sm90ELb1ELb0EEEEEvNT_6ParamsE)
        /*0100*/ 	.short	0x0380
        /*0102*/ 	.short	0x00f0


	//----- nvinfo : EIATTR_SW_WAR
	.align		4
.L_692:
        /*0104*/ 	.byte	0x04, 0x36
        /*0106*/ 	.short	(.L_694 - .L_693)
.L_693:
        /*0108*/ 	.word	0x00000008
.L_694:


//--------------------- .nv.info._ZN7cutlass13device_kernelIN5flash11enable_sm90INS1_16FlashAttnBwdSm90INS1_25CollectiveMainloopBwdSm90ILi2ELi2ELi2EN4cute5tupleIJNS5_1CILi1EEES8_S8_EEENS6_IJNS7_ILi80EEENS7_ILi128EEESB_EEENS_6half_tEfNS_4arch4Sm90ELb0ELb0ELb0ELb1ELb0ELb1ELb0ELb1ELi2ELi1ELi2ELi1ELb0EEENS1_21CollectiveEpilogueBwdISC_SD_SF_Li256ELb1ELb0ELi1EEENS1_19SingleTileSchedulerILb1ELb0ELb0ELi128EEEEEEEEEvNT_6ParamsE --------------------------
	.section	.nv.info._ZN7cutlass13device_kernelIN5flash11enable_sm90INS1_16FlashAttnBwdSm90INS1_25CollectiveMainloopBwdSm90ILi2ELi2ELi2EN4cute5tupleIJNS5_1CILi1EEES8_S8_EEENS6_IJNS7_ILi80EEENS7_ILi128EEESB_EEENS_6half_tEfNS_4arch4Sm90ELb0ELb0ELb0ELb1ELb0ELb1ELb0ELb1ELi2ELi1ELi2ELi1ELb0EEENS1_21CollectiveEpilogueBwdISC_SD_SF_Li256ELb1ELb0ELi1EEENS1_19SingleTileSchedulerILb1ELb0ELb0ELi128EEEEEEEEEvNT_6ParamsE,"",@"SHT_CUDA_INFO"
	.sectionflags	@""
	.align	4


	//----- nvinfo : EIATTR_CUDA_API_VERSION
	.align		4
        /*0000*/ 	.byte	0x04, 0x37
        /*0002*/ 	.short	(.L_696 - .L_695)
.L_695:
        /*0004*/ 	.word	0x00000082


	//----- nvinfo : EIATTR_KPARAM_INFO
	.align		4
.L_696:
        /*0008*/ 	.byte	0x04, 0x17
        /*000a*/ 	.short	(.L_698 - .L_697)
.L_697:
        /*000c*/ 	.word	0x00000000
        /*0010*/ 	.short	0x0000
        /*0012*/ 	.short	0x0000
        /*0014*/ 	.byte	0x00, 0xf0, 0x01, 0x1a


	//----- nvinfo : EIATTR_SPARSE_MMA_MASK
	.align		4
.L_698:
        /*0018*/ 	.byte	0x03, 0x50
        /*001a*/ 	.short	0x0000


	//----- nvinfo : EIATTR_MAXREG_COUNT
	.align		4
        /*001c*/ 	.byte	0x03, 0x1b
        /*001e*/ 	.short	0x00a8


	//----- nvinfo : EIATTR_MERCURY_ISA_VERSION
	.align		4
        /*0020*/ 	.byte	0x03, 0x5f
        /*0022*/ 	.short	0x0101


	//----- nvinfo : EIATTR_VRC_CTA_INIT_COUNT
	.align		4
        /*0024*/ 	.byte	0x02, 0x4a
	.zero		1
	.zero		1


	//----- nvinfo : EIATTR_EXIT_INSTR_OFFSETS
	.align		4
        /*0028*/ 	.byte	0x04, 0x1c
        /*002a*/ 	.short	(.L_700 - .L_699)


	//   ....[0]....
.L_699:
        /*002c*/ 	.word	0x00000010


	//----- nvinfo : EIATTR_MAX_THREADS
	.align		4
.L_700:
        /*0030*/ 	.byte	0x04, 0x05
        /*0032*/ 	.short	(.L_702 - .L_701)
.L_701:
        /*0034*/ 	.word	0x00000180
        /*0038*/ 	.word	0x00000001
        /*003c*/ 	.word	0x00000001


	//----- nvinfo : EIATTR_CBANK_PARAM_SIZE
	.align		4
.L_702:
        /*0040*/ 	.byte	0x03, 0x19
        /*0042*/ 	.short	0x0680


	//----- nvinfo : EIATTR_PARAM_CBANK
	.align		4
        /*0044*/ 	.byte	0x04, 0x0a
        /*0046*/ 	.short	(.L_704 - .L_703)
	.align		4
.L_703:
        /*0048*/ 	.word	index@(.nv.constant0._ZN7cutlass13device_kernelIN5flash11enable_sm90INS1_16FlashAttnBwdSm90INS1_25CollectiveMainloopBwdSm90ILi2ELi2ELi2EN4cute5tupleIJNS5_1CILi1EEES8_S8_EEENS6_IJNS7_ILi80EEENS7_ILi128EEESB_EEENS_6half_tEfNS_4arch4Sm90ELb0ELb0ELb0ELb1ELb0ELb1ELb0ELb1ELi2ELi1ELi2ELi1ELb0EEENS1_21CollectiveEpilogueBwdISC_SD_SF_Li256ELb1ELb0ELi1EEENS1_19SingleTileSchedulerILb1ELb0ELb0ELi128EEEEEEEEEvNT_6ParamsE)
        /*004c*/ 	.short	0x0380
        /*004e*/ 	.short	0x0680


	//----- nvinfo : EIATTR_SW_WAR
	.align		4
.L_704:
        /*0050*/ 	.byte	0x04, 0x36
        /*0052*/ 	.short	(.L_706 - .L_705)
.L_705:
        /*0054*/ 	.word	0x00000008
.L_706:


//--------------------- .nv.info._ZN7cutlass13device_kernelIN5flash11enable_sm90INS1_16FlashAttnBwdSm90INS1_25CollectiveMainloopBwdSm90ILi2ELi2ELi2EN4cute5tupleIJNS5_1CILi1EEES8_S8_EEENS6_IJNS7_ILi80EEENS7_ILi128EEESB_EEENS_6half_tEfNS_4arch4Sm90ELb0ELb0ELb0ELb1ELb1ELb1ELb0ELb1ELi2ELi1ELi2ELi1ELb0EEENS1_21CollectiveEpilogueBwdISC_SD_SF_Li256ELb1ELb0ELi1EEENS1_19SingleTileSchedulerILb1ELb0ELb0ELi128EEEEEEEEEvNT_6ParamsE --------------------------
	.section	.nv.info._ZN7cutlass13device_kernelIN5flash11enable_sm90INS1_16FlashAttnBwdSm90INS1_25CollectiveMainloopBwdSm90ILi2ELi2ELi2EN4cute5tupleIJNS5_1CILi1EEES8_S8_EEENS6_IJNS7_ILi80EEENS7_ILi128EEESB_EEENS_6half_tEfNS_4arch4Sm90ELb0ELb0ELb0ELb1ELb1ELb1ELb0ELb1ELi2ELi1ELi2ELi1ELb0EEENS1_21CollectiveEpilogueBwdISC_SD_SF_Li256ELb1ELb0ELi1EEENS1_19SingleTileSchedulerILb1ELb0ELb0ELi128EEEEEEEEEvNT_6ParamsE,"",@"SHT_CUDA_INFO"
	.sectionflags	@""
	.align	4


	//----- nvinfo : EIATTR_CUDA_API_VERSION
	.align		4
        /*0000*/ 	.byte	0x04, 0x37
        /*0002*/ 	.short	(.L_708 - .L_707)
.L_707:
        /*0004*/ 	.word	0x00000082


	//----- nvinfo : EIATTR_KPARAM_INFO
	.align		4
.L_708:
        /*0008*/ 	.byte	0x04, 0x17
        /*000a*/ 	.short	(.L_710 - .L_709)
.L_709:
        /*000c*/ 	.word	0x00000000
        /*0010*/ 	.short	0x0000
        /*0012*/ 	.short	0x0000
        /*0014*/ 	.byte	0x00, 0xf0, 0x01, 0x1a


	//----- nvinfo : EIATTR_SPARSE_MMA_MASK
	.align		4
.L_710:
        /*0018*/ 	.byte	0x03, 0x50
        /*001a*/ 	.short	0x0000


	//----- nvinfo : EIATTR_MAXREG_COUNT
	.align		4
        /*001c*/ 	.byte	0x03, 0x1b
        /*001e*/ 	.short	0x00a8


	//----- nvinfo : EIATTR_MERCURY_ISA_VERSION
	.align		4
        /*0020*/ 	.byte	0x03, 0x5f
        /*0022*/ 	.short	0x0101


	//----- nvinfo : EIATTR_VRC_CTA_INIT_COUNT
	.align		4
        /*0024*/ 	.byte	0x02, 0x4a
	.zero		1
	.zero		1


	//----- nvinfo : EIATTR_EXIT_INSTR_OFFSETS
	.align		4
        /*0028*/ 	.byte	0x04, 0x1c
        /*002a*/ 	.short	(.L_712 - .L_711)


	//   ....[0]....
.L_711:
        /*002c*/ 	.word	0x00000010


	//----- nvinfo : EIATTR_MAX_THREADS
	.align		4
.L_712:
        /*0030*/ 	.byte	0x04, 0x05
        /*0032*/ 	.short	(.L_714 - .L_713)
.L_713:
        /*0034*/ 	.word	0x00000180
        /*0038*/ 	.word	0x00000001
        /*003c*/ 	.word	0x00000001


	//----- nvinfo : EIATTR_CBANK_PARAM_SIZE
	.align		4
.L_714:
        /*0040*/ 	.byte	0x03, 0x19
        /*0042*/ 	.short	0x0680


	//----- nvinfo : EIATTR_PARAM_CBANK
	.align		4
        /*0044*/ 	.byte	0x04, 0x0a
        /*0046*/ 	.short	(.L_716 - .L_715)
	.align		4
.L_715:
        /*0048*/ 	.word	index@(.nv.constant0._ZN7cutlass13device_kernelIN5flash11enable_sm90INS1_16FlashAttnBwdSm90INS1_25CollectiveMainloopBwdSm90ILi2ELi2ELi2EN4cute5tupleIJNS5_1CILi1EEES8_S8_EEENS6_IJNS7_ILi80EEENS7_ILi128EEESB_EEENS_6half_tEfNS_4arch4Sm90ELb0ELb0ELb0ELb1ELb1ELb1ELb0ELb1ELi2ELi1ELi2ELi1ELb0EEENS1_21CollectiveEpilogueBwdISC_SD_SF_Li256ELb1ELb0ELi1EEENS1_19SingleTileSchedulerILb1ELb0ELb0ELi128EEEEEEEEEvNT_6ParamsE)
        /*004c*/ 	.short	0x0380
        /*004e*/ 	.short	0x0680


	//----- nvinfo : EIATTR_SW_WAR
	.align		4
.L_716:
        /*0050*/ 	.byte	0x04, 0x36
        /*0052*/ 	.short	(.L_718 - .L_717)
.L_717:
        /*0054*/ 	.word	0x00000008
.L_718:


//--------------------- .nv.info._ZN7cutlass13device_kernelIN5flash11enable_sm90INS1_16FlashAttnBwdSm90INS1_25CollectiveMainloopBwdSm90ILi2ELi2ELi2EN4cute5tupleIJNS5_1CILi1EEES8_S8_EEENS6_IJNS7_ILi80EEENS7_ILi128EEESB_EEENS_6half_tEfNS_4arch4Sm90ELb0ELb0ELb0ELb1ELb0ELb1ELb0ELb1ELi2ELi1ELi2ELi1ELb0EEENS1_24CollectiveEpilogueBwdGQAISC_fSF_Li256ELb1ELb0EEENS1_19SingleTileSchedulerILb1ELb0ELb0ELi128EEEEEEEEEvNT_6ParamsE --------------------------
	.section	.nv.info._ZN7cutlass13device_kernelIN5flash11enable_sm90INS1_16FlashAttnBwdSm90INS1_25CollectiveMainloopBwdSm90ILi2ELi2ELi2EN4cute5tupleIJNS5_1CILi1EEES8_S8_EEENS6_IJNS7_ILi80EEENS7_ILi128EEESB_EEENS_6half_tEfNS_4arch4Sm90ELb0ELb0ELb0ELb1ELb0ELb1ELb0ELb1ELi2ELi1ELi2ELi1ELb0EEENS1_24CollectiveEpilogueBwdGQAISC_fSF_Li256ELb1ELb0EEENS1_19SingleTileSchedulerILb1ELb0ELb0ELi128EEEEEEEEEvNT_6ParamsE,"",@"SHT_CUDA_INFO"
	.sectionflags	@""
	.align	4


	//----- nvinfo : EIATTR_CUDA_API_VERSION
	.align		4
        /*0000*/ 	.byte	0x04, 0x37
        /*0002*/ 	.short	(.L_720 - .L_719)
.L_719:
        /*0004*/ 	.word	0x00000082


	//----- nvinfo : EIATTR_KPARAM_INFO
	.align		4
.L_720:
        /*0008*/ 	.byte	0x04, 0x17
        /*000a*/ 	.short	(.L_722 - .L_721)
.L_721:
        /*000c*/ 	.word	0x00000000
        /*0010*/ 	.short	0x0000
        /*0012*/ 	.short	0x0000
        /*0014*/ 	.byte	0x00, 0xf0, 0x01, 0x1a


	//----- nvinfo : EIATTR_SPARSE_MMA_MASK
	.align		4
.L_722:
        /*0018*/ 	.byte	0x03, 0x50
        /*001a*/ 	.short	0x0000


	//----- nvinfo : EIATTR_MAXREG_COUNT
	.align		4
        /*001c*/ 	.byte	0x03, 0x1b
        /*001e*/ 	.short	0x00a8


	//----- nvinfo : EIATTR_MERCURY_ISA_VERSION
	.align		4
        /*0020*/ 	.byte	0x03, 0x5f
        /*0022*/ 	.short	0x0101


	//----- nvinfo : EIATTR_VRC_CTA_INIT_COUNT
	.align		4
        /*0024*/ 	.byte	0x02, 0x4a
	.zero		1
	.zero		1


	//----- nvinfo : EIATTR_EXIT_INSTR_OFFSETS
	.align		4
        /*0028*/ 	.byte	0x04, 0x1c
        /*002a*/ 	.short	(.L_724 - .L_723)


	//   ....[0]....
.L_723:
        /*002c*/ 	.word	0x00000010


	//----- nvinfo : EIATTR_MAX_THREADS
	.align		4
.L_724:
        /*0030*/ 	.byte	0x04, 0x05
        /*0032*/ 	.short	(.L_726 - .L_725)
.L_725:
        /*0034*/ 	.word	0x00000180
        /*0038*/ 	.word	0x00000001
        /*003c*/ 	.word	0x00000001


	//----- nvinfo : EIATTR_CBANK_PARAM_SIZE
	.align		4
.L_726:
        /*0040*/ 	.byte	0x03, 0x19
        /*0042*/ 	.short	0x0680


	//----- nvinfo : EIATTR_PARAM_CBANK
	.align		4
        /*0044*/ 	.byte	0x04, 0x0a
        /*0046*/ 	.short	(.L_728 - .L_727)
	.align		4
.L_727:
        /*0048*/ 	.word	index@(.nv.constant0._ZN7cutlass13device_kernelIN5flash11enable_sm90INS1_16FlashAttnBwdSm90INS1_25CollectiveMainloopBwdSm90ILi2ELi2ELi2EN4cute5tupleIJNS5_1CILi1EEES8_S8_EEENS6_IJNS7_ILi80EEENS7_ILi128EEESB_EEENS_6half_tEfNS_4arch4Sm90ELb0ELb0ELb0ELb1ELb0ELb1ELb0ELb1ELi2ELi1ELi2ELi1ELb0EEENS1_24CollectiveEpilogueBwdGQAISC_fSF_Li256ELb1ELb0EEENS1_19SingleTileSchedulerILb1ELb0ELb0ELi128EEEEEEEEEvNT_6ParamsE)
        /*004c*/ 	.short	0x0380
        /*004e*/ 	.short	0x0680


	//----- nvinfo : EIATTR_SW_WAR
	.align		4
.L_728:
        /*0050*/ 	.byte	0x04, 0x36
        /*0052*/ 	.short	(.L_730 - .L_729)
.L_729:
        /*0054*/ 	.word	0x00000008
.L_730:


//--------------------- .nv.info._ZN7cutlass13device_kernelIN5flash32FlashAttnBwdPostprocessConvertdQIN4cute5tupleIJNS3_1CILi80EEENS5_ILi128EEEEEENS_6half_tEfNS_4arch4Sm90ELi256ENS3_8TiledMMAINS3_8MMA_AtomIJNS3_4SM904GMMA25MMA_64x16x16_F32F16F16_SSILNSF_5MajorE1ELSH_0ELNSF_7ScaleInE1ELSI_1EEEEEENS3_6LayoutINS4_IJNS5_ILi2EEENS5_ILi1EEESN_EEENS4_IJSN_NS5_ILi0EEESP_EEEEENS4_IJNS3_10UnderscoreESS_SS_EEEEELb1EEEEEvNT_6ParamsE --------------------------
	.section	.nv.info._ZN7cutlass13device_kernelIN5flash32FlashAttnBwdPostprocessConvertdQIN4cute5tupleIJNS3_1CILi80EEENS5_ILi128EEEEEENS_6half_tEfNS_4arch4Sm90ELi256ENS3_8TiledMMAINS3_8MMA_AtomIJNS3_4SM904GMMA25MMA_64x16x16_F32F16F16_SSILNSF_5MajorE1ELSH_0ELNSF_7ScaleInE1ELSI_1EEEEEENS3_6LayoutINS4_IJNS5_ILi2EEENS5_ILi1EEESN_EEENS4_IJSN_NS5_ILi0EEESP_EEEEENS4_IJNS3_10UnderscoreESS_SS_EEEEELb1EEEEEvNT_6ParamsE,"",@"SHT_CUDA_INFO"
	.sectionflags	@""
	.align	4


	//----- nvinfo : EIATTR_CUDA_API_VERSION
	.align		4
        /*0000*/ 	.byte	0x04, 0x37
        /*0002*/ 	.short	(.L_732 - .L_731)
.L_731:
        /*0004*/ 	.word	0x00000082


	//----- nvinfo : EIATTR_KPARAM_INFO
	.align		4
.L_732:
        /*0008*/ 	.byte	0x04, 0x17
        /*000a*/ 	.short	(.L_734 - .L_733)
.L_733:
        /*000c*/ 	.word	0x00000000
        /*0010*/ 	.short	0x0000
        /*0012*/ 	.short	0x0000
        /*0014*/ 	.byte	0x00, 0xf0, 0xc1, 0x01


	//----- nvinfo : EIATTR_SPARSE_MMA_MASK
	.align		4
.L_734:
        /*0018*/ 	.byte	0x03, 0x50
        /*001a*/ 	.short	0x0000


	//----- nvinfo : EIATTR_MAXREG_COUNT
	.align		4
        /*001c*/ 	.byte	0x03, 0x1b
        /*001e*/ 	.short	0x0080


	//----- nvinfo : EIATTR_NUM_BARRIERS
	.align		4
        /*0020*/ 	.byte	0x02, 0x4c
        /*0022*/ 	.byte	0x01
	.zero		1


	//----- nvinfo : EIATTR_MERCURY_ISA_VERSION
	.align		4
        /*0024*/ 	.byte	0x03, 0x5f
        /*0026*/ 	.short	0x0101


	//----- nvinfo : EIATTR_VRC_CTA_INIT_COUNT
	.align		4
        /*0028*/ 	.byte	0x02, 0x4a
	.zero		1
	.zero		1


	//----- nvinfo : EIATTR_MBARRIER_INSTR_OFFSETS
	.align		4
        /*002c*/ 	.byte	0x04, 0x39
        /*002e*/ 	.short	(.L_736 - .L_735)


	//   ....[0]....
.L_735:
        /*0030*/ 	.word	0x00000480
        /*0034*/ 	.word	0x000000ff
        /*0038*/ 	.word	0x0000f000
        /*003c*/ 	.short	0x0100
        /*003e*/ 	.byte	0x06
	.zero		1


	//   ....[1]....
        /*0040*/ 	.word	0x00000560
        /*0044*/ 	.word	0x00000002
        /*0048*/ 	.word	0x0000f000
        /*004c*/ 	.short	0x010a
        /*004e*/ 	.byte	0xff
	.zero		1


	//----- nvinfo : EIATTR_NUM_MBARRIERS
	.align		4
.L_736:
        /*0050*/ 	.byte	0x03, 0x38
        /*0052*/ 	.short	0x0001


	//----- nvinfo : EIATTR_EXIT_INSTR_OFFSETS
	.align		4
        /*0054*/ 	.byte	0x04, 0x1c
        /*0056*/ 	.short	(.L_738 - .L_737)


	//   ....[0]....
.L_737:
        /*0058*/ 	.word	0x00000270


	//   ....[1]....
        /*005c*/ 	.word	0x000011e0


	//   ....[2]....
        /*0060*/ 	.word	0x000012b0


	//----- nvinfo : EIATTR_MAX_THREADS
	.align		4
.L_738:
        /*0064*/ 	.byte	0x04, 0x05
        /*0066*/ 	.short	(.L_740 - .L_739)
.L_739:
        /*0068*/ 	.word	0x00000100
        /*006c*/ 	.word	0x00000001
        /*0070*/ 	.word	0x00000001


	//----- nvinfo : EIATTR_CRS_STACK_SIZE
	.align		4
.L_740:
        /*0074*/ 	.byte	0x04, 0x1e
        /*0076*/ 	.short	(.L_742 - .L_741)
.L_741:
        /*0078*/ 	.word	0x00000000


	//----- nvinfo : EIATTR_CBANK_PARAM_SIZE
	.align		4
.L_742:
        /*007c*/ 	.byte	0x03, 0x19
        /*007e*/ 	.short	0x0070


	//----- nvinfo : EIATTR_PARAM_CBANK
	.align		4
        /*0080*/ 	.byte	0x04, 0x0a
        /*0082*/ 	.short	(.L_744 - .L_743)
	.align		4
.L_743:
        /*0084*/ 	.word	index@(.nv.constant0._ZN7cutlass13device_kernelIN5flash32FlashAttnBwdPostprocessConvertdQIN4cute5tupleIJNS3_1CILi80EEENS5_ILi128EEEEEENS_6half_tEfNS_4arch4Sm90ELi256ENS3_8TiledMMAINS3_8MMA_AtomIJNS3_4SM904GMMA25MMA_64x16x16_F32F16F16_SSILNSF_5MajorE1ELSH_0ELNSF_7ScaleInE1ELSI_1EEEEEENS3_6LayoutINS4_IJNS5_ILi2EEENS5_ILi1EEESN_EEENS4_IJSN_NS5_ILi0EEESP_EEEEENS4_IJNS3_10UnderscoreESS_SS_EEEEELb1EEEEEvNT_6ParamsE)
        /*0088*/ 	.short	0x0380
        /*008a*/ 	.short	0x0070


	//----- nvinfo : EIATTR_SW_WAR
	.align		4
.L_744:
        /*008c*/ 	.byte	0x04, 0x36
        /*008e*/ 	.short	(.L_746 - .L_745)
.L_745:
        /*0090*/ 	.word	0x00000008
.L_746:


//--------------------- .nv.info._ZN7cutlass13device_kernelIN5flash11enable_sm90INS1_16FlashAttnBwdSm90INS1_25CollectiveMainloopBwdSm90ILi2ELi2ELi2EN4cute5tupleIJNS5_1CILi1EEES8_S8_EEENS6_IJNS7_ILi80EEENS7_ILi128EEESB_EEENS_6half_tEfNS_4arch4Sm90ELb0ELb0ELb0ELb1ELb1ELb1ELb0ELb1ELi2ELi1ELi2ELi1ELb0EEENS1_24CollectiveEpilogueBwdGQAISC_fSF_Li256ELb1ELb1EEENS1_19SingleTileSchedulerILb1ELb0ELb0ELi128EEEEEEEEEvNT_6ParamsE --------------------------
	.section	.nv.info._ZN7cutlass13device_kernelIN5flash11enable_sm90INS1_16FlashAttnBwdSm90INS1_25CollectiveMainloopBwdSm90ILi2ELi2ELi2EN4cute5tupleIJNS5_1CILi1EEES8_S8_EEENS6_IJNS7_ILi80EEENS7_ILi128EEESB_EEENS_6half_tEfNS_4arch4Sm90ELb0ELb0ELb0ELb1ELb1ELb1ELb0ELb1ELi2ELi1ELi2ELi1ELb0EEENS1_24CollectiveEpilogueBwdGQAISC_fSF_Li256ELb1ELb1EEENS1_19SingleTileSchedulerILb1ELb0ELb0ELi128EEEEEEEEEvNT_6ParamsE,"",@"SHT_CUDA_INFO"
	.sectionflags	@""
	.align	4


	//----- nvinfo : EIATTR_CUDA_API_VERSION
	.align		4
        /*0000*/ 	.byte	0x04, 0x37
        /*0002*/ 	.short	(.L_748 - .L_747)
.L_747:
        /*0004*/ 	.word	0x00000082


	//----- nvinfo : EIATTR_KPARAM_INFO
	.align		4
.L_748:
        /*0008*/ 	.byte	0x04, 0x17
        /*000a*/ 	.short	(.L_750 - .L_749)
.L_749:
        /*000c*/ 	.word	0x00000000
        /*0010*/ 	.short	0x0000
        /*0012*/ 	.short	0x0000
        /*0014*/ 	.byte	0x00, 0xf0, 0x01, 0x1a


	//----- nvinfo : EIATTR_SPARSE_MMA_MASK
	.align		4
.L_750:
        /*0018*/ 	.byte	0x03, 0x50
        /*001a*/ 	.short	0x0000


	//----- nvinfo : EIATTR_MAXREG_COUNT
	.align		4
        /*001c*/ 	.byte	0x03, 0x1b
        /*001e*/ 	.short	0x00a8


	//----- nvinfo : EIATTR_MERCURY_ISA_VERSION
	.align		4
        /*0020*/ 	.byte	0x03, 0x5f
        /*0022*/ 	.short	0x0101


	//----- nvinfo : EIATTR_VRC_CTA_INIT_COUNT
	.align		4
        /*0024*/ 	.byte	0x02, 0x4a
	.zero		1
	.zero		1


	//----- nvinfo : EIATTR_EXIT_INSTR_OFFSETS
	.align		4
        /*0028*/ 	.byte	0x04, 0x1c
        /*002a*/ 	.short	(.L_752 - .L_751)


	//   ....[0]....
.L_751:
        /*002c*/ 	.word	0x00000010


	//----- nvinfo : EIATTR_MAX_THREADS
	.align		4
.L_752:
        /*0030*/ 	.byte	0x04, 0x05
        /*0032*/ 	.short	(.L_754 - .L_753)
.L_753:
        /*0034*/ 	.word	0x00000180
        /*0038*/ 	.word	0x00000001
        /*003c*/ 	.word	0x00000001


	//----- nvinfo : EIATTR_CBANK_PARAM_SIZE
	.align		4
.L_754:
        /*0040*/ 	.byte	0x03, 0x19
        /*0042*/ 	.short	0x0680


	//----- nvinfo : EIATTR_PARAM_CBANK
	.align		4
        /*0044*/ 	.byte	0x04, 0x0a
        /*0046*/ 	.short	(.L_756 - .L_755)
	.align		4
.L_755:
        /*0048*/ 	.word	index@(.nv.constant0._ZN7cutlass13device_kernelIN5flash11enable_sm90INS1_16FlashAttnBwdSm90INS1_25CollectiveMainloopBwdSm90ILi2ELi2ELi2EN4cute5tupleIJNS5_1CILi1EEES8_S8_EEENS6_IJNS7_ILi80EEENS7_ILi128EEESB_EEENS_6half_tEfNS_4arch4Sm90ELb0ELb0ELb0ELb1ELb1ELb1ELb0ELb1ELi2ELi1ELi2ELi1ELb0EEENS1_24CollectiveEpilogueBwdGQAISC_fSF_Li256ELb1ELb1EEENS1_19SingleTileSchedulerILb1ELb0ELb0ELi128EEEEEEEEEvNT_6ParamsE)
        /*004c*/ 	.short	0x0380
        /*004e*/ 	.short	0x0680


	//----- nvinfo : EIATTR_SW_WAR
	.align		4
.L_756:
        /*0050*/ 	.byte	0x04, 0x36
        /*0052*/ 	.short	(.L_758 - .L_757)
.L_757:
        /*0054*/ 	.word	0x00000008
.L_758:


//--------------------- .nv.info._ZN7cutlass13device_kernelIN5flash22FlashAttnBwdPreprocessIN4cute5tupleIJNS3_1CILi80EEENS5_ILi128EEEEEENS_6half_tEfNS_4arch4Sm90ELb1ELb1EEEEEvNT_6ParamsE --------------------------
	.section	.nv.info._ZN7cutlass13device_kernelIN5flash22FlashAttnBwdPreprocessIN4cute5tupleIJNS3_1CILi80EEENS5_ILi128EEEEEENS_6half_tEfNS_4arch4Sm90ELb1ELb1EEEEEvNT_6ParamsE,"",@"SHT_CUDA_INFO"
	.sectionflags	@""
	.align	4


	//----- nvinfo : EIATTR_CUDA_API_VERSION
	.align		4
        /*0000*/ 	.byte	0x04, 0x37
        /*0002*/ 	.short	(.L_760 - .L_759)
.L_759:
        /*0004*/ 	.word	0x00000082


	//----- nvinfo : EIATTR_KPARAM_INFO
	.align		4
.L_760:
        /*0008*/ 	.byte	0x04, 0x17
        /*000a*/ 	.short	(.L_762 - .L_761)
.L_761:
        /*000c*/ 	.word	0x00000000
        /*0010*/ 	.short	0x0000
        /*0012*/ 	.short	0x0000
        /*0014*/ 	.byte	0x00, 0xf0, 0xc1, 0x03


	//----- nvinfo : EIATTR_SPARSE_MMA_MASK
	.align		4
.L_762:
        /*0018*/ 	.byte	0x03, 0x50
        /*001a*/ 	.short	0x0000


	//----- nvinfo : EIATTR_MAXREG_COUNT
	.align		4
        /*001c*/ 	.byte	0x03, 0x1b
        /*001e*/ 	.short	0x0080


	//----- nvinfo : EIATTR_MERCURY_ISA_VERSION
	.align		4
        /*0020*/ 	.byte	0x03, 0x5f
        /*0022*/ 	.short	0x0101


	//----- nvinfo : EIATTR_COOP_GROUP_MASK_REGIDS
	.align		4
        /*0024*/ 	.byte	0x04, 0x29
        /*0026*/ 	.short	(.L_764 - .L_763)


	//   ....[0]....
.L_763:
        /*0028*/ 	.word	0xffffffff


	//   ....[1]....
        /*002c*/ 	.word	0xffffffff


	//   ....[2]....
        /*0030*/ 	.word	0xffffffff


	//   ....[3]....
        /*0034*/ 	.word	0xffffffff


	//   ....[4]....
        /*0038*/ 	.word	0xffffffff


	//   ....[5]....
        /*003c*/ 	.word	0xffffffff


	//   ....[6]....
        /*0040*/ 	.word	0xffffffff


	//   ....[7]....
        /*0044*/ 	.word	0xffffffff


	//   ....[8]....
        /*0048*/ 	.word	0xffffffff


	//   ....[9]....
        /*004c*/ 	.word	0xffffffff


	//   ....[10]....
        /*0050*/ 	.word	0xffffffff


	//   ....[11]....
        /*0054*/ 	.word	0xffffffff


	//   ....[12]....
        /*0058*/ 	.word	0xffffffff


	//   ....[13]....
        /*005c*/ 	.word	0xffffffff


	//   ....[14]....
        /*0060*/ 	.word	0xffffffff


	//   ....[15]....
        /*0064*/ 	.word	0xffffffff


	//   ....[16]....
        /*0068*/ 	.word	0xffffffff


	//   ....[17]....
        /*006c*/ 	.word	0xffffffff


	//   ....[18]....
        /*0070*/ 	.word	0xffffffff


	//   ....[19]....
        /*0074*/ 	.word	0xffffffff


	//----- nvinfo : EIATTR_COOP_GROUP_INSTR_OFFSETS
	.align		4
.L_764:
        /*0078*/ 	.byte	0x04, 0x28
        /*007a*/ 	.short	(.L_766 - .L_765)


	//   ....[0]....
.L_765:
        /*007c*/ 	.word	0x00001530


	//   ....[1]....
        /*0080*/ 	.word	0x00001560


	//   ....[2]....
        /*0084*/ 	.word	0x00001570


	//   ....[3]....
        /*0088*/ 	.word	0x00001580


	//   ....[4]....
        /*008c*/ 	.word	0x00001590


	//   ....[5]....
        /*0090*/ 	.word	0x000015c0


	//   ....[6]....
        /*0094*/ 	.word	0x000015e0


	//   ....[7]....
        /*0098*/ 	.word	0x00001610


	//   ....[8]....
        /*009c*/ 	.word	0x00001620


	//   ....[9]....
        /*00a0*/ 	.word	0x00001630


	//   ....[10]....
        /*00a4*/ 	.word	0x00001660


	//   ....[11]....
        /*00a8*/ 	.word	0x00001670


	//   ....[12]....
        /*00ac*/ 	.word	0x000016b0


	//   ....[13]....
        /*00b0*/ 	.word	0x000016c0


	//   ....[14]....
        /*00b4*/ 	.word	0x000016d0


	//   ....[15]....
        /*00b8*/ 	.word	0x00001760


	//   ....[16]....
        /*00bc*/ 	.word	0x000017a0


	//   ....[17]....
        /*00c0*/ 	.word	0x000017d0


	//   ....[18]....
        /*00c4*/ 	.word	0x000017e0


	//   ....[19]....
        /*00c8*/ 	.word	0x000017f0


	//----- nvinfo : EIATTR_VRC_CTA_INIT_COUNT
	.align		4
.L_766:
        /*00cc*/ 	.byte	0x02, 0x4a
	.zero		1
	.zero		1


	//----- nvinfo : EIATTR_EXIT_INSTR_OFFSETS
	.align		4
        /*00d0*/ 	.byte	0x04, 0x1c
        /*00d2*/ 	.short	(.L_768 - .L_767)


	//   ....[0]....
.L_767:
        /*00d4*/ 	.word	0x00000280


	//   ....[1]....
        /*00d8*/ 	.word	0x00001d80


	//   ....[2]....
        /*00dc*/ 	.word	0x00001e00


	//----- nvinfo : EIATTR_MAX_THREADS
	.align		4
.L_768:
        /*00e0*/ 	.byte	0x04, 0x05
        /*00e2*/ 	.short	(.L_770 - .L_769)
.L_769:
        /*00e4*/ 	.word	0x00000100
        /*00e8*/ 	.word	0x00000001
        /*00ec*/ 	.word	0x00000001


	//----- nvinfo : EIATTR_CRS_STACK_SIZE
	.align		4
.L_770:
        /*00f0*/ 	.byte	0x04, 0x1e
        /*00f2*/ 	.short	(.L_772 - .L_771)
.L_771:
        /*00f4*/ 	.word	0x00000000


	//----- nvinfo : EIATTR_CBANK_PARAM_SIZE
	.align		4
.L_772:
        /*00f8*/ 	.byte	0x03, 0x19
        /*00fa*/ 	.short	0x00f0


	//----- nvinfo : EIATTR_PARAM_CBANK
	.align		4
        /*00fc*/ 	.byte	0x04, 0x0a
        /*00fe*/ 	.short	(.L_774 - .L_773)
	.align		4
.L_773:
        /*0100*/ 	.word	index@(.nv.constant0._ZN7cutlass13device_kernelIN5flash22FlashAttnBwdPreprocessIN4cute5tupleIJNS3_1CILi80EEENS5_ILi128EEEEEENS_6half_tEfNS_4arch4Sm90ELb1ELb1EEEEEvNT_6ParamsE)
        /*0104*/ 	.short	0x0380
        /*0106*/ 	.short	0x00f0


	//----- nvinfo : EIATTR_SW_WAR
	.align		4
.L_774:
        /*0108*/ 	.byte	0x04, 0x36
        /*010a*/ 	.short	(.L_776 - .L_775)
.L_775:
        /*010c*/ 	.word	0x00000008
.L_776:


//--------------------- .nv.info._ZN7cutlass13device_kernelIN5flash11enable_sm90INS1_16FlashAttnBwdSm90INS1_25CollectiveMainloopBwdSm90ILi2ELi2ELi2EN4cute5tupleIJNS5_1CILi1EEES8_S8_EEENS6_IJNS7_ILi64EEENS7_ILi128EEESB_EEENS_6half_tEfNS_4arch4Sm90ELb0ELb1ELb0ELb0ELb0ELb1ELb0ELb0ELi2ELi1ELi2ELi1ELb0EEENS1_21CollectiveEpilogueBwdISC_SD_SF_Li256ELb0ELb0ELi1EEENS1_19SingleTileSchedulerILb0ELb0ELb0ELi128EEEEEEEEEvNT_6ParamsE --------------------------
	.section	.nv.info._ZN7cutlass13device_kernelIN5flash11enable_sm90INS1_16FlashAttnBwdSm90INS1_25CollectiveMainloopBwdSm90ILi2ELi2ELi2EN4cute5tupleIJNS5_1CILi1EEES8_S8_EEENS6_IJNS7_ILi64EEENS7_ILi128EEESB_EEENS_6half_tEfNS_4arch4Sm90ELb0ELb1ELb0ELb0ELb0ELb1ELb0ELb0ELi2ELi1ELi2ELi1ELb0EEENS1_21CollectiveEpilogueBwdISC_SD_SF_Li256ELb0ELb0ELi1EEENS1_19SingleTileSchedulerILb0ELb0ELb0ELi128EEEEEEEEEvNT_6ParamsE,"",@"SHT_CUDA_INFO"
	.sectionflags	@""
	.align	4


	//----- nvinfo : EIATTR_CUDA_API_VERSION
	.align		4
        /*0000*/ 	.byte	0x04, 0x37
        /*0002*/ 	.short	(.L_778 - .L_777)
.L_777:
        /*0004*/ 	.word	0x00000082


	//----- nvinfo : EIATTR_KPARAM_INFO
	.align		4
.L_778:
        /*0008*/ 	.byte	0x04, 0x17
        /*000a*/ 	.short	(.L_780 - .L_779)
.L_779:
        /*000c*/ 	.word	0x00000000
        /*0010*/ 	.short	0x0000
        /*0012*/ 	.short	0x0000
        /*0014*/ 	.byte	0x00, 0xf0, 0x01, 0x24


	//----- nvinfo : EIATTR_SPARSE_MMA_MASK
	.align		4
.L_780:
        /*0018*/ 	.byte	0x03, 0x50
        /*001a*/ 	.short	0x0000


	//----- nvinfo : EIATTR_MAXREG_COUNT
	.align		4
        /*001c*/ 	.byte	0x03, 0x1b
        /*001e*/ 	.short	0x00a8


	//----- nvinfo : EIATTR_MERCURY_ISA_VERSION
	.align		4
        /*0020*/ 	.byte	0x03, 0x5f
        /*0022*/ 	.short	0x0101


	//----- nvinfo : EIATTR_VRC_CTA_INIT_COUNT
	.align		4
        /*0024*/ 	.byte	0x02, 0x4a
	.zero		1
	.zero		1


	//----- nvinfo : EIATTR_EXIT_INSTR_OFFSETS
	.align		4
        /*0028*/ 	.byte	0x04, 0x1c
        /*002a*/ 	.short	(.L_782 - .L_781)


	//   ....[0]....
.L_781:
        /*002c*/ 	.word	0x00000010


	//----- nvinfo : EIATTR_MAX_THREADS
	.align		4
.L_782:
        /*0030*/ 	.byte	0x04, 0x05
        /*0032*/ 	.short	(.L_784 - .L_783)
.L_783:
        /*0034*/ 	.word	0x00000180
        /*0038*/ 	.word	0x00000001
        /*003c*/ 	.word	0x00000001


	//----- nvinfo : EIATTR_CBANK_PARAM_SIZE
	.align		4
.L_784:
        /*0040*/ 	.byte	0x03, 0x19
        /*0042*/ 	.short	0x0900


	//----- nvinfo : EIATTR_PARAM_CBANK
	.align		4
        /*0044*/ 	.byte	0x04, 0x0a
        /*0046*/ 	.short	(.L_786 - .L_785)
	.align		4
.L_785:
        /*0048*/ 	.word	index@(.nv.constant0._ZN7cutlass13device_kernelIN5flash11enable_sm90INS1_16FlashAttnBwdSm90INS1_25CollectiveMainloopBwdSm90ILi2ELi2ELi2EN4cute5tupleIJNS5_1CILi1EEES8_S8_EEENS6_IJNS7_ILi64EEENS7_ILi128EEESB_EEENS_6half_tEfNS_4arch4Sm90ELb0ELb1ELb0ELb0ELb0ELb1ELb0ELb0ELi2ELi1ELi2ELi1ELb0EEENS1_21CollectiveEpilogueBwdISC_SD_SF_Li256ELb0ELb0ELi1EEENS1_19SingleTileSchedulerILb0ELb0ELb0ELi128EEEEEEEEEvNT_6ParamsE)
        /*004c*/ 	.short	0x0380
        /*004e*/ 	.short	0x0900


	//----- nvinfo : EIATTR_SW_WAR
	.align		4
.L_786:
        /*0050*/ 	.byte	0x04, 0x36
        /*0052*/ 	.short	(.L_788 - .L_787)
.L_787:
        /*0054*/ 	.word	0x00000008
.L_788:


//--------------------- .nv.info._ZN7cutlass13device_kernelIN5flash11enable_sm90INS1_16FlashAttnBwdSm90INS1_25CollectiveMainloopBwdSm90ILi2ELi2ELi2EN4cute5tupleIJNS5_1CILi1EEES8_S8_EEENS6_IJNS7_ILi64EEENS7_ILi128EEESB_EEENS_6half_tEfNS_4arch4Sm90ELb0ELb1ELb0ELb0ELb1ELb1ELb0ELb0ELi2ELi1ELi2ELi1ELb0EEENS1_21CollectiveEpilogueBwdISC_SD_SF_Li256ELb0ELb0ELi1EEENS1_19SingleTileSchedulerILb0ELb0ELb0ELi128EEEEEEEEEvNT_6ParamsE --------------------------
	.section	.nv.info._ZN7cutlass13device_kernelIN5flash11enable_sm90INS1_16FlashAttnBwdSm90INS1_25CollectiveMainloopBwdSm90ILi2ELi2ELi2EN4cute5tupleIJNS5_1CILi1EEES8_S8_EEENS6_IJNS7_ILi64EEENS7_ILi128EEESB_EEENS_6half_tEfNS_4arch4Sm90ELb0ELb1ELb0ELb0ELb1ELb1ELb0ELb0ELi2ELi1ELi2ELi1ELb0EEENS1_21CollectiveEpilogueBwdISC_SD_SF_Li256ELb0ELb0ELi1EEENS1_19SingleTileSchedulerILb0ELb0ELb0ELi128EEEEEEEEEvNT_6ParamsE,"",@"SHT_CUDA_INFO"
	.sectionflags	@""
	.align	4


	//----- nvinfo : EIATTR_CUDA_API_VERSION
	.align		4
        /*0000*/ 	.byte	0x04, 0x37
        /*0002*/ 	.short	(.L_790 - .L_789)
.L_789:
        /*0004*/ 	.word	0x00000082


	//----- nvinfo : EIATTR_KPARAM_INFO
	.align		4
.L_790:
        /*0008*/ 	.byte	0x04, 0x17
        /*000a*/ 	.short	(.L_792 - .L_791)
.L_791:
        /*000c*/ 	.word	0x00000000
        /*0010*/ 	.short	0x0000
        /*0012*/ 	.short	0x0000
        /*0014*/ 	.byte	0x00, 0xf0, 0x01, 0x24


	//----- nvinfo : EIATTR_SPARSE_MMA_MASK
	.align		4
.L_792:
        /*0018*/ 	.byte	0x03, 0x50
        /*001a*/ 	.short	0x0000


	//----- nvinfo : EIATTR_MAXREG_COUNT
	.align		4
        /*001c*/ 	.byte	0x03, 0x1b
        /*001e*/ 	.short	0x00a8


	//----- nvinfo : EIATTR_MERCURY_ISA_VERSION
	.align		4
        /*0020*/ 	.byte	0x03, 0x5f
        /*0022*/ 	.short	0x0101


	//----- nvinfo : EIATTR_VRC_CTA_INIT_COUNT
	.align		4
        /*0024*/ 	.byte	0x02, 0x4a
	.zero		1
	.zero		1


	//----- nvinfo : EIATTR_EXIT_INSTR_OFFSETS
	.align		4
        /*0028*/ 	.byte	0x04, 0x1c
        /*002a*/ 	.short	(.L_794 - .L_793)


	//   ....[0]....
.L_793:
        /*002c*/ 	.word	0x00000010


	//----- nvinfo : EIATTR_MAX_THREADS
	.align		4
.L_794:
        /*0030*/ 	.byte	0x04, 0x05
        /*0032*/ 	.short	(.L_796 - .L_795)
.L_795:
        /*0034*/ 	.word	0x00000180
        /*0038*/ 	.word	0x00000001
        /*003c*/ 	.word	0x00000001


	//----- nvinfo : EIATTR_CBANK_PARAM_SIZE
	.align		4
.L_796:
        /*0040*/ 	.byte	0x03, 0x19
        /*0042*/ 	.short	0x0900


	//----- nvinfo : EIATTR_PARAM_CBANK
	.align		4
        /*0044*/ 	.byte	0x04, 0x0a
        /*0046*/ 	.short	(.L_798 - .L_797)
	.align		4
.L_797:
        /*0048*/ 	.word	index@(.nv.constant0._ZN7cutlass13device_kernelIN5flash11enable_sm90INS1_16FlashAttnBwdSm90INS1_25CollectiveMainloopBwdSm90ILi2ELi2ELi2EN4cute5tupleIJNS5_1CILi1EEES8_S8_EEENS6_IJNS7_ILi64EEENS7_ILi128EEESB_EEENS_6half_tEfNS_4arch4Sm90ELb0ELb1ELb0ELb0ELb1ELb1ELb0ELb0ELi2ELi1ELi2ELi1ELb0EEENS1_21CollectiveEpilogueBwdISC_SD_SF_Li256ELb0ELb0ELi1EEENS1_19SingleTileSchedulerILb0ELb0ELb0ELi128EEEEEEEEEvNT_6ParamsE)
        /*004c*/ 	.short	0x0380
        /*004e*/ 	.short	0x0900


	//----- nvinfo : EIATTR_SW_WAR
	.align		4
.L_798:
        /*0050*/ 	.byte	0x04, 0x36
        /*0052*/ 	.short	(.L_800 - .L_799)
.L_799:
        /*0054*/ 	.word	0x00000008
.L_800:


//--------------------- .nv.info._ZN7cutlass13device_kernelIN5flash11enable_sm90INS1_16FlashAttnBwdSm90INS1_25CollectiveMainloopBwdSm90ILi2ELi2ELi2EN4cute5tupleIJNS5_1CILi1EEES8_S8_EEENS6_IJNS7_ILi64EEENS7_ILi128EEESB_EEENS_6half_tEfNS_4arch4Sm90ELb0ELb1ELb0ELb0ELb0ELb1ELb0ELb0ELi2ELi1ELi2ELi1ELb0EEENS1_24CollectiveEpilogueBwdGQAISC_fSF_Li256ELb0ELb0EEENS1_19SingleTileSchedulerILb0ELb0ELb0ELi128EEEEEEEEEvNT_6ParamsE --------------------------
	.section	.nv.info._ZN7cutlass13device_kernelIN5flash11enable_sm90INS1_16FlashAttnBwdSm90INS1_25CollectiveMainloopBwdSm90ILi2ELi2ELi2EN4cute5tupleIJNS5_1CILi1EEES8_S8_EEENS6_IJNS7_ILi64EEENS7_ILi128EEESB_EEENS_6half_tEfNS_4arch4Sm90ELb0ELb1ELb0ELb0ELb0ELb1ELb0ELb0ELi2ELi1ELi2ELi1ELb0EEENS1_24CollectiveEpilogueBwdGQAISC_fSF_Li256ELb0ELb0EEENS1_19SingleTileSchedulerILb0ELb0ELb0ELi128EEEEEEEEEvNT_6ParamsE,"",@"SHT_CUDA_INFO"
	.sectionflags	@""
	.align	4


	//----- nvinfo : EIATTR_CUDA_API_VERSION
	.align		4
        /*0000*/ 	.byte	0x04, 0x37
        /*0002*/ 	.short	(.L_802 - .L_801)
.L_801:
        /*0004*/ 	.word	0x00000082


	//----- nvinfo : EIATTR_KPARAM_INFO
	.align		4
.L_802:
        /*0008*/ 	.byte	0x04, 0x17
        /*000a*/ 	.short	(.L_804 - .L_803)
.L_803:
        /*000c*/ 	.word	0x00000000
        /*0010*/ 	.short	0x0000
        /*0012*/ 	.short	0x0000
        /*0014*/ 	.byte	0x00, 0xf0, 0x01, 0x1a


	//----- nvinfo : EIATTR_SPARSE_MMA_MASK
	.align		4
.L_804:
        /*0018*/ 	.byte	0x03, 0x50
        /*001a*/ 	.short	0x0000


	//----- nvinfo : EIATTR_MAXREG_COUNT
	.align		4
        /*001c*/ 	.byte	0x03, 0x1b
        /*001e*/ 	.short	0x00a8


	//----- nvinfo : EIATTR_MERCURY_ISA_VERSION
	.align		4
        /*0020*/ 	.byte	0x03, 0x5f
        /*0022*/ 	.short	0x0101


	//----- nvinfo : EIATTR_VRC_CTA_INIT_COUNT
	.align		4
        /*0024*/ 	.byte	0x02, 0x4a
	.zero		1
	.zero		1


	//----- nvinfo : EIATTR_EXIT_INSTR_OFFSETS
	.align		4
        /*0028*/ 	.byte	0x04, 0x1c
        /*002a*/ 	.short	(.L_806 - .L_805)


	//   ....[0]....
.L_805:
        /*002c*/ 	.word	0x00000010


	//----- nvinfo : EIATTR_MAX_THREADS
	.align		4
.L_806:
        /*0030*/ 	.byte	0x04, 0x05
        /*0032*/ 	.short	(.L_808 - .L_807)
.L_807:
        /*0034*/ 	.word	0x00000180
        /*0038*/ 	.word	0x00000001
        /*003c*/ 	.word	0x00000001


	//----- nvinfo : EIATTR_CBANK_PARAM_SIZE
	.align		4
.L_808:
        /*0040*/ 	.byte	0x03, 0x19
        /*0042*/ 	.short	0x0680


	//----- nvinfo : EIATTR_PARAM_CBANK
	.align		4
        /*0044*/ 	.byte	0x04, 0x0a
        /*0046*/ 	.short	(.L_810 - .L_809)
	.align		4
.L_809:
        /*0048*/ 	.word	index@(.nv.constant0._ZN7cutlass13device_kernelIN5flash11enable_sm90INS1_16FlashAttnBwdSm90INS1_25CollectiveMainloopBwdSm90ILi2ELi2ELi2EN4cute5tupleIJNS5_1CILi1EEES8_S8_EEENS6_IJNS7_ILi64EEENS7_ILi128EEESB_EEENS_6half_tEfNS_4arch4Sm90ELb0ELb1ELb0ELb0ELb0ELb1ELb0ELb0ELi2ELi1ELi2ELi1ELb0EEENS1_24CollectiveEpilogueBwdGQAISC_fSF_Li256ELb0ELb0EEENS1_19SingleTileSchedulerILb0ELb0ELb0ELi128EEEEEEEEEvNT_6ParamsE)
        /*004c*/ 	.short	0x0380
        /*004e*/ 	.short	0x0680


	//----- nvinfo : EIATTR_SW_WAR
	.align		4
.L_810:
        /*0050*/ 	.byte	0x04, 0x36
        /*0052*/ 	.short	(.L_812 - .L_811)
.L_811:
        /*0054*/ 	.word	0x00000008
.L_812:


//--------------------- .nv.info._ZN7cutlass13device_kernelIN5flash11enable_sm90INS1_16FlashAttnBwdSm90INS1_25CollectiveMainloopBwdSm90ILi2ELi2ELi2EN4cute5tupleIJNS5_1CILi1EEES8_S8_EEENS6_IJNS7_ILi64EEENS7_ILi128EEESB_EEENS_6half_tEfNS_4arch4Sm90ELb0ELb1ELb0ELb0ELb1ELb1ELb0ELb0ELi2ELi1ELi2ELi1ELb0EEENS1_24CollectiveEpilogueBwdGQAISC_fSF_Li256ELb0ELb1EEENS1_19SingleTileSchedulerILb0ELb0ELb0ELi128EEEEEEEEEvNT_6ParamsE --------------------------
	.section	.nv.info._ZN7cutlass13device_kernelIN5flash11enable_sm90INS1_16FlashAttnBwdSm90INS1_25CollectiveMainloopBwdSm90ILi2ELi2ELi2EN4cute5tupleIJNS5_1CILi1EEES8_S8_EEENS6_IJNS7_ILi64EEENS7_ILi128EEESB_EEENS_6half_tEfNS_4arch4Sm90ELb0ELb1ELb0ELb0ELb1ELb1ELb0ELb0ELi2ELi1ELi2ELi1ELb0EEENS1_24CollectiveEpilogueBwdGQAISC_fSF_Li256ELb0ELb1EEENS1_19SingleTileSchedulerILb0ELb0ELb0ELi128EEEEEEEEEvNT_6ParamsE,"",@"SHT_CUDA_INFO"
	.sectionflags	@""
	.align	4


	//----- nvinfo : EIATTR_CUDA_API_VERSION
	.align		4
        /*0000*/ 	.byte	0x04, 0x37
        /*0002*/ 	.short	(.L_814 - .L_813)
.L_813:
        /*0004*/ 	.word	0x00000082


	//----- nvinfo : EIATTR_KPARAM_INFO
	.align		4
.L_814:
        /*0008*/ 	.byte	0x04, 0x17
        /*000a*/ 	.short	(.L_816 - .L_815)
.L_815:
        /*000c*/ 	.word	0x00000000
        /*0010*/ 	.short	0x0000
        /*0012*/ 	.short	0x0000
        /*0014*/ 	.byte	0x00, 0xf0, 0x01, 0x1a


	//----- nvinfo : EIATTR_SPARSE_MMA_MASK
	.align		4
.L_816:
        /*0018*/ 	.byte	0x03, 0x50
        /*001a*/ 	.short	0x0000


	//----- nvinfo : EIATTR_MAXREG_COUNT
	.align		4
        /*001c*/ 	.byte	0x03, 0x1b
        /*001e*/ 	.short	0x00a8


	//----- nvinfo : EIATTR_MERCURY_ISA_VERSION
	.align		4
        /*0020*/ 	.byte	0x03, 0x5f
        /*0022*/ 	.short	0x0101


	//----- nvinfo : EIATTR_VRC_CTA_INIT_COUNT
	.align		4
        /*0024*/ 	.byte	0x02, 0x4a
	.zero		1
	.zero		1


	//----- nvinfo : EIATTR_EXIT_INSTR_OFFSETS
	.align		4
        /*0028*/ 	.byte	0x04, 0x1c
        /*002a*/ 	.short	(.L_818 - .L_817)


	//   ....[0]....
.L_817:
        /*002c*/ 	.word	0x00000010


	//----- nvinfo : EIATTR_MAX_THREADS
	.align		4
.L_818:
        /*0030*/ 	.byte	0x04, 0x05
        /*0032*/ 	.short	(.L_820 - .L_819)
.L_819:
        /*0034*/ 	.word	0x00000180
        /*0038*/ 	.word	0x00000001
        /*003c*/ 	.word	0x00000001


	//----- nvinfo : EIATTR_CBANK_PARAM_SIZE
	.align		4
.L_820:
        /*0040*/ 	.byte	0x03, 0x19
        /*0042*/ 	.short	0x0680


	//----- nvinfo : EIATTR_PARAM_CBANK
	.align		4
        /*0044*/ 	.byte	0x04, 0x0a
        /*0046*/ 	.short	(.L_822 - .L_821)
	.align		4
.L_821:
        /*0048*/ 	.word	index@(.nv.constant0._ZN7cutlass13device_kernelIN5flash11enable_sm90INS1_16FlashAttnBwdSm90INS1_25CollectiveMainloopBwdSm90ILi2ELi2ELi2EN4cute5tupleIJNS5_1CILi1EEES8_S8_EEENS6_IJNS7_ILi64EEENS7_ILi128EEESB_EEENS_6half_tEfNS_4arch4Sm90ELb0ELb1ELb0ELb0ELb1ELb1ELb0ELb0ELi2ELi1ELi2ELi1ELb0EEENS1_24CollectiveEpilogueBwdGQAISC_fSF_Li256ELb0ELb1EEENS1_19SingleTileSchedulerILb0ELb0ELb0ELi128EEEEEEEEEvNT_6ParamsE)
        /*004c*/ 	.short	0x0380
        /*004e*/ 	.short	0x0680


	//----- nvinfo : EIATTR_SW_WAR
	.align		4
.L_822:
        /*0050*/ 	.byte	0x04, 0x36
        /*0052*/ 	.short	(.L_824 - .L_823)
.L_823:
        /*0054*/ 	.word	0x00000008
.L_824:


//--------------------- .nv.info._ZN7cutlass13device_kernelIN5flash11enable_sm90INS1_16FlashAttnBwdSm90INS1_25CollectiveMainloopBwdSm90ILi2ELi2ELi2EN4cute5tupleIJNS5_1CILi1EEES8_S8_EEENS6_IJNS7_ILi64EEENS7_ILi128EEESB_EEENS_6half_tEfNS_4arch4Sm90ELb0ELb1ELb0ELb1ELb0ELb1ELb0ELb0ELi2ELi1ELi2ELi1ELb0EEENS1_21CollectiveEpilogueBwdISC_SD_SF_Li256ELb1ELb0ELi1EEENS1_19SingleTileSchedulerILb1ELb0ELb0ELi128EEEEEEEEEvNT_6ParamsE --------------------------
	.section	.nv.info._ZN7cutlass13device_kernelIN5flash11enable_sm90INS1_16FlashAttnBwdSm90INS1_25CollectiveMainloopBwdSm90ILi2ELi2ELi2EN4cute5tupleIJNS5_1CILi1EEES8_S8_EEENS6_IJNS7_ILi64EEENS7_ILi128EEESB_EEENS_6half_tEfNS_4arch4Sm90ELb0ELb1ELb0ELb1ELb0ELb1ELb0ELb0ELi2ELi1ELi2ELi1ELb0EEENS1_21CollectiveEpilogueBwdISC_SD_SF_Li256ELb1ELb0ELi1EEENS1_19SingleTileSchedulerILb1ELb0ELb0ELi128EEEEEEEEEvNT_6ParamsE,"",@"SHT_CUDA_INFO"
	.sectionflags	@""
	.align	4


	//----- nvinfo : EIATTR_CUDA_API_VERSION
	.align		4
        /*0000*/ 	.byte	0x04, 0x37
        /*0002*/ 	.short	(.L_826 - .L_825)
.L_825:
        /*0004*/ 	.word	0x00000082


	//----- nvinfo : EIATTR_KPARAM_INFO
	.align		4
.L_826:
        /*0008*/ 	.byte	0x04, 0x17
        /*000a*/ 	.short	(.L_828 - .L_827)
.L_827:
        /*000c*/ 	.word	0x00000000
        /*0010*/ 	.short	0x0000
        /*0012*/ 	.short	0x0000
        /*0014*/ 	.byte	0x00, 0xf0, 0x01, 0x1a


	//----- nvinfo : EIATTR_SPARSE_MMA_MASK
	.align		4
.L_828:
        /*0018*/ 	.byte	0x03, 0x50
        /*001a*/ 	.short	0x0000


	//----- nvinfo : EIATTR_MAXREG_COUNT
	.align		4
        /*001c*/ 	.byte	0x03, 0x1b
        /*001e*/ 	.short	0x00a8


	//----- nvinfo : EIATTR_MERCURY_ISA_VERSION
	.align		4
        /*0020*/ 	.byte	0x03, 0x5f
        /*0022*/ 	.short	0x0101


	//----- nvinfo : EIATTR_VRC_CTA_INIT_COUNT
	.align		4
        /*0024*/ 	.byte	0x02, 0x4a
	.zero		1
	.zero		1


	//----- nvinfo : EIATTR_EXIT_INSTR_OFFSETS
	.align		4
        /*0028*/ 	.byte	0x04, 0x1c
        /*002a*/ 	.short	(.L_830 - .L_829)


	//   ....[0]....
.L_829:
        /*002c*/ 	.word	0x00000010


	//----- nvinfo : EIATTR_MAX_THREADS
	.align		4
.L_830:
        /*0030*/ 	.byte	0x04, 0x05
        /*0032*/ 	.short	(.L_832 - .L_831)
.L_831:
        /*0034*/ 	.word	0x00000180
        /*0038*/ 	.word	0x00000001
        /*003c*/ 	.word	0x00000001


	//----- nvinfo : EIATTR_CBANK_PARAM_SIZE
	.align		4
.L_832:
        /*0040*/ 	.byte	0x03, 0x19
        /*0042*/ 	.short	0x0680


	//----- nvinfo : EIATTR_PARAM_CBANK
	.align		4
        /*0044*/ 	.byte	0x04, 0x0a
        /*0046*/ 	.short	(.L_834 - .L_833)
	.align		4
.L_833:
        /*0048*/ 	.word	index@(.nv.constant0._ZN7cutlass13device_kernelIN5flash11enable_sm90INS1_16FlashAttnBwdSm90INS1_25CollectiveMainloopBwdSm90ILi2ELi2ELi2EN4cute5tupleIJNS5_1CILi1EEES8_S8_EEENS6_IJNS7_ILi64EEENS7_ILi128EEESB_EEENS_6half_tEfNS_4arch4Sm90ELb0ELb1ELb0ELb1ELb0ELb1ELb0ELb0ELi2ELi1ELi2ELi1ELb0EEENS1_21CollectiveEpilogueBwdISC_SD_SF_Li256ELb1ELb0ELi1EEENS1_19SingleTileSchedulerILb1ELb0ELb0ELi128EEEEEEEEEvNT_6ParamsE)
        /*004c*/ 	.short	0x0380
        /*004e*/ 	.short	0x0680


	//----- nvinfo : EIATTR_SW_WAR
	.align		4
.L_834:
        /*0050*/ 	.byte	0x04, 0x36
        /*0052*/ 	.short	(.L_836 - .L_835)
.L_835:
        /*0054*/ 	.word	0x00000008
.L_836:


//--------------------- .nv.info._ZN7cutlass13device_kernelIN5flash11enable_sm90INS1_16FlashAttnBwdSm90INS1_25CollectiveMainloopBwdSm90ILi2ELi2ELi2EN4cute5tupleIJNS5_1CILi1EEES8_S8_EEENS6_IJNS7_ILi64EEENS7_ILi128EEESB_EEENS_6half_tEfNS_4arch4Sm90ELb0ELb1ELb0ELb1ELb1ELb1ELb0ELb0ELi2ELi1ELi2ELi1ELb0EEENS1_21CollectiveEpilogueBwdISC_SD_SF_Li256ELb1ELb0ELi1EEENS1_19SingleTileSchedulerILb1ELb0ELb0ELi128EEEEEEEEEvNT_6ParamsE --------------------------
	.section	.nv.info._ZN7cutlass13device_kernelIN5flash11enable_sm90INS1_16FlashAttnBwdSm90INS1_25CollectiveMainloopBwdSm90ILi2ELi2ELi2EN4cute5tupleIJNS5_1CILi1EEES8_S8_EEENS6_IJNS7_ILi64EEENS7_ILi128EEESB_EEENS_6half_tEfNS_4arch4Sm90ELb0ELb1ELb0ELb1ELb1ELb1ELb0ELb0ELi2ELi1ELi2ELi1ELb0EEENS1_21CollectiveEpilogueBwdISC_SD_SF_Li256ELb1ELb0ELi1EEENS1_19SingleTileSchedulerILb1ELb0ELb0ELi128EEEEEEEEEvNT_6ParamsE,"",@"SHT_CUDA_INFO"
	.sectionflags	@""
	.align	4


	//----- nvinfo : EIATTR_CUDA_API_VERSION
	.align		4
        /*0000*/ 	.byte	0x04, 0x37
        /*0002*/ 	.short	(.L_838 - .L_837)
.L_837:
        /*0004*/ 	.word	0x00000082


	//----- nvinfo : EIATTR_KPARAM_INFO
	.align		4
.L_838:
        /*0008*/ 	.byte	0x04, 0x17
        /*000a*/ 	.short	(.L_840 - .L_839)
.L_839:
        /*000c*/ 	.word	0x00000000
        /*0010*/ 	.short	0x0000
        /*0012*/ 	.short	0x0000
        /*0014*/ 	.byte	0x00, 0xf0, 0x01, 0x1a


	//----- nvinfo : EIATTR_SPARSE_MMA_MASK
	.align		4
.L_840:
        /*0018*/ 	.byte	0x03, 0x50
        /*001a*/ 	.short	0x0000


	//----- nvinfo : EIATTR_MAXREG_COUNT
	.align		4
        /*001c*/ 	.byte	0x03, 0x1b
        /*001e*/ 	.short	0x00a8


	//----- nvinfo : EIATTR_MERCURY_ISA_VERSION
	.align		4
        /*0020*/ 	.byte	0x03, 0x5f
        /*0022*/ 	.short	0x0101


	//----- nvinfo : EIATTR_VRC_CTA_INIT_COUNT
	.align		4
        /*0024*/ 	.byte	0x02, 0x4a
	.zero		1
	.zero		1


	//----- nvinfo : EIATTR_EXIT_INSTR_OFFSETS
	.align		4
        /*0028*/ 	.byte	0x04, 0x1c
        /*002a*/ 	.short	(.L_842 - .L_841)


	//   ....[0]....
.L_841:
        /*002c*/ 	.word	0x00000010


	//----- nvinfo : EIATTR_MAX_THREADS
	.align		4
.L_842:
        /*0030*/ 	.byte	0x04, 0x05
        /*0032*/ 	.short	(.L_844 - .L_843)
.L_843:
        /*0034*/ 	.word	0x00000180
        /*0038*/ 	.word	0x00000001
        /*003c*/ 	.word	0x00000001


	//----- nvinfo : EIATTR_CBANK_PARAM_SIZE
	.align		4
.L_844:
        /*0040*/ 	.byte	0x03, 0x19
        /*0042*/ 	.short	0x0680


	//----- nvinfo : EIATTR_PARAM_CBANK
	.align		4
        /*0044*/ 	.byte	0x04, 0x0a
        /*0046*/ 	.short	(.L_846 - .L_845)
	.align		4
.L_845:
        /*0048*/ 	.word	index@(.nv.constant0._ZN7cutlass13device_kernelIN5flash11enable_sm90INS1_16FlashAttnBwdSm90INS1_25CollectiveMainloopBwdSm90ILi2ELi2ELi2EN4cute5tupleIJNS5_1CILi1EEES8_S8_EEENS6_IJNS7_ILi64EEENS7_ILi128EEESB_EEENS_6half_tEfNS_4arch4Sm90ELb0ELb1ELb0ELb1ELb1ELb1ELb0ELb0ELi2ELi1ELi2ELi1ELb0EEENS1_21CollectiveEpilogueBwdISC_SD_SF_Li256ELb1ELb0ELi1EEENS1_19SingleTileSchedulerILb1ELb0ELb0ELi128EEEEEEEEEvNT_6ParamsE)
        /*004c*/ 	.short	0x0380
        /*004e*/ 	.short	0x0680


	//----- nvinfo : EIATTR_SW_WAR
	.align		4
.L_846:
        /*0050*/ 	.byte	0x04, 0x36
        /*0052*/ 	.short	(.L_848 - .L_847)
.L_847:
        /*0054*/ 	.word	0x00000008
.L_848:


//--------------------- .nv.info._ZN7cutlass13device_kernelIN5flash11enable_sm90INS1_16FlashAttnBwdSm90INS1_25CollectiveMainloopBwdSm90ILi2ELi2ELi2EN4cute5tupleIJNS5_1CILi1EEES8_S8_EEENS6_IJNS7_ILi64EEENS7_ILi128EEESB_EEENS_6half_tEfNS_4arch4Sm90ELb0ELb1ELb0ELb1ELb0ELb1ELb0ELb0ELi2ELi1ELi2ELi1ELb0EEENS1_24CollectiveEpilogueBwdGQAISC_fSF_Li256ELb1ELb0EEENS1_19SingleTileSchedulerILb1ELb0ELb0ELi128EEEEEEEEEvNT_6ParamsE --------------------------
	.section	.nv.info._ZN7cutlass13device_kernelIN5flash11enable_sm90INS1_16FlashAttnBwdSm90INS1_25CollectiveMainloopBwdSm90ILi2ELi2ELi2EN4cute5tupleIJNS5_1CILi1EEES8_S8_EEENS6_IJNS7_ILi64EEENS7_ILi128EEESB_EEENS_6half_tEfNS_4arch4Sm90ELb0ELb1ELb0ELb1ELb0ELb1ELb0ELb0ELi2ELi1ELi2ELi1ELb0EEENS1_24CollectiveEpilogueBwdGQAISC_fSF_Li256ELb1ELb0EEENS1_19SingleTileSchedulerILb1ELb0ELb0ELi128EEEEEEEEEvNT_6ParamsE,"",@"SHT_CUDA_INFO"
	.sectionflags	@""
	.align	4


	//----- nvinfo : EIATTR_CUDA_API_VERSION
	.align		4
        /*0000*/ 	.byte	0x04, 0x37
        /*0002*/ 	.short	(.L_850 - .L_849)
.L_849:
        /*0004*/ 	.word	0x00000082


	//----- nvinfo : EIATTR_KPARAM_INFO
	.align		4
.L_850:
        /*0008*/ 	.byte	0x04, 0x17
        /*000a*/ 	.short	(.L_852 - .L_851)
.L_851:
        /*000c*/ 	.word	0x00000000
        /*0010*/ 	.short	0x0000
        /*0012*/ 	.short	0x0000
        /*0014*/ 	.byte	0x00, 0xf0, 0x01, 0x1a


	//----- nvinfo : EIATTR_SPARSE_MMA_MASK
	.align		4
.L_852:
        /*0018*/ 	.byte	0x03, 0x50
        /*001a*/ 	.short	0x0000


	//----- nvinfo : EIATTR_MAXREG_COUNT
	.align		4
        /*001c*/ 	.byte	0x03, 0x1b
        /*001e*/ 	.short	0x00a8


	//----- nvinfo : EIATTR_MERCURY_ISA_VERSION
	.align		4
        /*0020*/ 	.byte	0x03, 0x5f
        /*0022*/ 	.short	0x0101


	//----- nvinfo : EIATTR_VRC_CTA_INIT_COUNT
	.align		4
        /*0024*/ 	.byte	0x02, 0x4a
	.zero		1
	.zero		1


	//----- nvinfo : EIATTR_EXIT_INSTR_OFFSETS
	.align		4
        /*0028*/ 	.byte	0x04, 0x1c
        /*002a*/ 	.short	(.L_854 - .L_853)


	//   ....[0]....
.L_853:
        /*002c*/ 	.word	0x00000010


	//----- nvinfo : EIATTR_MAX_THREADS
	.align		4
.L_854:
        /*0030*/ 	.byte	0x04, 0x05
        /*0032*/ 	.short	(.L_856 - .L_855)
.L_855:
        /*0034*/ 	.word	0x00000180
        /*0038*/ 	.word	0x00000001
        /*003c*/ 	.word	0x00000001


	//----- nvinfo : EIATTR_CBANK_PARAM_SIZE
	.align		4
.L_856:
        /*0040*/ 	.byte	0x03, 0x19
        /*0042*/ 	.short	0x0680


	//----- nvinfo : EIATTR_PARAM_CBANK
	.align		4
        /*0044*/ 	.byte	0x04, 0x0a
        /*0046*/ 	.short	(.L_858 - .L_857)
	.align		4
.L_857:
        /*0048*/ 	.word	index@(.nv.constant0._ZN7cutlass13device_kernelIN5flash11enable_sm90INS1_16FlashAttnBwdSm90INS1_25CollectiveMainloopBwdSm90ILi2ELi2ELi2EN4cute5tupleIJNS5_1CILi1EEES8_S8_EEENS6_IJNS7_ILi64EEENS7_ILi128EEESB_EEENS_6half_tEfNS_4arch4Sm90ELb0ELb1ELb0ELb1ELb0ELb1ELb0ELb0ELi2ELi1ELi2ELi1ELb0EEENS1_24CollectiveEpilogueBwdGQAISC_fSF_Li256ELb1ELb0EEENS1_19SingleTileSchedulerILb1ELb0ELb0ELi128EEEEEEEEEvNT_6ParamsE)
        /*004c*/ 	.short	0x0380
        /*004e*/ 	.short	0x0680


	//----- nvinfo : EIATTR_SW_WAR
	.align		4
.L_858:
        /*0050*/ 	.byte	0x04, 0x36
        /*0052*/ 	.short	(.L_860 - .L_859)
.L_859:
        /*0054*/ 	.word	0x00000008
.L_860:


//--------------------- .nv.info._ZN7cutlass13device_kernelIN5flash11enable_sm90INS1_16FlashAttnBwdSm90INS1_25CollectiveMainloopBwdSm90ILi2ELi2ELi2EN4cute5tupleIJNS5_1CILi1EEES8_S8_EEENS6_IJNS7_ILi64EEENS7_ILi128EEESB_EEENS_6half_tEfNS_4arch4Sm90ELb0ELb1ELb0ELb1ELb1ELb1ELb0ELb0ELi2ELi1ELi2ELi1ELb0EEENS1_24CollectiveEpilogueBwdGQAISC_fSF_Li256ELb1ELb1EEENS1_19SingleTileSchedulerILb1ELb0ELb0ELi128EEEEEEEEEvNT_6ParamsE --------------------------
	.section	.nv.info._ZN7cutlass13device_kernelIN5flash11enable_sm90INS1_16FlashAttnBwdSm90INS1_25CollectiveMainloopBwdSm90ILi2ELi2ELi2EN4cute5tupleIJNS5_1CILi1EEES8_S8_EEENS6_IJNS7_ILi64EEENS7_ILi128EEESB_EEENS_6half_tEfNS_4arch4Sm90ELb0ELb1ELb0ELb1ELb1ELb1ELb0ELb0ELi2ELi1ELi2ELi1ELb0EEENS1_24CollectiveEpilogueBwdGQAISC_fSF_Li256ELb1ELb1EEENS1_19SingleTileSchedulerILb1ELb0ELb0ELi128EEEEEEEEEvNT_6ParamsE,"",@"SHT_CUDA_INFO"
	.sectionflags	@""
	.align	4


	//----- nvinfo : EIATTR_CUDA_API_VERSION
	.align		4
        /*0000*/ 	.byte	0x04, 0x37
        /*0002*/ 	.short	(.L_862 - .L_861)
.L_861:
        /*0004*/ 	.word	0x00000082


	//----- nvinfo : EIATTR_KPARAM_INFO
	.align		4
.L_862:
        /*0008*/ 	.byte	0x04, 0x17
        /*000a*/ 	.short	(.L_864 - .L_863)
.L_863:
        /*000c*/ 	.word	0x00000000
        /*0010*/ 	.short	0x0000
        /*0012*/ 	.short	0x0000
        /*0014*/ 	.byte	0x00, 0xf0, 0x01, 0x1a


	//----- nvinfo : EIATTR_SPARSE_MMA_MASK
	.align		4
.L_864:
        /*0018*/ 	.byte	0x03, 0x50
        /*001a*/ 	.short	0x0000


	//----- nvinfo : EIATTR_MAXREG_COUNT
	.align		4
        /*001c*/ 	.byte	0x03, 0x1b
        /*001e*/ 	.short	0x00a8


	//----- nvinfo : EIATTR_MERCURY_ISA_VERSION
	.align		4
        /*0020*/ 	.byte	0x03, 0x5f
        /*0022*/ 	.short	0x0101


	//----- nvinfo : EIATTR_VRC_CTA_INIT_COUNT
	.align		4
        /*0024*/ 	.byte	0x02, 0x4a
	.zero		1
	.zero		1


	//----- nvinfo : EIATTR_EXIT_INSTR_OFFSETS
	.align		4
        /*0028*/ 	.byte	0x04, 0x1c
        /*002a*/ 	.short	(.L_866 - .L_865)


	//   ....[0]....
.L_865:
        /*002c*/ 	.word	0x00000010


	//----- nvinfo : EIATTR_MAX_THREADS
	.align		4
.L_866:
        /*0030*/ 	.byte	0x04, 0x05
        /*0032*/ 	.short	(.L_868 - .L_867)
.L_867:
        /*0034*/ 	.word	0x00000180
        /*0038*/ 	.word	0x00000001
        /*003c*/ 	.word	0x00000001


	//----- nvinfo : EIATTR_CBANK_PARAM_SIZE
	.align		4
.L_868:
        /*0040*/ 	.byte	0x03, 0x19
        /*0042*/ 	.short	0x0680


	//----- nvinfo : EIATTR_PARAM_CBANK
	.align		4
        /*0044*/ 	.byte	0x04, 0x0a
        /*0046*/ 	.short	(.L_870 - .L_869)
	.align		4
.L_869:
        /*0048*/ 	.word	index@(.nv.constant0._ZN7cutlass13device_kernelIN5flash11enable_sm90INS1_16FlashAttnBwdSm90INS1_25CollectiveMainloopBwdSm90ILi2ELi2ELi2EN4cute5tupleIJNS5_1CILi1EEES8_S8_EEENS6_IJNS7_ILi64EEENS7_ILi128EEESB_EEENS_6half_tEfNS_4arch4Sm90ELb0ELb1ELb0ELb1ELb1ELb1ELb0ELb0ELi2ELi1ELi2ELi1ELb0EEENS1_24CollectiveEpilogueBwdGQAISC_fSF_Li256ELb1ELb1EEENS1_19SingleTileSchedulerILb1ELb0ELb0ELi128EEEEEEEEEvNT_6ParamsE)
        /*004c*/ 	.short	0x0380
        /*004e*/ 	.short	0x0680


	//----- nvinfo : EIATTR_SW_WAR
	.align		4
.L_870:
        /*0050*/ 	.byte	0x04, 0x36
        /*0052*/ 	.short	(.L_872 - .L_871)
.L_871:
        /*0054*/ 	.word	0x00000008
.L_872:


//--------------------- .nv.info._ZN7cutlass13device_kernelIN5flash11enable_sm90INS1_16FlashAttnBwdSm90INS1_25CollectiveMainloopBwdSm90ILi2ELi2ELi2EN4cute5tupleIJNS5_1CILi1EEES8_S8_EEENS6_IJNS7_ILi64EEENS7_ILi128EEESB_EEENS_6half_tEfNS_4arch4Sm90ELb1ELb0ELb0ELb0ELb0ELb1ELb0ELb0ELi2ELi1ELi2ELi1ELb0EEENS1_21CollectiveEpilogueBwdISC_SD_SF_Li256ELb0ELb0ELi1EEENS1_25SingleTileBwdLPTSchedulerILb0ELi128ELb0EEEEEEEEEvNT_6ParamsE --------------------------
	.section	.nv.info._ZN7cutlass13device_kernelIN5flash11enable_sm90INS1_16FlashAttnBwdSm90INS1_25CollectiveMainloopBwdSm90ILi2ELi2ELi2EN4cute5tupleIJNS5_1CILi1EEES8_S8_EEENS6_IJNS7_ILi64EEENS7_ILi128EEESB_EEENS_6half_tEfNS_4arch4Sm90ELb1ELb0ELb0ELb0ELb0ELb1ELb0ELb0ELi2ELi1ELi2ELi1ELb0EEENS1_21CollectiveEpilogueBwdISC_SD_SF_Li256ELb0ELb0ELi1EEENS1_25SingleTileBwdLPTSchedulerILb0ELi128ELb0EEEEEEEEEvNT_6ParamsE,"",@"SHT_CUDA_INFO"
	.sectionflags	@""
	.align	4


	//----- nvinfo : EIATTR_CUDA_API_VERSION
	.align		4
        /*0000*/ 	.byte	0x04, 0x37
        /*0002*/ 	.short	(.L_874 - .L_873)
.L_873:
        /*0004*/ 	.word	0x00000082


	//----- nvinfo : EIATTR_KPARAM_INFO
	.align		4
.L_874:
        /*0008*/ 	.byte	0x04, 0x17
        /*000a*/ 	.short	(.L_876 - .L_875)
.L_875:
        /*000c*/ 	.word	0x00000000
        /*0010*/ 	.short	0x0000
        /*0012*/ 	.short	0x0000
        /*0014*/ 	.byte	0x00, 0xf0, 0x01, 0x24


	//----- nvinfo : EIATTR_SPARSE_MMA_MASK
	.align		4
.L_876:
        /*0018*/ 	.byte	0x03, 0x50
        /*001a*/ 	.short	0x0000


	//----- nvinfo : EIATTR_MAXREG_COUNT
	.align		4
        /*001c*/ 	.byte	0x03, 0x1b
        /*001e*/ 	.short	0x00a8


	//----- nvinfo : EIATTR_MERCURY_ISA_VERSION
	.align		4
        /*0020*/ 	.byte	0x03, 0x5f
        /*0022*/ 	.short	0x0101


	//----- nvinfo : EIATTR_VRC_CTA_INIT_COUNT
	.align		4
        /*0024*/ 	.byte	0x02, 0x4a
	.zero		1
	.zero		1


	//----- nvinfo : EIATTR_EXIT_INSTR_OFFSETS
	.align		4
        /*0028*/ 	.byte	0x04, 0x1c
        /*002a*/ 	.short	(.L_878 - .L_877)


	//   ....[0]....
.L_877:
        /*002c*/ 	.word	0x00000010


	//----- nvinfo : EIATTR_MAX_THREADS
	.align		4
.L_878:
        /*0030*/ 	.byte	0x04, 0x05
        /*0032*/ 	.short	(.L_880 - .L_879)
.L_879:
        /*0034*/ 	.word	0x00000180
        /*0038*/ 	.word	0x00000001
        /*003c*/ 	.word	0x00000001


	//----- nvinfo : EIATTR_CBANK_PARAM_SIZE
	.align		4
.L_880:
        /*0040*/ 	.byte	0x03, 0x19
        /*0042*/ 	.short	0x0900


	//----- nvinfo : EIATTR_PARAM_CBANK
	.align		4
        /*0044*/ 	.byte	0x04, 0x0a
        /*0046*/ 	.short	(.L_882 - .L_881)
	.align		4
.L_881:
        /*0048*/ 	.word	index@(.nv.constant0._ZN7cutlass13device_kernelIN5flash11enable_sm90INS1_16FlashAttnBwdSm90INS1_25CollectiveMainloopBwdSm90ILi2ELi2ELi2EN4cute5tupleIJNS5_1CILi1EEES8_S8_EEENS6_IJNS7_ILi64EEENS7_ILi128EEESB_EEENS_6half_tEfNS_4arch4Sm90ELb1ELb0ELb0ELb0ELb0ELb1ELb0ELb0ELi2ELi1ELi2ELi1ELb0EEENS1_21CollectiveEpilogueBwdISC_SD_SF_Li256ELb0ELb0ELi1EEENS1_25SingleTileBwdLPTSchedulerILb0ELi128ELb0EEEEEEEEEvNT_6ParamsE)
        /*004c*/ 	.short	0x0380
        /*004e*/ 	.short	0x0900


	//----- nvinfo : EIATTR_SW_WAR
	.align		4
.L_882:
        /*0050*/ 	.byte	0x04, 0x36
        /*0052*/ 	.short	(.L_884 - .L_883)
.L_883:
        /*0054*/ 	.word	0x00000008
.L_884:


//--------------------- .nv.info._ZN7cutlass13device_kernelIN5flash11enable_sm90INS1_16FlashAttnBwdSm90INS1_25CollectiveMainloopBwdSm90ILi2ELi2ELi2EN4cute5tupleIJNS5_1CILi1EEES8_S8_EEENS6_IJNS7_ILi64EEENS7_ILi128EEESB_EEENS_6half_tEfNS_4arch4Sm90ELb1ELb0ELb0ELb0ELb1ELb1ELb0ELb0ELi2ELi1ELi2ELi1ELb0EEENS1_21CollectiveEpilogueBwdISC_SD_SF_Li256ELb0ELb0ELi1EEENS1_25SingleTileBwdLPTSchedulerILb0ELi128ELb1EEEEEEEEEvNT_6ParamsE --------------------------
	.section	.nv.info._ZN7cutlass13device_kernelIN5flash11enable_sm90INS1_16FlashAttnBwdSm90INS1_25CollectiveMainloopBwdSm90ILi2ELi2ELi2EN4cute5tupleIJNS5_1CILi1EEES8_S8_EEENS6_IJNS7_ILi64EEENS7_ILi128EEESB_EEENS_6half_tEfNS_4arch4Sm90ELb1ELb0ELb0ELb0ELb1ELb1ELb0ELb0ELi2ELi1ELi2ELi1ELb0EEENS1_21CollectiveEpilogueBwdISC_SD_SF_Li256ELb0ELb0ELi1EEENS1_25SingleTileBwdLPTSchedulerILb0ELi128ELb1EEEEEEEEEvNT_6ParamsE,"",@"SHT_CUDA_INFO"
	.sectionflags	@""
	.align	4


	//----- nvinfo : EIATTR_CUDA_API_VERSION
	.align		4
        /*0000*/ 	.byte	0x04, 0x37
        /*0002*/ 	.short	(.L_886 - .L_885)
.L_885:
        /*0004*/ 	.word	0x00000082


	//----- nvinfo : EIATTR_KPARAM_INFO
	.align		4
.L_886:
        /*0008*/ 	.byte	0x04, 0x17
        /*000a*/ 	.short	(.L_888 - .L_887)
.L_887:
        /*000c*/ 	.word	0x00000000
        /*0010*/ 	.short	0x0000
        /*0012*/ 	.short	0x0000
        /*0014*/ 	.byte	0x00, 0xf0, 0x01, 0x24


	//----- nvinfo : EIATTR_SPARSE_MMA_MASK
	.align		4
.L_888:
        /*0018*/ 	.byte	0x03, 0x50
        /*001a*/ 	.short	0x0000


	//----- nvinfo : EIATTR_MAXREG_COUNT
	.align		4
        /*001c*/ 	.byte	0x03, 0x1b
        /*001e*/ 	.short	0x00a8


	//----- nvinfo : EIATTR_MERCURY_ISA_VERSION
	.align		4
        /*0020*/ 	.byte	0x03, 0x5f
        /*0022*/ 	.short	0x0101


	//----- nvinfo : EIATTR_VRC_CTA_INIT_COUNT
	.align		4
        /*0024*/ 	.byte	0x02, 0x4a
	.zero		1
	.zero		1


	//----- nvinfo : EIATTR_EXIT_INSTR_OFFSETS
	.align		4
        /*0028*/ 	.byte	0x04, 0x1c
        /*002a*/ 	.short	(.L_890 - .L_889)


	//   ....[0]....
.L_889:
        /*002c*/ 	.word	0x00000010


	//----- nvinfo : EIATTR_MAX_THREADS
	.align		4
.L_890:
        /*0030*/ 	.byte	0x04, 0x05
        /*0032*/ 	.short	(.L_892 - .L_891)
.L_891:
        /*0034*/ 	.word	0x00000180
        /*0038*/ 	.word	0x00000001
        /*003c*/ 	.word	0x00000001


	//----- nvinfo : EIATTR_CBANK_PARAM_SIZE
	.align		4
.L_892:
        /*0040*/ 	.byte	0x03, 0x19
        /*0042*/ 	.short	0x0900


	//----- nvinfo : EIATTR_PARAM_CBANK
	.align		4
        /*0044*/ 	.byte	0x04, 0x0a
        /*0046*/ 	.short	(.L_894 - .L_893)
	.align		4
.L_893:
        /*0048*/ 	.word	index@(.nv.constant0._ZN7cutlass13device_kernelIN5flash11enable_sm90INS1_16FlashAttnBwdSm90INS1_25CollectiveMainloopBwdSm90ILi2ELi2ELi2EN4cute5tupleIJNS5_1CILi1EEES8_S8_EEENS6_IJNS7_ILi64EEENS7_ILi128EEESB_EEENS_6half_tEfNS_4arch4Sm90ELb1ELb0ELb0ELb0ELb1ELb1ELb0ELb0ELi2ELi1ELi2ELi1ELb0EEENS1_21CollectiveEpilogueBwdISC_SD_SF_Li256ELb0ELb0ELi1EEENS1_25SingleTileBwdLPTSchedulerILb0ELi128ELb1EEEEEEEEEvNT_6ParamsE)
        /*004c*/ 	.short	0x0380
        /*004e*/ 	.short	0x0900


	//----- nvinfo : EIATTR_SW_WAR
	.align		4
.L_894:
        /*0050*/ 	.byte	0x04, 0x36
        /*0052*/ 	.short	(.L_896 - .L_895)
.L_895:
        /*0054*/ 	.word	0x00000008
.L_896:


//--------------------- .nv.info._ZN7cutlass13device_kernelIN5flash11enable_sm90INS1_16FlashAttnBwdSm90INS1_25CollectiveMainloopBwdSm90ILi2ELi2ELi2EN4cute5tupleIJNS5_1CILi1EEES8_S8_EEENS6_IJNS7_ILi64EEENS7_ILi128EEESB_EEENS_6half_tEfNS_4arch4Sm90ELb1ELb0ELb0ELb0ELb0ELb1ELb0ELb0ELi2ELi1ELi2ELi1ELb0EEENS1_24CollectiveEpilogueBwdGQAISC_fSF_Li256ELb0ELb0EEENS1_25SingleTileBwdLPTSchedulerILb0ELi128ELb0EEEEEEEEEvNT_6ParamsE --------------------------
	.section	.nv.info._ZN7cutlass13device_kernelIN5flash11enable_sm90INS1_16FlashAttnBwdSm90INS1_25CollectiveMainloopBwdSm90ILi2ELi2ELi2EN4cute5tupleIJNS5_1CILi1EEES8_S8_EEENS6_IJNS7_ILi64EEENS7_ILi128EEESB_EEENS_6half_tEfNS_4arch4Sm90ELb1ELb0ELb0ELb0ELb0ELb1ELb0ELb0ELi2ELi1ELi2ELi1ELb0EEENS1_24CollectiveEpilogueBwdGQAISC_fSF_Li256ELb0ELb0EEENS1_25SingleTileBwdLPTSchedulerILb0ELi128ELb0EEEEEEEEEvNT_6ParamsE,"",@"SHT_CUDA_INFO"
	.sectionflags	@""
	.align	4


	//----- nvinfo : EIATTR_CUDA_API_VERSION
	.align		4
        /*0000*/ 	.byte	0x04, 0x37
        /*0002*/ 	.short	(.L_898 - .L_897)
.L_897:
        /*0004*/ 	.word	0x00000082


	//----- nvinfo : EIATTR_KPARAM_INFO
	.align		4
.L_898:
        /*0008*/ 	.byte	0x04, 0x17
        /*000a*/ 	.short	(.L_900 - .L_899)
.L_899:
        /*000c*/ 	.word	0x00000000
        /*0010*/ 	.short	0x0000
        /*0012*/ 	.short	0x0000
        /*0014*/ 	.byte	0x00, 0xf0, 0x01, 0x1c


	//----- nvinfo : EIATTR_SPARSE_MMA_MASK
	.align		4
.L_900:
        /*0018*/ 	.byte	0x03, 0x50
        /*001a*/ 	.short	0x0000


	//----- nvinfo : EIATTR_MAXREG_COUNT
	.align		4
        /*001c*/ 	.byte	0x03, 0x1b
        /*001e*/ 	.short	0x00a8


	//----- nvinfo : EIATTR_MERCURY_ISA_VERSION
	.align		4
        /*0020*/ 	.byte	0x03, 0x5f
        /*0022*/ 	.short	0x0101


	//----- nvinfo : EIATTR_VRC_CTA_INIT_COUNT
	.align		4
        /*0024*/ 	.byte	0x02, 0x4a
	.zero		1
	.zero		1


	//----- nvinfo : EIATTR_EXIT_INSTR_OFFSETS
	.align		4
        /*0028*/ 	.byte	0x04, 0x1c
        /*002a*/ 	.short	(.L_902 - .L_901)


	//   ....[0]....
.L_901:
        /*002c*/ 	.word	0x00000010


	//----- nvinfo : EIATTR_MAX_THREADS
	.align		4
.L_902:
        /*0030*/ 	.byte	0x04, 0x05
        /*0032*/ 	.short	(.L_904 - .L_903)
.L_903:
        /*0034*/ 	.word	0x00000180
        /*0038*/ 	.word	0x00000001
        /*003c*/ 	.word	0x00000001


	//----- nvinfo : EIATTR_CBANK_PARAM_SIZE
	.align		4
.L_904:
        /*0040*/ 	.byte	0x03, 0x19
        /*0042*/ 	.short	0x0700


	//----- nvinfo : EIATTR_PARAM_CBANK
	.align		4
        /*0044*/ 	.byte	0x04, 0x0a
        /*0046*/ 	.short	(.L_906 - .L_905)
	.align		4
.L_905:
        /*0048*/ 	.word	index@(.nv.constant0._ZN7cutlass13device_kernelIN5flash11enable_sm90INS1_16FlashAttnBwdSm90INS1_25CollectiveMainloopBwdSm90ILi2ELi2ELi2EN4cute5tupleIJNS5_1CILi1EEES8_S8_EEENS6_IJNS7_ILi64EEENS7_ILi128EEESB_EEENS_6half_tEfNS_4arch4Sm90ELb1ELb0ELb0ELb0ELb0ELb1ELb0ELb0ELi2ELi1ELi2ELi1ELb0EEENS1_24CollectiveEpilogueBwdGQAISC_fSF_Li256ELb0ELb0EEENS1_25SingleTileBwdLPTSchedulerILb0ELi128ELb0EEEEEEEEEvNT_6ParamsE)
        /*004c*/ 	.short	0x0380
        /*004e*/ 	.short	0x0700


	//----- nvinfo : EIATTR_SW_WAR
	.align		4
.L_906:
        /*0050*/ 	.byte	0x04, 0x36
        /*0052*/ 	.short	(.L_908 - .L_907)
.L_907:
        /*0054*/ 	.word	0x00000008
.L_908:


//--------------------- .nv.info._ZN7cutlass13device_kernelIN5flash11enable_sm90INS1_16FlashAttnBwdSm90INS1_25CollectiveMainloopBwdSm90ILi2ELi2ELi2EN4cute5tupleIJNS5_1CILi1EEES8_S8_EEENS6_IJNS7_ILi64EEENS7_ILi128EEESB_EEENS_6half_tEfNS_4arch4Sm90ELb1ELb0ELb0ELb0ELb1ELb1ELb0ELb0ELi2ELi1ELi2ELi1ELb0EEENS1_24CollectiveEpilogueBwdGQAISC_fSF_Li256ELb0ELb1EEENS1_25SingleTileBwdLPTSchedulerILb0ELi128ELb1EEEEEEEEEvNT_6ParamsE --------------------------
	.section	.nv.info._ZN7cutlass13device_kernelIN5flash11enable_sm90INS1_16FlashAttnBwdSm90INS1_25CollectiveMainloopBwdSm90ILi2ELi2ELi2EN4cute5tupleIJNS5_1CILi1EEES8_S8_EEENS6_IJNS7_ILi64EEENS7_ILi128EEESB_EEENS_6half_tEfNS_4arch4Sm90ELb1ELb0ELb0ELb0ELb1ELb1ELb0ELb0ELi2ELi1ELi2ELi1ELb0EEENS1_24CollectiveEpilogueBwdGQAISC_fSF_Li256ELb0ELb1EEENS1_25SingleTileBwdLPTSchedulerILb0ELi128ELb1EEEEEEEEEvNT_6ParamsE,"",@"SHT_CUDA_INFO"
	.sectionflags	@""
	.align	4


	//----- nvinfo : EIATTR_CUDA_API_VERSION
	.align		4
        /*0000*/ 	.byte	0x04, 0x37
        /*0002*/ 	.short	(.L_910 - .L_909)
.L_909:
        /*0004*/ 	.word	0x00000082


	//----- nvinfo : EIATTR_KPARAM_INFO
	.align		4
.L_910:
        /*0008*/ 	.byte	0x04, 0x17
        /*000a*/ 	.short	(.L_912 - .L_911)
.L_911:
        /*000c*/ 	.word	0x00000000
        /*0010*/ 	.short	0x0000
        /*0012*/ 	.short	0x0000
        /*0014*/ 	.byte	0x00, 0xf0, 0x01, 0x1c


	//----- nvinfo : EIATTR_SPARSE_MMA_MASK
	.align		4
.L_912:
        /*0018*/ 	.byte	0x03, 0x50
        /*001a*/ 	.short	0x0000


	//----- nvinfo : EIATTR_MAXREG_COUNT
	.align		4
        /*001c*/ 	.byte	0x03, 0x1b
        /*001e*/ 	.short	0x00a8


	//----- nvinfo : EIATTR_MERCURY_ISA_VERSION
	.align		4
        /*0020*/ 	.byte	0x03, 0x5f
        /*0022*/ 	.short	0x0101


	//----- nvinfo : EIATTR_VRC_CTA_INIT_COUNT
	.align		4
        /*0024*/ 	.byte	0x02, 0x4a
	.zero		1
	.zero		1


	//----- nvinfo : EIATTR_EXIT_INSTR_OFFSETS
	.align		4
        /*0028*/ 	.byte	0x04, 0x1c
        /*002a*/ 	.short	(.L_914 - .L_913)


	//   ....[0]....
.L_913:
        /*002c*/ 	.word	0x00000010


	//----- nvinfo : EIATTR_MAX_THREADS
	.align		4
.L_914:
        /*0030*/ 	.byte	0x04, 0x05
        /*0032*/ 	.short	(.L_916 - .L_915)
.L_915:
        /*0034*/ 	.word	0x00000180
        /*0038*/ 	.word	0x00000001
        /*003c*/ 	.word	0x00000001


	//----- nvinfo : EIATTR_CBANK_PARAM_SIZE
	.align		4
.L_916:
        /*0040*/ 	.byte	0x03, 0x19
        /*0042*/ 	.short	0x0700


	//----- nvinfo : EIATTR_PARAM_CBANK
	.align		4
        /*0044*/ 	.byte	0x04, 0x0a
        /*0046*/ 	.short	(.L_918 - .L_917)
	.align		4
.L_917:
        /*0048*/ 	.word	index@(.nv.constant0._ZN7cutlass13device_kernelIN5flash11enable_sm90INS1_16FlashAttnBwdSm90INS1_25CollectiveMainloopBwdSm90ILi2ELi2ELi2EN4cute5tupleIJNS5_1CILi1EEES8_S8_EEENS6_IJNS7_ILi64EEENS7_ILi128EEESB_EEENS_6half_tEfNS_4arch4Sm90ELb1ELb0ELb0ELb0ELb1ELb1ELb0ELb0ELi2ELi1ELi2ELi1ELb0EEENS1_24CollectiveEpilogueBwdGQAISC_fSF_Li256ELb0ELb1EEENS1_25SingleTileBwdLPTSchedulerILb0ELi128ELb1EEEEEEEEEvNT_6ParamsE)
        /*004c*/ 	.short	0x0380
        /*004e*/ 	.short	0x0700


	//----- nvinfo : EIATTR_SW_WAR
	.align		4
.L_918:
        /*0050*/ 	.byte	0x04, 0x36
        /*0052*/ 	.short	(.L_920 - .L_919)
.L_919:
        /*0054*/ 	.word	0x00000008
.L_920:


//--------------------- .nv.info._ZN7cutlass13device_kernelIN5flash22FlashAttnBwdPreprocessIN4cute5tupleIJNS3_1CILi64EEENS5_ILi128EEEEEENS_6half_tEfNS_4arch4Sm90ELb1ELb0EEEEEvNT_6ParamsE --------------------------
	.section	.nv.info._ZN7cutlass13device_kernelIN5flash22FlashAttnBwdPreprocessIN4cute5tupleIJNS3_1CILi64EEENS5_ILi128EEEEEENS_6half_tEfNS_4arch4Sm90ELb1ELb0EEEEEvNT_6ParamsE,"",@"SHT_CUDA_INFO"
	.sectionflags	@""
	.align	4


	//----- nvinfo : EIATTR_CUDA_API_VERSION
	.align		4
        /*0000*/ 	.byte	0x04, 0x37
        /*0002*/ 	.short	(.L_922 - .L_921)
.L_921:
        /*0004*/ 	.word	0x00000082


	//----- nvinfo : EIATTR_KPARAM_INFO
	.align		4
.L_922:
        /*0008*/ 	.byte	0x04, 0x17
        /*000a*/ 	.short	(.L_924 - .L_923)
.L_923:
        /*000c*/ 	.word	0x00000000
        /*0010*/ 	.short	0x0000
        /*0012*/ 	.short	0x0000
        /*0014*/ 	.byte	0x00, 0xf0, 0xc1, 0x03


	//----- nvinfo : EIATTR_SPARSE_MMA_MASK
	.align		4
.L_924:
        /*0018*/ 	.byte	0x03, 0x50
        /*001a*/ 	.short	0x0000


	//----- nvinfo : EIATTR_MAXREG_COUNT
	.align		4
        /*001c*/ 	.byte	0x03, 0x1b
        /*001e*/ 	.short	0x0080


	//----- nvinfo : EIATTR_MERCURY_ISA_VERSION
	.align		4
        /*0020*/ 	.byte	0x03, 0x5f
        /*0022*/ 	.short	0x0101


	//----- nvinfo : EIATTR_COOP_GROUP_MASK_REGIDS
	.align		4
        /*0024*/ 	.byte	0x04, 0x29
        /*0026*/ 	.short	(.L_926 - .L_925)


	//   ....[0]....
.L_925:
        /*0028*/ 	.word	0xffffffff


	//   ....[1]....
        /*002c*/ 	.word	0xffffffff


	//   ....[2]....
        /*0030*/ 	.word	0xffffffff


	//   ....[3]....
        /*0034*/ 	.word	0xffffffff


	//   ....[4]....
        /*0038*/ 	.word	0xffffffff


	//   ....[5]....
        /*003c*/ 	.word	0xffffffff


	//   ....[6]....
        /*0040*/ 	.word	0xffffffff


	//   ....[7]....
        /*0044*/ 	.word	0xffffffff


	//   ....[8]....
        /*0048*/ 	.word	0xffffffff


	//   ....[9]....
        /*004c*/ 	.word	0xffffffff


	//   ....[10]....
        /*0050*/ 	.word	0xffffffff


	//   ....[11]....
        /*0054*/ 	.word	0xffffffff


	//   ....[12]....
        /*0058*/ 	.word	0xffffffff


	//   ....[13]....
        /*005c*/ 	.word	0xffffffff


	//   ....[14]....
        /*0060*/ 	.word	0xffffffff


	//   ....[15]....
        /*0064*/ 	.word	0xffffffff


	//----- nvinfo : EIATTR_COOP_GROUP_INSTR_OFFSETS
	.align		4
.L_926:
        /*0068*/ 	.byte	0x04, 0x28
        /*006a*/ 	.short	(.L_928 - .L_927)


	//   ....[0]....
.L_927:
        /*006c*/ 	.word	0x00001010


	//   ....[1]....
        /*0070*/ 	.word	0x00001020


	//   ....[2]....
        /*0074*/ 	.word	0x00001030


	//   ....[3]....
        /*0078*/ 	.word	0x00001040


	//   ....[4]....
        /*007c*/ 	.word	0x00001090


	//   ....[5]....
        /*0080*/ 	.word	0x000010a0


	//   ....[6]....
        /*0084*/ 	.word	0x000010b0


	//   ....[7]....
        /*0088*/ 	.word	0x000010c0


	//   ....[8]....
        /*008c*/ 	.word	0x00001110


	//   ....[9]....
        /*0090*/ 	.word	0x00001120


	//   ....[10]....
        /*0094*/ 	.word	0x00001130


	//   ....[11]....
        /*0098*/ 	.word	0x00001140


	//   ....[12]....
        /*009c*/ 	.word	0x00001190


	//   ....[13]....
        /*00a0*/ 	.word	0x000011a0


	//   ....[14]....
        /*00a4*/ 	.word	0x000011b0


	//   ....[15]....
        /*00a8*/ 	.word	0x000011c0


	//----- nvinfo : EIATTR_VRC_CTA_INIT_COUNT
	.align		4
.L_928:
        /*00ac*/ 	.byte	0x02, 0x4a
	.zero		1
	.zero		1


	//----- nvinfo : EIATTR_EXIT_INSTR_OFFSETS
	.align		4
        /*00b0*/ 	.byte	0x04, 0x1c
        /*00b2*/ 	.short	(.L_930 - .L_929)


	//   ....[0]....
.L_929:
        /*00b4*/ 	.word	0x000016f0


	//   ....[1]....
        /*00b8*/ 	.word	0x00001770


	//----- nvinfo : EIATTR_MAX_THREADS
	.align		4
.L_930:
        /*00bc*/ 	.byte	0x04, 0x05
        /*00be*/ 	.short	(.L_932 - .L_931)
.L_931:
        /*00c0*/ 	.word	0x00000100
        /*00c4*/ 	.word	0x00000001
        /*00c8*/ 	.word	0x00000001


	//----- nvinfo : EIATTR_CRS_STACK_SIZE
	.align		4
.L_932:
        /*00cc*/ 	.byte	0x04, 0x1e
        /*00ce*/ 	.short	(.L_934 - .L_933)
.L_933:
        /*00d0*/ 	.word	0x00000000


	//----- nvinfo : EIATTR_CBANK_PARAM_SIZE
	.align		4
.L_934:
        /*00d4*/ 	.byte	0x03, 0x19
        /*00d6*/ 	.short	0x00f0


	//----- nvinfo : EIATTR_PARAM_CBANK
	.align		4
        /*00d8*/ 	.byte	0x04, 0x0a
        /*00da*/ 	.short	(.L_936 - .L_935)
	.align		4
.L_935:
        /*00dc*/ 	.word	index@(.nv.constant0._ZN7cutlass13device_kernelIN5flash22FlashAttnBwdPreprocessIN4cute5tupleIJNS3_1CILi64EEENS5_ILi128EEEEEENS_6half_tEfNS_4arch4Sm90ELb1ELb0EEEEEvNT_6ParamsE)
        /*00e0*/ 	.short	0x0380
        /*00e2*/ 	.short	0x00f0


	//----- nvinfo : EIATTR_SW_WAR
	.align		4
.L_936:
        /*00e4*/ 	.byte	0x04, 0x36
        /*00e6*/ 	.short	(.L_938 - .L_937)
.L_937:
        /*00e8*/ 	.word	0x00000008
.L_938:


//--------------------- .nv.info._ZN7cutlass13device_kernelIN5flash11enable_sm90INS1_16FlashAttnBwdSm90INS1_25CollectiveMainloopBwdSm90ILi2ELi2ELi2EN4cute5tupleIJNS5_1CILi1EEES8_S8_EEENS6_IJNS7_ILi64EEENS7_ILi128EEESB_EEENS_6half_tEfNS_4arch4Sm90ELb1ELb0ELb0ELb1ELb0ELb1ELb0ELb0ELi2ELi1ELi2ELi1ELb0EEENS1_21CollectiveEpilogueBwdISC_SD_SF_Li256ELb1ELb0ELi1EEENS1_25SingleTileBwdLPTSchedulerILb1ELi128ELb0EEEEEEEEEvNT_6ParamsE --------------------------
	.section	.nv.info._ZN7cutlass13device_kernelIN5flash11enable_sm90INS1_16FlashAttnBwdSm90INS1_25CollectiveMainloopBwdSm90ILi2ELi2ELi2EN4cute5tupleIJNS5_1CILi1EEES8_S8_EEENS6_IJNS7_ILi64EEENS7_ILi128EEESB_EEENS_6half_tEfNS_4arch4Sm90ELb1ELb0ELb0ELb1ELb0ELb1ELb0ELb0ELi2ELi1ELi2ELi1ELb0EEENS1_21CollectiveEpilogueBwdISC_SD_SF_Li256ELb1ELb0ELi1EEENS1_25SingleTileBwdLPTSchedulerILb1ELi128ELb0EEEEEEEEEvNT_6ParamsE,"",@"SHT_CUDA_INFO"
	.sectionflags	@""
	.align	4


	//----- nvinfo : EIATTR_CUDA_API_VERSION
	.align		4
        /*0000*/ 	.byte	0x04, 0x37
        /*0002*/ 	.short	(.L_940 - .L_939)
.L_939:
        /*0004*/ 	.word	0x00000082


	//----- nvinfo : EIATTR_KPARAM_INFO
	.align		4
.L_940:
        /*0008*/ 	.byte	0x04, 0x17
        /*000a*/ 	.short	(.L_942 - .L_941)
.L_941:
        /*000c*/ 	.word	0x00000000
        /*0010*/ 	.short	0x0000
        /*0012*/ 	.short	0x0000
        /*0014*/ 	.byte	0x00, 0xf0, 0x01, 0x1a


	//----- nvinfo : EIATTR_SPARSE_MMA_MASK
	.align		4
.L_942:
        /*0018*/ 	.byte	0x03, 0x50
        /*001a*/ 	.short	0x0000


	//----- nvinfo : EIATTR_MAXREG_COUNT
	.align		4
        /*001c*/ 	.byte	0x03, 0x1b
        /*001e*/ 	.short	0x00a8


	//----- nvinfo : EIATTR_MERCURY_ISA_VERSION
	.align		4
        /*0020*/ 	.byte	0x03, 0x5f
        /*0022*/ 	.short	0x0101


	//----- nvinfo : EIATTR_VRC_CTA_INIT_COUNT
	.align		4
        /*0024*/ 	.byte	0x02, 0x4a
	.zero		1
	.zero		1


	//----- nvinfo : EIATTR_EXIT_INSTR_OFFSETS
	.align		4
        /*0028*/ 	.byte	0x04, 0x1c
        /*002a*/ 	.short	(.L_944 - .L_943)


	//   ....[0]....
.L_943:
        /*002c*/ 	.word	0x00000010


	//----- nvinfo : EIATTR_MAX_THREADS
	.align		4
.L_944:
        /*0030*/ 	.byte	0x04, 0x05
        /*0032*/ 	.short	(.L_946 - .L_945)
.L_945:
        /*0034*/ 	.word	0x00000180
        /*0038*/ 	.word	0x00000001
        /*003c*/ 	.word	0x00000001


	//----- nvinfo : EIATTR_CBANK_PARAM_SIZE
	.align		4
.L_946:
        /*0040*/ 	.byte	0x03, 0x19
        /*0042*/ 	.short	0x0680


	//----- nvinfo : EIATTR_PARAM_CBANK
	.align		4
        /*0044*/ 	.byte	0x04, 0x0a
        /*0046*/ 	.short	(.L_948 - .L_947)
	.align		4
.L_947:
        /*0048*/ 	.word	index@(.nv.constant0._ZN7cutlass13device_kernelIN5flash11enable_sm90INS1_16FlashAttnBwdSm90INS1_25CollectiveMainloopBwdSm90ILi2ELi2ELi2EN4cute5tupleIJNS5_1CILi1EEES8_S8_EEENS6_IJNS7_ILi64EEENS7_ILi128EEESB_EEENS_6half_tEfNS_4arch4Sm90ELb1ELb0ELb0ELb1ELb0ELb1ELb0ELb0ELi2ELi1ELi2ELi1ELb0EEENS1_21CollectiveEpilogueBwdISC_SD_SF_Li256ELb1ELb0ELi1EEENS1_25SingleTileBwdLPTSchedulerILb1ELi128ELb0EEEEEEEEEvNT_6ParamsE)
        /*004c*/ 	.short	0x0380
        /*004e*/ 	.short	0x0680


	//----- nvinfo : EIATTR_SW_WAR
	.align		4
.L_948:
        /*0050*/ 	.byte	0x04, 0x36
        /*0052*/ 	.short	(.L_950 - .L_949)
.L_949:
        /*0054*/ 	.word	0x00000008
.L_950:


//--------------------- .nv.info._ZN7cutlass13device_kernelIN5flash11enable_sm90INS1_16FlashAttnBwdSm90INS1_25CollectiveMainloopBwdSm90ILi2ELi2ELi2EN4cute5tupleIJNS5_1CILi1EEES8_S8_EEENS6_IJNS7_ILi64EEENS7_ILi128EEESB_EEENS_6half_tEfNS_4arch4Sm90ELb1ELb0ELb0ELb1ELb1ELb1ELb0ELb0ELi2ELi1ELi2ELi1ELb0EEENS1_21CollectiveEpilogueBwdISC_SD_SF_Li256ELb1ELb0ELi1EEENS1_25SingleTileBwdLPTSchedulerILb1ELi128ELb1EEEEEEEEEvNT_6ParamsE --------------------------
	.section	.nv.info._ZN7cutlass13device_kernelIN5flash11enable_sm90INS1_16FlashAttnBwdSm90INS1_25CollectiveMainloopBwdSm90ILi2ELi2ELi2EN4cute5tupleIJNS5_1CILi1EEES8_S8_EEENS6_IJNS7_ILi64EEENS7_ILi128EEESB_EEENS_6half_tEfNS_4arch4Sm90ELb1ELb0ELb0ELb1ELb1ELb1ELb0ELb0ELi2ELi1ELi2ELi1ELb0EEENS1_21CollectiveEpilogueBwdISC_SD_SF_Li256ELb1ELb0ELi1EEENS1_25SingleTileBwdLPTSchedulerILb1ELi128ELb1EEEEEEEEEvNT_6ParamsE,"",@"SHT_CUDA_INFO"
	.sectionflags	@""
	.align	4


	//----- nvinfo : EIATTR_CUDA_API_VERSION
	.align		4
        /*0000*/ 	.byte	0x04, 0x37
        /*0002*/ 	.short	(.L_952 - .L_951)
.L_951:
        /*0004*/ 	.word	0x00000082


	//----- nvinfo : EIATTR_KPARAM_INFO
	.align		4
.L_952:
        /*0008*/ 	.byte	0x04, 0x17
        /*000a*/ 	.short	(.L_954 - .L_953)
.L_953:
        /*000c*/ 	.word	0x00000000
        /*0010*/ 	.short	0x0000
        /*0012*/ 	.short	0x0000
        /*0014*/ 	.byte	0x00, 0xf0, 0x01, 0x1a


	//----- nvinfo : EIATTR_SPARSE_MMA_MASK
	.align		4
.L_954:
        /*0018*/ 	.byte	0x03, 0x50
        /*001a*/ 	.short	0x0000


	//----- nvinfo : EIATTR_MAXREG_COUNT
	.align		4
        /*001c*/ 	.byte	0x03, 0x1b
        /*001e*/ 	.short	0x00a8


	//----- nvinfo : EIATTR_MERCURY_ISA_VERSION
	.align		4
        /*0020*/ 	.byte	0x03, 0x5f
        /*0022*/ 	.short	0x0101


	//----- nvinfo : EIATTR_VRC_CTA_INIT_COUNT
	.align		4
        /*0024*/ 	.byte	0x02, 0x4a
	.zero		1
	.zero		1


	//----- nvinfo : EIATTR_EXIT_INSTR_OFFSETS
	.align		4
        /*0028*/ 	.byte	0x04, 0x1c
        /*002a*/ 	.short	(.L_956 - .L_955)


	//   ....[0]....
.L_955:
        /*002c*/ 	.word	0x00000010


	//----- nvinfo : EIATTR_MAX_THREADS
	.align		4
.L_956:
        /*0030*/ 	.byte	0x04, 0x05
        /*0032*/ 	.short	(.L_958 - .L_957)
.L_957:
        /*0034*/ 	.word	0x00000180
        /*0038*/ 	.word	0x00000001
        /*003c*/ 	.word	0x00000001


	//----- nvinfo : EIATTR_CBANK_PARAM_SIZE
	.align		4
.L_958:
        /*0040*/ 	.byte	0x03, 0x19
        /*0042*/ 	.short	0x0680


	//----- nvinfo : EIATTR_PARAM_CBANK
	.align		4
        /*0044*/ 	.byte	0x04, 0x0a
        /*0046*/ 	.short	(.L_960 - .L_959)
	.align		4
.L_959:
        /*0048*/ 	.word	index@(.nv.constant0._ZN7cutlass13device_kernelIN5flash11enable_sm90INS1_16FlashAttnBwdSm90INS1_25CollectiveMainloopBwdSm90ILi2ELi2ELi2EN4cute5tupleIJNS5_1CILi1EEES8_S8_EEENS6_IJNS7_ILi64EEENS7_ILi128EEESB_EEENS_6half_tEfNS_4arch4Sm90ELb1ELb0ELb0ELb1ELb1ELb1ELb0ELb0ELi2ELi1ELi2ELi1ELb0EEENS1_21CollectiveEpilogueBwdISC_SD_SF_Li256ELb1ELb0ELi1EEENS1_25SingleTileBwdLPTSchedulerILb1ELi128ELb1EEEEEEEEEvNT_6ParamsE)
        /*004c*/ 	.short	0x0380
        /*004e*/ 	.short	0x0680


	//----- nvinfo : EIATTR_SW_WAR
	.align		4
.L_960:
        /*0050*/ 	.byte	0x04, 0x36
        /*0052*/ 	.short	(.L_962 - .L_961)
.L_961:
        /*0054*/ 	.word	0x00000008
.L_962:


//--------------------- .nv.info._ZN7cutlass13device_kernelIN5flash11enable_sm90INS1_16FlashAttnBwdSm90INS1_25CollectiveMainloopBwdSm90ILi2ELi2ELi2EN4cute5tupleIJNS5_1CILi1EEES8_S8_EEENS6_IJNS7_ILi64EEENS7_ILi128EEESB_EEENS_6half_tEfNS_4arch4Sm90ELb1ELb0ELb0ELb1ELb0ELb1ELb0ELb0ELi2ELi1ELi2ELi1ELb0EEENS1_24CollectiveEpilogueBwdGQAISC_fSF_Li256ELb1ELb0EEENS1_25SingleTileBwdLPTSchedulerILb1ELi128ELb0EEEEEEEEEvNT_6ParamsE --------------------------
	.section	.nv.info._ZN7cutlass13device_kernelIN5flash11enable_sm90INS1_16FlashAttnBwdSm90INS1_25CollectiveMainloopBwdSm90ILi2ELi2ELi2EN4cute5tupleIJNS5_1CILi1EEES8_S8_EEENS6_IJNS7_ILi64EEENS7_ILi128EEESB_EEENS_6half_tEfNS_4arch4Sm90ELb1ELb0ELb0ELb1ELb0ELb1ELb0ELb0ELi2ELi1ELi2ELi1ELb0EEENS1_24CollectiveEpilogueBwdGQAISC_fSF_Li256ELb1ELb0EEENS1_25SingleTileBwdLPTSchedulerILb1ELi128ELb0EEEEEEEEEvNT_6ParamsE,"",@"SHT_CUDA_INFO"
	.sectionflags	@""
	.align	4


	//----- nvinfo : EIATTR_CUDA_API_VERSION
	.align		4
        /*0000*/ 	.byte	0x04, 0x37
        /*0002*/ 	.short	(.L_964 - .L_963)
.L_963:
        /*0004*/ 	.word	0x00000082


	//----- nvinfo : EIATTR_KPARAM_INFO
	.align		4
.L_964:
        /*0008*/ 	.byte	0x04, 0x17
        /*000a*/ 	.short	(.L_966 - .L_965)
.L_965:
        /*000c*/ 	.word	0x00000000
        /*0010*/ 	.short	0x0000
        /*0012*/ 	.short	0x0000
        /*0014*/ 	.byte	0x00, 0xf0, 0x01, 0x1c


	//----- nvinfo : EIATTR_SPARSE_MMA_MASK
	.align		4
.L_966:
        /*0018*/ 	.byte	0x03, 0x50
        /*001a*/ 	.short	0x0000


	//----- nvinfo : EIATTR_MAXREG_COUNT
	.align		4
        /*001c*/ 	.byte	0x03, 0x1b
        /*001e*/ 	.short	0x00a8


	//----- nvinfo : EIATTR_MERCURY_ISA_VERSION
	.align		4
        /*0020*/ 	.byte	0x03, 0x5f
        /*0022*/ 	.short	0x0101


	//----- nvinfo : EIATTR_VRC_CTA_INIT_COUNT
	.align		4
        /*0024*/ 	.byte	0x02, 0x4a
	.zero		1
	.zero		1


	//----- nvinfo : EIATTR_EXIT_INSTR_OFFSETS
	.align		4
        /*0028*/ 	.byte	0x04, 0x1c
        /*002a*/ 	.short	(.L_968 - .L_967)


	//   ....[0]....
.L_967:
        /*002c*/ 	.word	0x00000010


	//----- nvinfo : EIATTR_MAX_THREADS
	.align		4
.L_968:
        /*0030*/ 	.byte	0x04, 0x05
        /*0032*/ 	.short	(.L_970 - .L_969)
.L_969:
        /*0034*/ 	.word	0x00000180
        /*0038*/ 	.word	0x00000001
        /*003c*/ 	.word	0x00000001


	//----- nvinfo : EIATTR_CBANK_PARAM_SIZE
	.align		4
.L_970:
        /*0040*/ 	.byte	0x03, 0x19
        /*0042*/ 	.short	0x0700


	//----- nvinfo : EIATTR_PARAM_CBANK
	.align		4
        /*0044*/ 	.byte	0x04, 0x0a
        /*0046*/ 	.short	(.L_972 - .L_971)
	.align		4
.L_971:
        /*0048*/ 	.word	index@(.nv.constant0._ZN7cutlass13device_kernelIN5flash11enable_sm90INS1_16FlashAttnBwdSm90INS1_25CollectiveMainloopBwdSm90ILi2ELi2ELi2EN4cute5tupleIJNS5_1CILi1EEES8_S8_EEENS6_IJNS7_ILi64EEENS7_ILi128EEESB_EEENS_6half_tEfNS_4arch4Sm90ELb1ELb0ELb0ELb1ELb0ELb1ELb0ELb0ELi2ELi1ELi2ELi1ELb0EEENS1_24CollectiveEpilogueBwdGQAISC_fSF_Li256ELb1ELb0EEENS1_25SingleTileBwdLPTSchedulerILb1ELi128ELb0EEEEEEEEEvNT_6ParamsE)
        /*004c*/ 	.short	0x0380
        /*004e*/ 	.short	0x0700


	//----- nvinfo : EIATTR_SW_WAR
	.align		4
.L_972:
        /*0050*/ 	.byte	0x04, 0x36
        /*0052*/ 	.short	(.L_974 - .L_973)
.L_973:
        /*0054*/ 	.word	0x00000008
.L_974:


//--------------------- .nv.info._ZN7cutlass13device_kernelIN5flash32FlashAttnBwdPostprocessConvertdQIN4cute5tupleIJNS3_1CILi128EEES6_EEENS_6half_tEfNS_4arch4Sm90ELi256ENS3_8TiledMMAINS3_8MMA_AtomIJNS3_4SM904GMMA26MMA_64x128x16_F32F16F16_RSILNSE_5MajorE0ELSG_1ELNSE_7ScaleInE1ELSH_1EEEEEENS3_6LayoutINS4_IJNS5_ILi2EEENS5_ILi1EEESM_EEENS4_IJSM_NS5_ILi0EEESO_EEEEENS4_IJNS3_10UnderscoreESR_SR_EEEEELb0EEEEEvNT_6ParamsE --------------------------
	.section	.nv.info._ZN7cutlass13device_kernelIN5flash32FlashAttnBwdPostprocessConvertdQIN4cute5tupleIJNS3_1CILi128EEES6_EEENS_6half_tEfNS_4arch4Sm90ELi256ENS3_8TiledMMAINS3_8MMA_AtomIJNS3_4SM904GMMA26MMA_64x128x16_F32F16F16_RSILNSE_5MajorE0ELSG_1ELNSE_7ScaleInE1ELSH_1EEEEEENS3_6LayoutINS4_IJNS5_ILi2EEENS5_ILi1EEESM_EEENS4_IJSM_NS5_ILi0EEESO_EEEEENS4_IJNS3_10UnderscoreESR_SR_EEEEELb0EEEEEvNT_6ParamsE,"",@"SHT_CUDA_INFO"
	.sectionflags	@""
	.align	4


	//----- nvinfo : EIATTR_CUDA_API_VERSION
	.align		4
        /*0000*/ 	.byte	0x04, 0x37
        /*0002*/ 	.short	(.L_976 - .L_975)
.L_975:
        /*0004*/ 	.word	0x00000082


	//----- nvinfo : EIATTR_KPARAM_INFO
	.align		4
.L_976:
        /*0008*/ 	.byte	0x04, 0x17
        /*000a*/ 	.short	(.L_978 - .L_977)
.L_977:
        /*000c*/ 	.word	0x00000000
        /*0010*/ 	.short	0x0000
        /*0012*/ 	.short	0x0000
        /*0014*/ 	.byte	0x00, 0xf0, 0xc1, 0x01


	//----- nvinfo : EIATTR_SPARSE_MMA_MASK
	.align		4
.L_978:
        /*0018*/ 	.byte	0x03, 0x50
        /*001a*/ 	.short	0x0000


	//----- nvinfo : EIATTR_MAXREG_COUNT
	.align		4
        /*001c*/ 	.byte	0x03, 0x1b
        /*001e*/ 	.short	0x0080


	//----- nvinfo : EIATTR_NUM_BARRIERS
	.align		4
        /*0020*/ 	.byte	0x02, 0x4c
        /*0022*/ 	.byte	0x01
	.zero		1


	//----- nvinfo : EIATTR_MERCURY_ISA_VERSION
	.align		4
        /*0024*/ 	.byte	0x03, 0x5f
        /*0026*/ 	.short	0x0101


	//----- nvinfo : EIATTR_VRC_CTA_INIT_COUNT
	.align		4
        /*0028*/ 	.byte	0x02, 0x4a
	.zero		1
	.zero		1


	//----- nvinfo : EIATTR_MBARRIER_INSTR_OFFSETS
	.align		4
        /*002c*/ 	.byte	0x04, 0x39
        /*002e*/ 	.short	(.L_980 - .L_979)


	//   ....[0]....
.L_979:
        /*0030*/ 	.word	0x00000470
        /*0034*/ 	.word	0x000000ff
        /*0038*/ 	.word	0x00018000
        /*003c*/ 	.short	0x0100
        /*003e*/ 	.byte	0x06
	.zero		1


	//   ....[1]....
        /*0040*/ 	.word	0x00000550
        /*0044*/ 	.word	0x00000006
        /*0048*/ 	.word	0x00018000
        /*004c*/ 	.short	0x010a
        /*004e*/ 	.byte	0xff
	.zero		1


	//----- nvinfo : EIATTR_NUM_MBARRIERS
	.align		4
.L_980:
        /*0050*/ 	.byte	0x03, 0x38
        /*0052*/ 	.short	0x0001


	//----- nvinfo : EIATTR_EXIT_INSTR_OFFSETS
	.align		4
        /*0054*/ 	.byte	0x04, 0x1c
        /*0056*/ 	.short	(.L_982 - .L_981)


	//   ....[0]....
.L_981:
        /*0058*/ 	.word	0x00000280


	//   ....[1]....
        /*005c*/ 	.word	0x00001890


	//   ....[2]....
        /*0060*/ 	.word	0x00001960


	//----- nvinfo : EIATTR_MAX_THREADS
	.align		4
.L_982:
        /*0064*/ 	.byte	0x04, 0x05
        /*0066*/ 	.short	(.L_984 - .L_983)
.L_983:
        /*0068*/ 	.word	0x00000100
        /*006c*/ 	.word	0x00000001
        /*0070*/ 	.word	0x00000001


	//----- nvinfo : EIATTR_CRS_STACK_SIZE
	.align		4
.L_984:
        /*0074*/ 	.byte	0x04, 0x1e
        /*0076*/ 	.short	(.L_986 - .L_985)
.L_985:
        /*0078*/ 	.word	0x00000000


	//----- nvinfo : EIATTR_CBANK_PARAM_SIZE
	.align		4
.L_986:
        /*007c*/ 	.byte	0x03, 0x19
        /*007e*/ 	.short	0x0070


	//----- nvinfo : EIATTR_PARAM_CBANK
	.align		4
        /*0080*/ 	.byte	0x04, 0x0a
        /*0082*/ 	.short	(.L_988 - .L_987)
	.align		4
.L_987:
        /*0084*/ 	.word	index@(.nv.constant0._ZN7cutlass13device_kernelIN5flash32FlashAttnBwdPostprocessConvertdQIN4cute5tupleIJNS3_1CILi128EEES6_EEENS_6half_tEfNS_4arch4Sm90ELi256ENS3_8TiledMMAINS3_8MMA_AtomIJNS3_4SM904GMMA26MMA_64x128x16_F32F16F16_RSILNSE_5MajorE0ELSG_1ELNSE_7ScaleInE1ELSH_1EEEEEENS3_6LayoutINS4_IJNS5_ILi2EEENS5_ILi1EEESM_EEENS4_IJSM_NS5_ILi0EEESO_EEEEENS4_IJNS3_10UnderscoreESR_SR_EEEEELb0EEEEEvNT_6ParamsE)
        /*0088*/ 	.short	0x0380
        /*008a*/ 	.short	0x0070


	//----- nvinfo : EIATTR_SW_WAR
	.align		4
.L_988:
        /*008c*/ 	.byte	0x04, 0x36
        /*008e*/ 	.short	(.L_990 - .L_989)
.L_989:
        /*0090*/ 	.word	0x00000008
.L_990:


//--------------------- .nv.info._ZN7cutlass13device_kernelIN5flash32FlashAttnBwdPostprocessConvertdQIN4cute5tupleIJNS3_1CILi64EEENS5_ILi128EEEEEENS_6half_tEfNS_4arch4Sm90ELi256ENS3_8TiledMMAINS3_8MMA_AtomIJNS3_4SM904GMMA25MMA_64x64x16_F32F16F16_SSILNSF_5MajorE0ELSH_1ELNSF_7ScaleInE1ELSI_1EEEEEENS3_6LayoutINS4_IJNS5_ILi1EEENS5_ILi2EEESM_EEENS4_IJNS5_ILi0EEESM_SP_EEEEENS4_IJNS3_10UnderscoreESS_SS_EEEEELb0EEEEEvNT_6ParamsE --------------------------
	.section	.nv.info._ZN7cutlass13device_kernelIN5flash32FlashAttnBwdPostprocessConvertdQIN4cute5tupleIJNS3_1CILi64EEENS5_ILi128EEEEEENS_6half_tEfNS_4arch4Sm90ELi256ENS3_8TiledMMAINS3_8MMA_AtomIJNS3_4SM904GMMA25MMA_64x64x16_F32F16F16_SSILNSF_5MajorE0ELSH_1ELNSF_7ScaleInE1ELSI_1EEEEEENS3_6LayoutINS4_IJNS5_ILi1EEENS5_ILi2EEESM_EEENS4_IJNS5_ILi0EEESM_SP_EEEEENS4_IJNS3_10UnderscoreESS_SS_EEEEELb0EEEEEvNT_6ParamsE,"",@"SHT_CUDA_INFO"
	.sectionflags	@""
	.align	4


	//----- nvinfo : EIATTR_CUDA_API_VERSION
	.align		4
        /*0000*/ 	.byte	0x04, 0x37
        /*0002*/ 	.short	(.L_992 - .L_991)
.L_991:
        /*0004*/ 	.word	0x00000082


	//----- nvinfo : EIATTR_KPARAM_INFO
	.align		4
.L_992:
        /*0008*/ 	.byte	0x04, 0x17
        /*000a*/ 	.short	(.L_994 - .L_993)
.L_993:
        /*000c*/ 	.word	0x00000000
        /*0010*/ 	.short	0x0000
        /*0012*/ 	.short	0x0000
        /*0014*/ 	.byte	0x00, 0xf0, 0xc1, 0x01


	//----- nvinfo : EIATTR_SPARSE_MMA_MASK
	.align		4
.L_994:
        /*0018*/ 	.byte	0x03, 0x50
        /*001a*/ 	.short	0x0000


	//----- nvinfo : EIATTR_MAXREG_COUNT
	.align		4
        /*001c*/ 	.byte	0x03, 0x1b
        /*001e*/ 	.short	0x0080


	//----- nvinfo : EIATTR_NUM_BARRIERS
	.align		4
        /*0020*/ 	.byte	0x02, 0x4c
        /*0022*/ 	.byte	0x01
	.zero		1


	//----- nvinfo : EIATTR_MERCURY_ISA_VERSION
	.align		4
        /*0024*/ 	.byte	0x03, 0x5f
        /*0026*/ 	.short	0x0101


	//----- nvinfo : EIATTR_VRC_CTA_INIT_COUNT
	.align		4
        /*0028*/ 	.byte	0x02, 0x4a
	.zero		1
	.zero		1


	//----- nvinfo : EIATTR_MBARRIER_INSTR_OFFSETS
	.align		4
        /*002c*/ 	.byte	0x04, 0x39
        /*002e*/ 	.short	(.L_996 - .L_995)


	//   ....[0]....
.L_995:
        /*0030*/ 	.word	0x00000470
        /*0034*/ 	.word	0x000000ff
        /*0038*/ 	.word	0x0000c000
        /*003c*/ 	.short	0x0100
        /*003e*/ 	.byte	0x06
	.zero		1


	//   ....[1]....
        /*0040*/ 	.word	0x00000550
        /*0044*/ 	.word	0x0000002a
        /*0048*/ 	.word	0x0000c000
        /*004c*/ 	.short	0x010a
        /*004e*/ 	.byte	0xff
	.zero		1


	//----- nvinfo : EIATTR_NUM_MBARRIERS
	.align		4
.L_996:
        /*0050*/ 	.byte	0x03, 0x38
        /*0052*/ 	.short	0x0001


	//----- nvinfo : EIATTR_EXIT_INSTR_OFFSETS
	.align		4
        /*0054*/ 	.byte	0x04, 0x1c
        /*0056*/ 	.short	(.L_998 - .L_997)


	//   ....[0]....
.L_997:
        /*0058*/ 	.word	0x00000280


	//   ....[1]....
        /*005c*/ 	.word	0x00001010


	//   ....[2]....
        /*0060*/ 	.word	0x000010e0


	//----- nvinfo : EIATTR_MAX_THREADS
	.align		4
.L_998:
        /*0064*/ 	.byte	0x04, 0x05
        /*0066*/ 	.short	(.L_1000 - .L_999)
.L_999:
        /*0068*/ 	.word	0x00000100
        /*006c*/ 	.word	0x00000001
        /*0070*/ 	.word	0x00000001


	//----- nvinfo : EIATTR_CRS_STACK_SIZE
	.align		4
.L_1000:
        /*0074*/ 	.byte	0x04, 0x1e
        /*0076*/ 	.short	(.L_1002 - .L_1001)
.L_1001:
        /*0078*/ 	.word	0x00000000


	//----- nvinfo : EIATTR_CBANK_PARAM_SIZE
	.align		4
.L_1002:
        /*007c*/ 	.byte	0x03, 0x19
        /*007e*/ 	.short	0x0070


	//----- nvinfo : EIATTR_PARAM_CBANK
	.align		4
        /*0080*/ 	.byte	0x04, 0x0a
        /*0082*/ 	.short	(.L_1004 - .L_1003)
	.align		4
.L_1003:
        /*0084*/ 	.word	index@(.nv.constant0._ZN7cutlass13device_kernelIN5flash32FlashAttnBwdPostprocessConvertdQIN4cute5tupleIJNS3_1CILi64EEENS5_ILi128EEEEEENS_6half_tEfNS_4arch4Sm90ELi256ENS3_8TiledMMAINS3_8MMA_AtomIJNS3_4SM904GMMA25MMA_64x64x16_F32F16F16_SSILNSF_5MajorE0ELSH_1ELNSF_7ScaleInE1ELSI_1EEEEEENS3_6LayoutINS4_IJNS5_ILi1EEENS5_ILi2EEESM_EEENS4_IJNS5_ILi0EEESM_SP_EEEEENS4_IJNS3_10UnderscoreESS_SS_EEEEELb0EEEEEvNT_6ParamsE)
        /*0088*/ 	.short	0x0380
        /*008a*/ 	.short	0x0070


	//----- nvinfo : EIATTR_SW_WAR
	.align		4
.L_1004:
        /*008c*/ 	.byte	0x04, 0x36
        /*008e*/ 	.short	(.L_1006 - .L_1005)
.L_1005:
        /*0090*/ 	.word	0x00000008
.L_1006:


//--------------------- .nv.info._ZN7cutlass13device_kernelIN5flash11enable_sm90INS1_16FlashAttnBwdSm90INS1_25CollectiveMainloopBwdSm90ILi2ELi2ELi2EN4cute5tupleIJNS5_1CILi1EEES8_S8_EEENS6_IJNS7_ILi64EEENS7_ILi128EEESB_EEENS_6half_tEfNS_4arch4Sm90ELb1ELb0ELb0ELb1ELb1ELb1ELb0ELb0ELi2ELi1ELi2ELi1ELb0EEENS1_24CollectiveEpilogueBwdGQAISC_fSF_Li256ELb1ELb1EEENS1_25SingleTileBwdLPTSchedulerILb1ELi128ELb1EEEEEEEEEvNT_6ParamsE --------------------------
	.section	.nv.info._ZN7cutlass13device_kernelIN5flash11enable_sm90INS1_16FlashAttnBwdSm90INS1_25CollectiveMainloopBwdSm90ILi2ELi2ELi2EN4cute5tupleIJNS5_1CILi1EEES8_S8_EEENS6_IJNS7_ILi64EEENS7_ILi128EEESB_EEENS_6half_tEfNS_4arch4Sm90ELb1ELb0ELb0ELb1ELb1ELb1ELb0ELb0ELi2ELi1ELi2ELi1ELb0EEENS1_24CollectiveEpilogueBwdGQAISC_fSF_Li256ELb1ELb1EEENS1_25SingleTileBwdLPTSchedulerILb1ELi128ELb1EEEEEEEEEvNT_6ParamsE,"",@"SHT_CUDA_INFO"
	.sectionflags	@""
	.align	4


	//----- nvinfo : EIATTR_CUDA_API_VERSION
	.align		4
        /*0000*/ 	.byte	0x04, 0x37
        /*0002*/ 	.short	(.L_1008 - .L_1007)
.L_1007:
        /*0004*/ 	.word	0x00000082


	//----- nvinfo : EIATTR_KPARAM_INFO
	.align		4
.L_1008:
        /*0008*/ 	.byte	0x04, 0x17
        /*000a*/ 	.short	(.L_1010 - .L_1009)
.L_1009:
        /*000c*/ 	.word	0x00000000
        /*0010*/ 	.short	0x0000
        /*0012*/ 	.short	0x0000
        /*0014*/ 	.byte	0x00, 0xf0, 0x01, 0x1c


	//----- nvinfo : EIATTR_SPARSE_MMA_MASK
	.align		4
.L_1010:
        /*0018*/ 	.byte	0x03, 0x50
        /*001a*/ 	.short	0x0000


	//----- nvinfo : EIATTR_MAXREG_COUNT
	.align		4
        /*001c*/ 	.byte	0x03, 0x1b
        /*001e*/ 	.short	0x00a8


	//----- nvinfo : EIATTR_MERCURY_ISA_VERSION
	.align		4
        /*0020*/ 	.byte	0x03, 0x5f
        /*0022*/ 	.short	0x0101


	//----- nvinfo : EIATTR_VRC_CTA_INIT_COUNT
	.align		4
        /*0024*/ 	.byte	0x02, 0x4a
	.zero		1
	.zero		1


	//----- nvinfo : EIATTR_EXIT_INSTR_OFFSETS
	.align		4
        /*0028*/ 	.byte	0x04, 0x1c
        /*002a*/ 	.short	(.L_1012 - .L_1011)


	//   ....[0]....
.L_1011:
        /*002c*/ 	.word	0x00000010


	//----- nvinfo : EIATTR_MAX_THREADS
	.align		4
.L_1012:
        /*0030*/ 	.byte	0x04, 0x05
        /*0032*/ 	.short	(.L_1014 - .L_1013)
.L_1013:
        /*0034*/ 	.word	0x00000180
        /*0038*/ 	.word	0x00000001
        /*003c*/ 	.word	0x00000001


	//----- nvinfo : EIATTR_CBANK_PARAM_SIZE
	.align		4
.L_1014:
        /*0040*/ 	.byte	0x03, 0x19
        /*0042*/ 	.short	0x0700


	//----- nvinfo : EIATTR_PARAM_CBANK
	.align		4
        /*0044*/ 	.byte	0x04, 0x0a
        /*0046*/ 	.short	(.L_1016 - .L_1015)
	.align		4
.L_1015:
        /*0048*/ 	.word	index@(.nv.constant0._ZN7cutlass13device_kernelIN5flash11enable_sm90INS1_16FlashAttnBwdSm90INS1_25CollectiveMainloopBwdSm90ILi2ELi2ELi2EN4cute5tupleIJNS5_1CILi1EEES8_S8_EEENS6_IJNS7_ILi64EEENS7_ILi128EEESB_EEENS_6half_tEfNS_4arch4Sm90ELb1ELb0ELb0ELb1ELb1ELb1ELb0ELb0ELi2ELi1ELi2ELi1ELb0EEENS1_24CollectiveEpilogueBwdGQAISC_fSF_Li256ELb1ELb1EEENS1_25SingleTileBwdLPTSchedulerILb1ELi128ELb1EEEEEEEEEvNT_6ParamsE)
        /*004c*/ 	.short	0x0380
        /*004e*/ 	.short	0x0700


	//----- nvinfo : EIATTR_SW_WAR
	.align		4
.L_1016:
        /*0050*/ 	.byte	0x04, 0x36
        /*0052*/ 	.short	(.L_1018 - .L_1017)
.L_1017:
        /*0054*/ 	.word	0x00000008
.L_1018:


//--------------------- .nv.info._ZN7cutlass13device_kernelIN5flash22FlashAttnBwdPreprocessIN4cute5tupleIJNS3_1CILi64EEENS5_ILi128EEEEEENS_6half_tEfNS_4arch4Sm90ELb1ELb1EEEEEvNT_6ParamsE --------------------------
	.section	.nv.info._ZN7cutlass13device_kernelIN5flash22FlashAttnBwdPreprocessIN4cute5tupleIJNS3_1CILi64EEENS5_ILi128EEEEEENS_6half_tEfNS_4arch4Sm90ELb1ELb1EEEEEvNT_6ParamsE,"",@"SHT_CUDA_INFO"
	.sectionflags	@""
	.align	4


	//----- nvinfo : EIATTR_CUDA_API_VERSION
	.align		4
        /*0000*/ 	.byte	0x04, 0x37
        /*0002*/ 	.short	(.L_1020 - .L_1019)
.L_1019:
        /*0004*/ 	.word	0x00000082


	//----- nvinfo : EIATTR_KPARAM_INFO
	.align		4
.L_1020:
        /*0008*/ 	.byte	0x04, 0x17
        /*000a*/ 	.short	(.L_1022 - .L_1021)
.L_1021:
        /*000c*/ 	.word	0x00000000
        /*0010*/ 	.short	0x0000
        /*0012*/ 	.short	0x0000
        /*0014*/ 	.byte	0x00, 0xf0, 0xc1, 0x03


	//----- nvinfo : EIATTR_SPARSE_MMA_MASK
	.align		4
.L_1022:
        /*0018*/ 	.byte	0x03, 0x50
        /*001a*/ 	.short	0x0000


	//----- nvinfo : EIATTR_MAXREG_COUNT
	.align		4
        /*001c*/ 	.byte	0x03, 0x1b
        /*001e*/ 	.short	0x0080


	//----- nvinfo : EIATTR_MERCURY_ISA_VERSION
	.align		4
        /*0020*/ 	.byte	0x03, 0x5f
        /*0022*/ 	.short	0x0101


	//----- nvinfo : EIATTR_COOP_GROUP_MASK_REGIDS
	.align		4
        /*0024*/ 	.byte	0x04, 0x29
        /*0026*/ 	.short	(.L_1024 - .L_1023)


	//   ....[0]....
.L_1023:
        /*0028*/ 	.word	0xffffffff


	//   ....[1]....
        /*002c*/ 	.word	0xffffffff


	//   ....[2]....
        /*0030*/ 	.word	0xffffffff


	//   ....[3]....
        /*0034*/ 	.word	0xffffffff


	//   ....[4]....
        /*0038*/ 	.word	0xffffffff


	//   ....[5]....
        /*003c*/ 	.word	0xffffffff


	//   ....[6]....
        /*0040*/ 	.word	0xffffffff


	//   ....[7]....
        /*0044*/ 	.word	0xffffffff


	//   ....[8]....
        /*0048*/ 	.word	0xffffffff


	//   ....[9]....
        /*004c*/ 	.word	0xffffffff


	//   ....[10]....
        /*0050*/ 	.word	0xffffffff


	//   ....[11]....
        /*0054*/ 	.word	0xffffffff


	//   ....[12]....
        /*0058*/ 	.word	0xffffffff


	//   ....[13]....
        /*005c*/ 	.word	0xffffffff


	//   ....[14]....
        /*0060*/ 	.word	0xffffffff


	//   ....[15]....
        /*0064*/ 	.word	0xffffffff


	//----- nvinfo : EIATTR_COOP_GROUP_INSTR_OFFSETS
	.align		4
.L_1024:
        /*0068*/ 	.byte	0x04, 0x28
        /*006a*/ 	.short	(.L_1026 - .L_1025)


	//   ....[0]....
.L_1025:
        /*006c*/ 	.word	0x00001220


	//   ....[1]....
        /*0070*/ 	.word	0x00001240


	//   ....[2]....
        /*0074*/ 	.word	0x00001250


	//   ....[3]....
        /*0078*/ 	.word	0x00001260


	//   ....[4]....
        /*007c*/ 	.word	0x00001290


	//   ....[5]....
        /*0080*/ 	.word	0x000012c0


	//   ....[6]....
        /*0084*/ 	.word	0x000012d0


	//   ....[7]....
        /*0088*/ 	.word	0x000012e0


	//   ....[8]....
        /*008c*/ 	.word	0x00001300


	//   ....[9]....
        /*0090*/ 	.word	0x00001340


	//   ....[10]....
        /*0094*/ 	.word	0x00001350


	//   ....[11]....
        /*0098*/ 	.word	0x00001360


	//   ....[12]....
        /*009c*/ 	.word	0x000013c0


	//   ....[13]....
        /*00a0*/ 	.word	0x00001400


	//   ....[14]....
        /*00a4*/ 	.word	0x00001430


	//   ....[15]....
        /*00a8*/ 	.word	0x00001440


	//----- nvinfo : EIATTR_VRC_CTA_INIT_COUNT
	.align		4
.L_1026:
        /*00ac*/ 	.byte	0x02, 0x4a
	.zero		1
	.zero		1


	//----- nvinfo : EIATTR_EXIT_INSTR_OFFSETS
	.align		4
        /*00b0*/ 	.byte	0x04, 0x1c
        /*00b2*/ 	.short	(.L_1028 - .L_1027)


	//   ....[0]....
.L_1027:
        /*00b4*/ 	.word	0x00000280


	//   ....[1]....
        /*00b8*/ 	.word	0x00001970


	//   ....[2]....
        /*00bc*/ 	.word	0x000019f0


	//----- nvinfo : EIATTR_MAX_THREADS
	.align		4
.L_1028:
        /*00c0*/ 	.byte	0x04, 0x05
        /*00c2*/ 	.short	(.L_1030 - .L_1029)
.L_1029:
        /*00c4*/ 	.word	0x00000100
        /*00c8*/ 	.word	0x00000001
        /*00cc*/ 	.word	0x00000001


	//----- nvinfo : EIATTR_CRS_STACK_SIZE
	.align		4
.L_1030:
        /*00d0*/ 	.byte	0x04, 0x1e
        /*00d2*/ 	.short	(.L_1032 - .L_1031)
.L_1031:
        /*00d4*/ 	.word	0x00000000


	//----- nvinfo : EIATTR_CBANK_PARAM_SIZE
	.align		4
.L_1032:
        /*00d8*/ 	.byte	0x03, 0x19
        /*00da*/ 	.short	0x00f0


	//----- nvinfo : EIATTR_PARAM_CBANK
	.align		4
        /*00dc*/ 	.byte	0x04, 0x0a
        /*00de*/ 	.short	(.L_1034 - .L_1033)
	.align		4
.L_1033:
        /*00e0*/ 	.word	index@(.nv.constant0._ZN7cutlass13device_kernelIN5flash22FlashAttnBwdPreprocessIN4cute5tupleIJNS3_1CILi64EEENS5_ILi128EEEEEENS_6half_tEfNS_4arch4Sm90ELb1ELb1EEEEEvNT_6ParamsE)
        /*00e4*/ 	.short	0x0380
        /*00e6*/ 	.short	0x00f0


	//----- nvinfo : EIATTR_SW_WAR
	.align		4
.L_1034:
        /*00e8*/ 	.byte	0x04, 0x36
        /*00ea*/ 	.short	(.L_1036 - .L_1035)
.L_1035:
        /*00ec*/ 	.word	0x00000008
.L_1036:


//--------------------- .nv.callgraph             --------------------------
	.section	.nv.callgraph,"",@"SHT_CUDA_CALLGRAPH"
	.align	4
	.sectionentsize	8
	.align		4
        /*0000*/ 	.word	0x00000000
	.align		4
        /*0004*/ 	.word	0xffffffff
	.align		4
        /*0008*/ 	.word	0x00000000
	.align		4
        /*000c*/ 	.word	0xfffffffe
	.align		4
        /*0010*/ 	.word	0x00000000
	.align		4
        /*0014*/ 	.word	0xfffffffd
	.align		4
        /*0018*/ 	.word	0x00000000
	.align		4
        /*001c*/ 	.word	0xfffffffc


//--------------------- .nv.constant4             --------------------------
	.section	.nv.constant4,"a",@progbits
	.align	8
	.align		8
.nv.constant4:
        /*0000*/ 	.dword	_ZN77_INTERNAL_2ca8b6a5_41_flash_bwd_hdim128_fp16_softcapall_sm90_cu_49158569_28494cuda3std3__45__cpo5beginE
	.align		8
        /*0008*/ 	.dword	_ZN77_INTERNAL_2ca8b6a5_41_flash_bwd_hdim128_fp16_softcapall_sm90_cu_49158569_28494cuda3std3__45__cpo3endE
	.align		8
        /*0010*/ 	.dword	_ZN77_INTERNAL_2ca8b6a5_41_flash_bwd_hdim128_fp16_softcapall_sm90_cu_49158569_28494cuda3std3__45__cpo6cbeginE
	.align		8
        /*0018*/ 	.dword	_ZN77_INTERNAL_2ca8b6a5_41_flash_bwd_hdim128_fp16_softcapall_sm90_cu_49158569_28494cuda3std3__45__cpo4cendE
	.align		8
        /*0020*/ 	.dword	_ZN77_INTERNAL_2ca8b6a5_41_flash_bwd_hdim128_fp16_softcapall_sm90_cu_49158569_28494cuda3std3__479_GLOBAL__N__2ca8b6a5_41_flash_bwd_hdim128_fp16_softcapall_sm90_cu_49158569_28496ignoreE
	.align		8
        /*0028*/ 	.dword	_ZN77_INTERNAL_2ca8b6a5_41_flash_bwd_hdim128_fp16_softcapall_sm90_cu_49158569_28494cuda3std3__419piecewise_constructE
	.align		8
        /*0030*/ 	.dword	_ZN77_INTERNAL_2ca8b6a5_41_flash_bwd_hdim128_fp16_softcapall_sm90_cu_49158569_28494cuda3std3__48in_placeE
	.align		8
        /*0038*/ 	.dword	_ZN77_INTERNAL_2ca8b6a5_41_flash_bwd_hdim128_fp16_softcapall_sm90_cu_49158569_28494cuda3std6ranges3__45__cpo4swapE
	.align		8
        /*0040*/ 	.dword	_ZN77_INTERNAL_2ca8b6a5_41_flash_bwd_hdim128_fp16_softcapall_sm90_cu_49158569_28494cuda3std6ranges3__45__cpo9iter_moveE
	.align		8
        /*0048*/ 	.dword	_ZN77_INTERNAL_2ca8b6a5_41_flash_bwd_hdim128_fp16_softcapall_sm90_cu_49158569_28494cute7productE
	.align		8
        /*0050*/ 	.dword	_ZN77_INTERNAL_2ca8b6a5_41_flash_bwd_hdim128_fp16_softcapall_sm90_cu_49158569_28494cute1_E


//--------------------- .text._ZN7cutlass13device_kernelIN5flash11enable_sm90INS1_16FlashAttnBwdSm90INS1_25CollectiveMainloopBwdSm90ILi2ELi2ELi2EN4cute5tupleIJNS5_1CILi1EEES8_S8_EEENS6_IJNS7_ILi64EEENS7_ILi128EEESB_EEENS_6half_tEfNS_4arch4Sm90ELb0ELb0ELb1ELb0ELb0ELb1ELb0ELb0ELi2ELi1ELi2ELi1ELb0EEENS1_21CollectiveEpilogueBwdISC_SD_SF_Li256ELb0ELb0ELi1EEENS1_19SingleTileSchedulerILb0ELb0ELb0ELi128EEEEEEEEEvNT_6ParamsE --------------------------
	.section	.text._ZN7cutlass13device_kernelIN5flash11enable_sm90INS1_16FlashAttnBwdSm90INS1_25CollectiveMainloopBwdSm90ILi2ELi2ELi2EN4cute5tupleIJNS5_1CILi1EEES8_S8_EEENS6_IJNS7_ILi64EEENS7_ILi128EEESB_EEENS_6half_tEfNS_4arch4Sm90ELb0ELb0ELb1ELb0ELb0ELb1ELb0ELb0ELi2ELi1ELi2ELi1ELb0EEENS1_21CollectiveEpilogueBwdISC_SD_SF_Li256ELb0ELb0ELi1EEENS1_19SingleTileSchedulerILb0ELb0ELb0ELi128EEEEEEEEEvNT_6ParamsE,"ax",@progbits
	.align	128
.text._ZN7cutlass13device_kernelIN5flash11enable_sm90INS1_16FlashAttnBwdSm90INS1_25CollectiveMainloopBwdSm90ILi2ELi2ELi2EN4cute5tupleIJNS5_1CILi1EEES8_S8_EEENS6_IJNS7_ILi64EEENS7_ILi128EEESB_EEENS_6half_tEfNS_4arch4Sm90ELb0ELb0ELb1ELb0ELb0ELb1ELb0ELb0ELi2ELi1ELi2ELi1ELb0EEENS1_21CollectiveEpilogueBwdISC_SD_SF_Li256ELb0ELb0ELi1EEENS1_19SingleTileSchedulerILb0ELb0ELb0ELi128EEEEEEEEEvNT_6ParamsE:
        .type           _ZN7cutlass13device_kernelIN5flash11enable_sm90INS1_16FlashAttnBwdSm90INS1_25CollectiveMainloopBwdSm90ILi2ELi2ELi2EN4cute5tupleIJNS5_1CILi1EEES8_S8_EEENS6_IJNS7_ILi64EEENS7_ILi128EEESB_EEENS_6half_tEfNS_4arch4Sm90ELb0ELb0ELb1ELb0ELb0ELb1ELb0ELb0ELi2ELi1ELi2ELi1ELb0EEENS1_21CollectiveEpilogueBwdISC_SD_SF_Li256ELb0ELb0ELi1EEENS1_19SingleTileSchedulerILb0ELb0ELb0ELi128EEEEEEEEEvNT_6ParamsE,@function
        .size           _ZN7cutlass13device_kernelIN5flash11enable_sm90INS1_16FlashAttnBwdSm90INS1_25CollectiveMainloopBwdSm90ILi2ELi2ELi2EN4cute5tupleIJNS5_1CILi1EEES8_S8_EEENS6_IJNS7_ILi64EEENS7_ILi128EEESB_EEENS_6half_tEfNS_4arch4Sm90ELb0ELb0ELb1ELb0ELb0ELb1ELb0ELb0ELi2ELi1ELi2ELi1ELb0EEENS1_21CollectiveEpilogueBwdISC_SD_SF_Li256ELb0ELb0ELi1EEENS1_19SingleTileSchedulerILb0ELb0ELb0ELi128EEEEEEEEEvNT_6ParamsE,(.L_x_131 - _ZN7cutlass13device_kernelIN5flash11enable_sm90INS1_16FlashAttnBwdSm90INS1_25CollectiveMainloopBwdSm90ILi2ELi2ELi2EN4cute5tupleIJNS5_1CILi1EEES8_S8_EEENS6_IJNS7_ILi64EEENS7_ILi128EEESB_EEENS_6half_tEfNS_4arch4Sm90ELb0ELb0ELb1ELb0ELb0ELb1ELb0ELb0ELi2ELi1ELi2ELi1ELb0EEENS1_21CollectiveEpilogueBwdISC_SD_SF_Li256ELb0ELb0ELi1EEENS1_19SingleTileSchedulerILb0ELb0ELb0ELi128EEEEEEEEEvNT_6ParamsE)
        .other          _ZN7cutlass13device_kernelIN5flash11enable_sm90INS1_16FlashAttnBwdSm90INS1_25CollectiveMainloopBwdSm90ILi2ELi2ELi2EN4cute5tupleIJNS5_1CILi1EEES8_S8_EEENS6_IJNS7_ILi64EEENS7_ILi128EEESB_EEENS_6half_tEfNS_4arch4Sm90ELb0ELb0ELb1ELb0ELb0ELb1ELb0ELb0ELi2ELi1ELi2ELi1ELb0EEENS1_21CollectiveEpilogueBwdISC_SD_SF_Li256ELb0ELb0ELi1EEENS1_19SingleTileSchedulerILb0ELb0ELb0ELi128EEEEEEEEEvNT_6ParamsE,@"STO_CUDA_ENTRY STV_DEFAULT"
_ZN7cutlass13device_kernelIN5flash11enable_sm90INS1_16FlashAttnBwdSm90INS1_25CollectiveMainloopBwdSm90ILi2ELi2ELi2EN4cute5tupleIJNS5_1CILi1EEES8_S8_EEENS6_IJNS7_ILi64EEENS7_ILi128EEESB_EEENS_6half_tEfNS_4arch4Sm90ELb0ELb0ELb1ELb0ELb0ELb1ELb0ELb0ELi2ELi1ELi2ELi1ELb0EEENS1_21CollectiveEpilogueBwdISC_SD_SF_Li256ELb0ELb0ELi1EEENS1_19SingleTileSchedulerILb0ELb0ELb0ELi128EEEEEEEEEvNT_6ParamsE:
[----:B------:R-:W-:Y:S01]  /*0000*/  LDC R1, c[0x0][0x37c] ;  /* 0x0000df00ff017b82 */ /* 0x000fe20000000800 */
[----:B------:R-:W-:Y:S05]  /*0010*/  EXIT ;  /* 0x000000000000794d */ /* 0x000fea0003800000 */
.L_x_0:
[----:B------:R-:W-:-:S00]  /*0020*/  BRA `(.L_x_0) ;  /* 0xfffffffc00fc7947 */ /* 0x000fc0000383ffff */
[----:B------:R-:W-:-:S00]  /*0030*/  NOP ;  /* 0x0000000000007918 */ /* 0x000fc00000000000 */
        /* <DEDUP_REMOVED lines=12> */
.L_x_131:


//--------------------- .text._ZN7cutlass13device_kernelIN5flash11enable_sm90INS1_16FlashAttnBwdSm90INS1_25CollectiveMainloopBwdSm90ILi2ELi2ELi2EN4cute5tupleIJNS5_1CILi1EEES8_S8_EEENS6_IJNS7_ILi64EEENS7_ILi128EEESB_EEENS_6half_tEfNS_4arch4Sm90ELb0ELb0ELb1ELb0ELb1ELb1ELb0ELb0ELi2ELi1ELi2ELi1ELb0EEENS1_21CollectiveEpilogueBwdISC_SD_SF_Li256ELb0ELb0ELi1EEENS1_19SingleTileSchedulerILb0ELb0ELb0ELi128EEEEEEEEEvNT_6ParamsE --------------------------
	.section	.text._ZN7cutlass13device_kernelIN5flash11enable_sm90INS1_16FlashAttnBwdSm90INS1_25CollectiveMainloopBwdSm90ILi2ELi2ELi2EN4cute5tupleIJNS5_1CILi1EEES8_S8_EEENS6_IJNS7_ILi64EEENS7_ILi128EEESB_EEENS_6half_tEfNS_4arch4Sm90ELb0ELb0ELb1ELb0ELb1ELb1ELb0ELb0ELi2ELi1ELi2ELi1ELb0EEENS1_21CollectiveEpilogueBwdISC_SD_SF_Li256ELb0ELb0ELi1EEENS1_19SingleTileSchedulerILb0ELb0ELb0ELi128EEEEEEEEEvNT_6ParamsE,"ax",@progbits
	.align	128
.text._ZN7cutlass13device_kernelIN5flash11enable_sm90INS1_16FlashAttnBwdSm90INS1_25CollectiveMainloopBwdSm90ILi2ELi2ELi2EN4cute5tupleIJNS5_1CILi1EEES8_S8_EEENS6_IJNS7_ILi64EEENS7_ILi128EEESB_EEENS_6half_tEfNS_4arch4Sm90ELb0ELb0ELb1ELb0ELb1ELb1ELb0ELb0ELi2ELi1ELi2ELi1ELb0EEENS1_21CollectiveEpilogueBwdISC_SD_SF_Li256ELb0ELb0ELi1EEENS1_19SingleTileSchedulerILb0ELb0ELb0ELi128EEEEEEEEEvNT_6ParamsE:
        .type           _ZN7cutlass13device_kernelIN5flash11enable_sm90INS1_16FlashAttnBwdSm90INS1_25CollectiveMainloopBwdSm90ILi2ELi2ELi2EN4cute5tupleIJNS5_1CILi1EEES8_S8_EEENS6_IJNS7_ILi64EEENS7_ILi128EEESB_EEENS_6half_tEfNS_4arch4Sm90ELb0ELb0ELb1ELb0ELb1ELb1ELb0ELb0ELi2ELi1ELi2ELi1ELb0EEENS1_21CollectiveEpilogueBwdISC_SD_SF_Li256ELb0ELb0ELi1EEENS1_19SingleTileSchedulerILb0ELb0ELb0ELi128EEEEEEEEEvNT_6ParamsE,@function
        .size           _ZN7cutlass13device_kernelIN5flash11enable_sm90INS1_16FlashAttnBwdSm90INS1_25CollectiveMainloopBwdSm90ILi2ELi2ELi2EN4cute5tupleIJNS5_1CILi1EEES8_S8_EEENS6_IJNS7_ILi64EEENS7_ILi128EEESB_EEENS_6half_tEfNS_4arch4Sm90ELb0ELb0ELb1ELb0ELb1ELb1ELb0ELb0ELi2ELi1ELi2ELi1ELb0EEENS1_21CollectiveEpilogueBwdISC_SD_SF_Li256ELb0ELb0ELi1EEENS1_19SingleTileSchedulerILb0ELb0ELb0ELi128EEEEEEEEEvNT_6ParamsE,(.L_x_132 - _ZN7cutlass13device_kernelIN5flash11enable_sm90INS1_16FlashAttnBwdSm90INS1_25CollectiveMainloopBwdSm90ILi2ELi2ELi2EN4cute5tupleIJNS5_1CILi1EEES8_S8_EEENS6_IJNS7_ILi64EEENS7_ILi128EEESB_EEENS_6half_tEfNS_4arch4Sm90ELb0ELb0ELb1ELb0ELb1ELb1ELb0ELb0ELi2ELi1ELi2ELi1ELb0EEENS1_21CollectiveEpilogueBwdISC_SD_SF_Li256ELb0ELb0ELi1EEENS1_19SingleTileSchedulerILb0ELb0ELb0ELi128EEEEEEEEEvNT_6ParamsE)
        .other          _ZN7cutlass13device_kernelIN5flash11enable_sm90INS1_16FlashAttnBwdSm90INS1_25CollectiveMainloopBwdSm90ILi2ELi2ELi2EN4cute5tupleIJNS5_1CILi1EEES8_S8_EEENS6_IJNS7_ILi64EEENS7_ILi128EEESB_EEENS_6half_tEfNS_4arch4Sm90ELb0ELb0ELb1ELb0ELb1ELb1ELb0ELb0ELi2ELi1ELi2ELi1ELb0EEENS1_21CollectiveEpilogueBwdISC_SD_SF_Li256ELb0ELb0ELi1EEENS1_19SingleTileSchedulerILb0ELb0ELb0ELi128EEEEEEEEEvNT_6ParamsE,@"STO_CUDA_ENTRY STV_DEFAULT"
_ZN7cutlass13device_kernelIN5flash11enable_sm90INS1_16FlashAttnBwdSm90INS1_25CollectiveMainloopBwdSm90ILi2ELi2ELi2EN4cute5tupleIJNS5_1CILi1EEES8_S8_EEENS6_IJNS7_ILi64EEENS7_ILi128EEESB_EEENS_6half_tEfNS_4arch4Sm90ELb0ELb0ELb1ELb0ELb1ELb1ELb0ELb0ELi2ELi1ELi2ELi1ELb0EEENS1_21CollectiveEpilogueBwdISC_SD_SF_Li256ELb0ELb0ELi1EEENS1_19SingleTileSchedulerILb0ELb0ELb0ELi128EEEEEEEEEvNT_6ParamsE:
[----:B------:R-:W-:Y:S01]  /*0000*/  LDC R1, c[0x0][0x37c] ;  /* 0x0000df00ff017b82 */ /* 0x000fe20000000800 */
[----:B------:R-:W-:Y:S05]  /*0010*/  EXIT ;  /* 0x000000000000794d */ /* 0x000fea0003800000 */
.L_x_1:
        /* <DEDUP_REMOVED lines=14> */
.L_x_132:


//--------------------- .text._ZN7cutlass13device_kernelIN5flash11enable_sm90INS1_16FlashAttnBwdSm90INS1_25CollectiveMainloopBwdSm90ILi2ELi2ELi2EN4cute5tupleIJNS5_1CILi1EEES8_S8_EEENS6_IJNS7_ILi64EEENS7_ILi128EEESB_EEENS_6half_tEfNS_4arch4Sm90ELb0ELb0ELb1ELb0ELb0ELb1ELb0ELb0ELi2ELi1ELi2ELi1ELb0EEENS1_24CollectiveEpilogueBwdGQAISC_fSF_Li256ELb0ELb0EEENS1_19SingleTileSchedulerILb0ELb0ELb0ELi128EEEEEEEEEvNT_6ParamsE --------------------------
	.section	.text._ZN7cutlass13device_kernelIN5flash11enable_sm90INS1_16FlashAttnBwdSm90INS1_25CollectiveMainloopBwdSm90ILi2ELi2ELi2EN4cute5tupleIJNS5_1CILi1EEES8_S8_EEENS6_IJNS7_ILi64EEENS7_ILi128EEESB_EEENS_6half_tEfNS_4arch4Sm90ELb0ELb0ELb1ELb0ELb0ELb1ELb0ELb0ELi2ELi1ELi2ELi1ELb0EEENS1_24CollectiveEpilogueBwdGQAISC_fSF_Li256ELb0ELb0EEENS1_19SingleTileSchedulerILb0ELb0ELb0ELi128EEEEEEEEEvNT_6ParamsE,"ax",@progbits
	.align	128
.text._ZN7cutlass13device_kernelIN5flash11enable_sm90INS1_16FlashAttnBwdSm90INS1_25CollectiveMainloopBwdSm90ILi2ELi2ELi2EN4cute5tupleIJNS5_1CILi1EEES8_S8_EEENS6_IJNS7_ILi64EEENS7_ILi128EEESB_EEENS_6half_tEfNS_4arch4Sm90ELb0ELb0ELb1ELb0ELb0ELb1ELb0ELb0ELi2ELi1ELi2ELi1ELb0EEENS1_24CollectiveEpilogueBwdGQAISC_fSF_Li256ELb0ELb0EEENS1_19SingleTileSchedulerILb0ELb0ELb0ELi128EEEEEEEEEvNT_6ParamsE:
        .type           _ZN7cutlass13device_kernelIN5flash11enable_sm90INS1_16FlashAttnBwdSm90INS1_25CollectiveMainloopBwdSm90ILi2ELi2ELi2EN4cute5tupleIJNS5_1CILi1EEES8_S8_EEENS6_IJNS7_ILi64EEENS7_ILi128EEESB_EEENS_6half_tEfNS_4arch4Sm90ELb0ELb0ELb1ELb0ELb0ELb1ELb0ELb0ELi2ELi1ELi2ELi1ELb0EEENS1_24CollectiveEpilogueBwdGQAISC_fSF_Li256ELb0ELb0EEENS1_19SingleTileSchedulerILb0ELb0ELb0ELi128EEEEEEEEEvNT_6ParamsE,@function
        .size           _ZN7cutlass13device_kernelIN5flash11enable_sm90INS1_16FlashAttnBwdSm90INS1_25CollectiveMainloopBwdSm90ILi2ELi2ELi2EN4cute5tupleIJNS5_1CILi1EEES8_S8_EEENS6_IJNS7_ILi64EEENS7_ILi128EEESB_EEENS_6half_tEfNS_4arch4Sm90ELb0ELb0ELb1ELb0ELb0ELb1ELb0ELb0ELi2ELi1ELi2ELi1ELb0EEENS1_24CollectiveEpilogueBwdGQAISC_fSF_Li256ELb0ELb0EEENS1_19SingleTileSchedulerILb0ELb0ELb0ELi128EEEEEEEEEvNT_6ParamsE,(.L_x_133 - _ZN7cutlass13device_kernelIN5flash11enable_sm90INS1_16FlashAttnBwdSm90INS1_25CollectiveMainloopBwdSm90ILi2ELi2ELi2EN4cute5tupleIJNS5_1CILi1EEES8_S8_EEENS6_IJNS7_ILi64EEENS7_ILi128EEESB_EEENS_6half_tEfNS_4arch4Sm90ELb0ELb0ELb1ELb0ELb0ELb1ELb0ELb0ELi2ELi1ELi2ELi1ELb0EEENS1_24CollectiveEpilogueBwdGQAISC_fSF_Li256ELb0ELb0EEENS1_19SingleTileSchedulerILb0ELb0ELb0ELi128EEEEEEEEEvNT_6ParamsE)
        .other          _ZN7cutlass13device_kernelIN5flash11enable_sm90INS1_16FlashAttnBwdSm90INS1_25CollectiveMainloopBwdSm90ILi2ELi2ELi2EN4cute5tupleIJNS5_1CILi1EEES8_S8_EEENS6_IJNS7_ILi64EEENS7_ILi128EEESB_EEENS_6half_tEfNS_4arch4Sm90ELb0ELb0ELb1ELb0ELb0ELb1ELb0ELb0ELi2ELi1ELi2ELi1ELb0EEENS1_24CollectiveEpilogueBwdGQAISC_fSF_Li256ELb0ELb0EEENS1_19SingleTileSchedulerILb0ELb0ELb0ELi128EEEEEEEEEvNT_6ParamsE,@"STO_CUDA_ENTRY STV_DEFAULT"
_ZN7cutlass13device_kernelIN5flash11enable_sm90INS1_16FlashAttnBwdSm90INS1_25CollectiveMainloopBwdSm90ILi2ELi2ELi2EN4cute5tupleIJNS5_1CILi1EEES8_S8_EEENS6_IJNS7_ILi64EEENS7_ILi128EEESB_EEENS_6half_tEfNS_4arch4Sm90ELb0ELb0ELb1ELb0ELb0ELb1ELb0ELb0ELi2ELi1ELi2ELi1ELb0EEENS1_24CollectiveEpilogueBwdGQAISC_fSF_Li256ELb0ELb0EEENS1_19SingleTileSchedulerILb0ELb0ELb0ELi128EEEEEEEEEvNT_6ParamsE:
[----:B------:R-:W-:Y:S01]  /*0000*/  LDC R1, c[0x0][0x37c] ;  /* 0x0000df00ff017b82 */ /* 0x000fe20000000800 */
[----:B------:R-:W-:Y:S05]  /*0010*/  EXIT ;  /* 0x000000000000794d */ /* 0x000fea0003800000 */
.L_x_2:
        /* <DEDUP_REMOVED lines=14> */
.L_x_133:


//--------------------- .text._ZN7cutlass13device_kernelIN5flash11enable_sm90INS1_16FlashAttnBwdSm90INS1_25CollectiveMainloopBwdSm90ILi2ELi2ELi2EN4cute5tupleIJNS5_1CILi1EEES8_S8_EEENS6_IJNS7_ILi64EEENS7_ILi128EEESB_EEENS_6half_tEfNS_4arch4Sm90ELb0ELb0ELb1ELb0ELb1ELb1ELb0ELb0ELi2ELi1ELi2ELi1ELb0EEENS1_24CollectiveEpilogueBwdGQAISC_fSF_Li256ELb0ELb1EEENS1_19SingleTileSchedulerILb0ELb0ELb0ELi128EEEEEEEEEvNT_6ParamsE --------------------------
	.section	.text._ZN7cutlass13device_kernelIN5flash11enable_sm90INS1_16FlashAttnBwdSm90INS1_25CollectiveMainloopBwdSm90ILi2ELi2ELi2EN4cute5tupleIJNS5_1CILi1EEES8_S8_EEENS6_IJNS7_ILi64EEENS7_ILi128EEESB_EEENS_6half_tEfNS_4arch4Sm90ELb0ELb0ELb1ELb0ELb1ELb1ELb0ELb0ELi2ELi1ELi2ELi1ELb0EEENS1_24CollectiveEpilogueBwdGQAISC_fSF_Li256ELb0ELb1EEENS1_19SingleTileSchedulerILb0ELb0ELb0ELi128EEEEEEEEEvNT_6ParamsE,"ax",@progbits
	.align	128
.text._ZN7cutlass13device_kernelIN5flash11enable_sm90INS1_16FlashAttnBwdSm90INS1_25CollectiveMainloopBwdSm90ILi2ELi2ELi2EN4cute5tupleIJNS5_1CILi1EEES8_S8_EEENS6_IJNS7_ILi64EEENS7_ILi128EEESB_EEENS_6half_tEfNS_4arch4Sm90ELb0ELb0ELb1ELb0ELb1ELb1ELb0ELb0ELi2ELi1ELi2ELi1ELb0EEENS1_24CollectiveEpilogueBwdGQAISC_fSF_Li256ELb0ELb1EEENS1_19SingleTileSchedulerILb0ELb0ELb0ELi128EEEEEEEEEvNT_6ParamsE:
        .type           _ZN7cutlass13device_kernelIN5flash11enable_sm90INS1_16FlashAttnBwdSm90INS1_25CollectiveMainloopBwdSm90ILi2ELi2ELi2EN4cute5tupleIJNS5_1CILi1EEES8_S8_EEENS6_IJNS7_ILi64EEENS7_ILi128EEESB_EEENS_6half_tEfNS_4arch4Sm90ELb0ELb0ELb1ELb0ELb1ELb1ELb0ELb0ELi2ELi1ELi2ELi1ELb0EEENS1_24CollectiveEpilogueBwdGQAISC_fSF_Li256ELb0ELb1EEENS1_19SingleTileSchedulerILb0ELb0ELb0ELi128EEEEEEEEEvNT_6ParamsE,@function
        .size           _ZN7cutlass13device_kernelIN5flash11enable_sm90INS1_16FlashAttnBwdSm90INS1_25CollectiveMainloopBwdSm90ILi2ELi2ELi2EN4cute5tupleIJNS5_1CILi1EEES8_S8_EEENS6_IJNS7_ILi64EEENS7_ILi128EEESB_EEENS_6half_tEfNS_4arch4Sm90ELb0ELb0ELb1ELb0ELb1ELb1ELb0ELb0ELi2ELi1ELi2ELi1ELb0EEENS1_24CollectiveEpilogueBwdGQAISC_fSF_Li256ELb0ELb1EEENS1_19SingleTileSchedulerILb0ELb0ELb0ELi128EEEEEEEEEvNT_6ParamsE,(.L_x_134 - _ZN7cutlass13device_kernelIN5flash11enable_sm90INS1_16FlashAttnBwdSm90INS1_25CollectiveMainloopBwdSm90ILi2ELi2ELi2EN4cute5tupleIJNS5_1CILi1EEES8_S8_EEENS6_IJNS7_ILi64EEENS7_ILi128EEESB_EEENS_6half_tEfNS_4arch4Sm90ELb0ELb0ELb1ELb0ELb1ELb1ELb0ELb0ELi2ELi1ELi2ELi1ELb0EEENS1_24CollectiveEpilogueBwdGQAISC_fSF_Li256ELb0ELb1EEENS1_19SingleTileSchedulerILb0ELb0ELb0ELi128EEEEEEEEEvNT_6ParamsE)
        .other          _ZN7cutlass13device_kernelIN5flash11enable_sm90INS1_16FlashAttnBwdSm90INS1_25CollectiveMainloopBwdSm90ILi2ELi2ELi2EN4cute5tupleIJNS5_1CILi1EEES8_S8_EEENS6_IJNS7_ILi64EEENS7_ILi128EEESB_EEENS_6half_tEfNS_4arch4Sm90ELb0ELb0ELb1ELb0ELb1ELb1ELb0ELb0ELi2ELi1ELi2ELi1ELb0EEENS1_24CollectiveEpilogueBwdGQAISC_fSF_Li256ELb0ELb1EEENS1_19SingleTileSchedulerILb0ELb0ELb0ELi128EEEEEEEEEvNT_6ParamsE,@"STO_CUDA_ENTRY STV_DEFAULT"
_ZN7cutlass13device_kernelIN5flash11enable_sm90INS1_16FlashAttnBwdSm90INS1_25CollectiveMainloopBwdSm90ILi2ELi2ELi2EN4cute5tupleIJNS5_1CILi1EEES8_S8_EEENS6_IJNS7_ILi64EEENS7_ILi128EEESB_EEENS_6half_tEfNS_4arch4Sm90ELb0ELb0ELb1ELb0ELb1ELb1ELb0ELb0ELi2ELi1ELi2ELi1ELb0EEENS1_24CollectiveEpilogueBwdGQAISC_fSF_Li256ELb0ELb1EEENS1_19SingleTileSchedulerILb0ELb0ELb0ELi128EEEEEEEEEvNT_6ParamsE:
[----:B------:R-:W-:Y:S01]  /*0000*/  LDC R1, c[0x0][0x37c] ;  /* 0x0000df00ff017b82 */ /* 0x000fe20000000800 */
[----:B------:R-:W-:Y:S05]  /*0010*/  EXIT ;  /* 0x000000000000794d */ /* 0x000fea0003800000 */
.L_x_3:
        /* <DEDUP_REMOVED lines=14> */
.L_x_134:


//--------------------- .text._ZN7cutlass13device_kernelIN5flash11enable_sm90INS1_16FlashAttnBwdSm90INS1_25CollectiveMainloopBwdSm90ILi2ELi2ELi2EN4cute5tupleIJNS5_1CILi1EEES8_S8_EEENS6_IJNS7_ILi64EEENS7_ILi128EEESB_EEENS_6half_tEfNS_4arch4Sm90ELb0ELb0ELb1ELb1ELb0ELb1ELb0ELb0ELi2ELi1ELi2ELi1ELb0EEENS1_21CollectiveEpilogueBwdISC_SD_SF_Li256ELb1ELb0ELi1EEENS1_19SingleTileSchedulerILb1ELb0ELb0ELi128EEEEEEEEEvNT_6ParamsE --------------------------
	.section	.text._ZN7cutlass13device_kernelIN5flash11enable_sm90INS1_16FlashAttnBwdSm90INS1_25CollectiveMainloopBwdSm90ILi2ELi2ELi2EN4cute5tupleIJNS5_1CILi1EEES8_S8_EEENS6_IJNS7_ILi64EEENS7_ILi128EEESB_EEENS_6half_tEfNS_4arch4Sm90ELb0ELb0ELb1ELb1ELb0ELb1ELb0ELb0ELi2ELi1ELi2ELi1ELb0EEENS1_21CollectiveEpilogueBwdISC_SD_SF_Li256ELb1ELb0ELi1EEENS1_19SingleTileSchedulerILb1ELb0ELb0ELi128EEEEEEEEEvNT_6ParamsE,"ax",@progbits
	.align	128
.text._ZN7cutlass13device_kernelIN5flash11enable_sm90INS1_16FlashAttnBwdSm90INS1_25CollectiveMainloopBwdSm90ILi2ELi2ELi2EN4cute5tupleIJNS5_1CILi1EEES8_S8_EEENS6_IJNS7_ILi64EEENS7_ILi128EEESB_EEENS_6half_tEfNS_4arch4Sm90ELb0ELb0ELb1ELb1ELb0ELb1ELb0ELb0ELi2ELi1ELi2ELi1ELb0EEENS1_21CollectiveEpilogueBwdISC_SD_SF_Li256ELb1ELb0ELi1EEENS1_19SingleTileSchedulerILb1ELb0ELb0ELi128EEEEEEEEEvNT_6ParamsE:
        .type           _ZN7cutlass13device_kernelIN5flash11enable_sm90INS1_16FlashAttnBwdSm90INS1_25CollectiveMainloopBwdSm90ILi2ELi2ELi2EN4cute5tupleIJNS5_1CILi1EEES8_S8_EEENS6_IJNS7_ILi64EEENS7_ILi128EEESB_EEENS_6half_tEfNS_4arch4Sm90ELb0ELb0ELb1ELb1ELb0ELb1ELb0ELb0ELi2ELi1ELi2ELi1ELb0EEENS1_21CollectiveEpilogueBwdISC_SD_SF_Li256ELb1ELb0ELi1EEENS1_19SingleTileSchedulerILb1ELb0ELb0ELi128EEEEEEEEEvNT_6ParamsE,@function
        .size           _ZN7cutlass13device_kernelIN5flash11enable_sm90INS1_16FlashAttnBwdSm90INS1_25CollectiveMainloopBwdSm90ILi2ELi2ELi2EN4cute5tupleIJNS5_1CILi1EEES8_S8_EEENS6_IJNS7_ILi64EEENS7_ILi128EEESB_EEENS_6half_tEfNS_4arch4Sm90ELb0ELb0ELb1ELb1ELb0ELb1ELb0ELb0ELi2ELi1ELi2ELi1ELb0EEENS1_21CollectiveEpilogueBwdISC_SD_SF_Li256ELb1ELb0ELi1EEENS1_19SingleTileSchedulerILb1ELb0ELb0ELi128EEEEEEEEEvNT_6ParamsE,(.L_x_135 - _ZN7cutlass13device_kernelIN5flash11enable_sm90INS1_16FlashAttnBwdSm90INS1_25CollectiveMainloopBwdSm90ILi2ELi2ELi2EN4cute5tupleIJNS5_1CILi1EEES8_S8_EEENS6_IJNS7_ILi64EEENS7_ILi128EEESB_EEENS_6half_tEfNS_4arch4Sm90ELb0ELb0ELb1ELb1ELb0ELb1ELb0ELb0ELi2ELi1ELi2ELi1ELb0EEENS1_21CollectiveEpilogueBwdISC_SD_SF_Li256ELb1ELb0ELi1EEENS1_19SingleTileSchedulerILb1ELb0ELb0ELi128EEEEEEEEEvNT_6ParamsE)
        .other          _ZN7cutlass13device_kernelIN5flash11enable_sm90INS1_16FlashAttnBwdSm90INS1_25CollectiveMainloopBwdSm90ILi2ELi2ELi2EN4cute5tupleIJNS5_1CILi1EEES8_S8_EEENS6_IJNS7_ILi64EEENS7_ILi128EEESB_EEENS_6half_tEfNS_4arch4Sm90ELb0ELb0ELb1ELb1ELb0ELb1ELb0ELb0ELi2ELi1ELi2ELi1ELb0EEENS1_21CollectiveEpilogueBwdISC_SD_SF_Li256ELb1ELb0ELi1EEENS1_19SingleTileSchedulerILb1ELb0ELb0ELi128EEEEEEEEEvNT_6ParamsE,@"STO_CUDA_ENTRY STV_DEFAULT"
_ZN7cutlass13device_kernelIN5flash11enable_sm90INS1_16FlashAttnBwdSm90INS1_25CollectiveMainloopBwdSm90ILi2ELi2ELi2EN4cute5tupleIJNS5_1CILi1EEES8_S8_EEENS6_IJNS7_ILi64EEENS7_ILi128EEESB_EEENS_6half_tEfNS_4arch4Sm90ELb0ELb0ELb1ELb1ELb0ELb1ELb0ELb0ELi2ELi1ELi2ELi1ELb0EEENS1_21CollectiveEpilogueBwdISC_SD_SF_Li256ELb1ELb0ELi1EEENS1_19SingleTileSchedulerILb1ELb0ELb0ELi128EEEEEEEEEvNT_6ParamsE:
[----:B------:R-:W-:Y:S01]  /*0000*/  LDC R1, c[0x0][0x37c] ;  /* 0x0000df00ff017b82 */ /* 0x000fe20000000800 */
[----:B------:R-:W-:Y:S05]  /*0010*/  EXIT ;  /* 0x000000000000794d */ /* 0x000fea0003800000 */
.L_x_4:
        /* <DEDUP_REMOVED lines=14> */
.L_x_135:


//--------------------- .text._ZN7cutlass13device_kernelIN5flash11enable_sm90INS1_16FlashAttnBwdSm90INS1_25CollectiveMainloopBwdSm90ILi2ELi2ELi2EN4cute5tupleIJNS5_1CILi1EEES8_S8_EEENS6_IJNS7_ILi64EEENS7_ILi128EEESB_EEENS_6half_tEfNS_4arch4Sm90ELb0ELb0ELb1ELb1ELb1ELb1ELb0ELb0ELi2ELi1ELi2ELi1ELb0EEENS1_21CollectiveEpilogueBwdISC_SD_SF_Li256ELb1ELb0ELi1EEENS1_19SingleTileSchedulerILb1ELb0ELb0ELi128EEEEEEEEEvNT_6ParamsE --------------------------
	.section	.text._ZN7cutlass13device_kernelIN5flash11enable_sm90INS1_16FlashAttnBwdSm90INS1_25CollectiveMainloopBwdSm90ILi2ELi2ELi2EN4cute5tupleIJNS5_1CILi1EEES8_S8_EEENS6_IJNS7_ILi64EEENS7_ILi128EEESB_EEENS_6half_tEfNS_4arch4Sm90ELb0ELb0ELb1ELb1ELb1ELb1ELb0ELb0ELi2ELi1ELi2ELi1ELb0EEENS1_21CollectiveEpilogueBwdISC_SD_SF_Li256ELb1ELb0ELi1EEENS1_19SingleTileSchedulerILb1ELb0ELb0ELi128EEEEEEEEEvNT_6ParamsE,"ax",@progbits
	.align	128
.text._ZN7cutlass13device_kernelIN5flash11enable_sm90INS1_16FlashAttnBwdSm90INS1_25CollectiveMainloopBwdSm90ILi2ELi2ELi2EN4cute5tupleIJNS5_1CILi1EEES8_S8_EEENS6_IJNS7_ILi64EEENS7_ILi128EEESB_EEENS_6half_tEfNS_4arch4Sm90ELb0ELb0ELb1ELb1ELb1ELb1ELb0ELb0ELi2ELi1ELi2ELi1ELb0EEENS1_21CollectiveEpilogueBwdISC_SD_SF_Li256ELb1ELb0ELi1EEENS1_19SingleTileSchedulerILb1ELb0ELb0ELi128EEEEEEEEEvNT_6ParamsE:
        .type           _ZN7cutlass13device_kernelIN5flash11enable_sm90INS1_16FlashAttnBwdSm90INS1_25CollectiveMainloopBwdSm90ILi2ELi2ELi2EN4cute5tupleIJNS5_1CILi1EEES8_S8_EEENS6_IJNS7_ILi64EEENS7_ILi128EEESB_EEENS_6half_tEfNS_4arch4Sm90ELb0ELb0ELb1ELb1ELb1ELb1ELb0ELb0ELi2ELi1ELi2ELi1ELb0EEENS1_21CollectiveEpilogueBwdISC_SD_SF_Li256ELb1ELb0ELi1EEENS1_19SingleTileSchedulerILb1ELb0ELb0ELi128EEEEEEEEEvNT_6ParamsE,@function
        .size           _ZN7cutlass13device_kernelIN5flash11enable_sm90INS1_16FlashAttnBwdSm90INS1_25CollectiveMainloopBwdSm90ILi2ELi2ELi2EN4cute5tupleIJNS5_1CILi1EEES8_S8_EEENS6_IJNS7_ILi64EEENS7_ILi128EEESB_EEENS_6half_tEfNS_4arch4Sm90ELb0ELb0ELb1ELb1ELb1ELb1ELb0ELb0ELi2ELi1ELi2ELi1ELb0EEENS1_21CollectiveEpilogueBwdISC_SD_SF_Li256ELb1ELb0ELi1EEENS1_19SingleTileSchedulerILb1ELb0ELb0ELi128EEEEEEEEEvNT_6ParamsE,(.L_x_136 - _ZN7cutlass13device_kernelIN5flash11enable_sm90INS1_16FlashAttnBwdSm90INS1_25CollectiveMainloopBwdSm90ILi2ELi2ELi2EN4cute5tupleIJNS5_1CILi1EEES8_S8_EEENS6_IJNS7_ILi64EEENS7_ILi128EEESB_EEENS_6half_tEfNS_4arch4Sm90ELb0ELb0ELb1ELb1ELb1ELb1ELb0ELb0ELi2ELi1ELi2ELi1ELb0EEENS1_21CollectiveEpilogueBwdISC_SD_SF_Li256ELb1ELb0ELi1EEENS1_19SingleTileSchedulerILb1ELb0ELb0ELi128EEEEEEEEEvNT_6ParamsE)
        .other          _ZN7cutlass13device_kernelIN5flash11enable_sm90INS1_16FlashAttnBwdSm90INS1_25CollectiveMainloopBwdSm90ILi2ELi2ELi2EN4cute5tupleIJNS5_1CILi1EEES8_S8_EEENS6_IJNS7_ILi64EEENS7_ILi128EEESB_EEENS_6half_tEfNS_4arch4Sm90ELb0ELb0ELb1ELb1ELb1ELb1ELb0ELb0ELi2ELi1ELi2ELi1ELb0EEENS1_21CollectiveEpilogueBwdISC_SD_SF_Li256ELb1ELb0ELi1EEENS1_19SingleTileSchedulerILb1ELb0ELb0ELi128EEEEEEEEEvNT_6ParamsE,@"STO_CUDA_ENTRY STV_DEFAULT"
_ZN7cutlass13device_kernelIN5flash11enable_sm90INS1_16FlashAttnBwdSm90INS1_25CollectiveMainloopBwdSm90ILi2ELi2ELi2EN4cute5tupleIJNS5_1CILi1EEES8_S8_EEENS6_IJNS7_ILi64EEENS7_ILi128EEESB_EEENS_6half_tEfNS_4arch4Sm90ELb0ELb0ELb1ELb1ELb1ELb1ELb0ELb0ELi2ELi1ELi2ELi1ELb0EEENS1_21CollectiveEpilogueBwdISC_SD_SF_Li256ELb1ELb0ELi1EEENS1_19SingleTileSchedulerILb1ELb0ELb0ELi128EEEEEEEEEvNT_6ParamsE:
[----:B------:R-:W-:Y:S01]  /*0000*/  LDC R1, c[0x0][0x37c] ;  /* 0x0000df00ff017b82 */ /* 0x000fe20000000800 */
[----:B------:R-:W-:Y:S05]  /*0010*/  EXIT ;  /* 0x000000000000794d */ /* 0x000fea0003800000 */
.L_x_5:
        /* <DEDUP_REMOVED lines=14> */
.L_x_136:


//--------------------- .text._ZN7cutlass13device_kernelIN5flash11enable_sm90INS1_16FlashAttnBwdSm90INS1_25CollectiveMainloopBwdSm90ILi2ELi2ELi2EN4cute5tupleIJNS5_1CILi1EEES8_S8_EEENS6_IJNS7_ILi64EEENS7_ILi128EEESB_EEENS_6half_tEfNS_4arch4Sm90ELb0ELb0ELb1ELb1ELb0ELb1ELb0ELb0ELi2ELi1ELi2ELi1ELb0EEENS1_24CollectiveEpilogueBwdGQAISC_fSF_Li256ELb1ELb0EEENS1_19SingleTileSchedulerILb1ELb0ELb0ELi128EEEEEEEEEvNT_6ParamsE --------------------------
	.section	.text._ZN7cutlass13device_kernelIN5flash11enable_sm90INS1_16FlashAttnBwdSm90INS1_25CollectiveMainloopBwdSm90ILi2ELi2ELi2EN4cute5tupleIJNS5_1CILi1EEES8_S8_EEENS6_IJNS7_ILi64EEENS7_ILi128EEESB_EEENS_6half_tEfNS_4arch4Sm90ELb0ELb0ELb1ELb1ELb0ELb1ELb0ELb0ELi2ELi1ELi2ELi1ELb0EEENS1_24CollectiveEpilogueBwdGQAISC_fSF_Li256ELb1ELb0EEENS1_19SingleTileSchedulerILb1ELb0ELb0ELi128EEEEEEEEEvNT_6ParamsE,"ax",@progbits
	.align	128
.text._ZN7cutlass13device_kernelIN5flash11enable_sm90INS1_16FlashAttnBwdSm90INS1_25CollectiveMainloopBwdSm90ILi2ELi2ELi2EN4cute5tupleIJNS5_1CILi1EEES8_S8_EEENS6_IJNS7_ILi64EEENS7_ILi128EEESB_EEENS_6half_tEfNS_4arch4Sm90ELb0ELb0ELb1ELb1ELb0ELb1ELb0ELb0ELi2ELi1ELi2ELi1ELb0EEENS1_24CollectiveEpilogueBwdGQAISC_fSF_Li256ELb1ELb0EEENS1_19SingleTileSchedulerILb1ELb0ELb0ELi128EEEEEEEEEvNT_6ParamsE:
        .type           _ZN7cutlass13device_kernelIN5flash11enable_sm90INS1_16FlashAttnBwdSm90INS1_25CollectiveMainloopBwdSm90ILi2ELi2ELi2EN4cute5tupleIJNS5_1CILi1EEES8_S8_EEENS6_IJNS7_ILi64EEENS7_ILi128EEESB_EEENS_6half_tEfNS_4arch4Sm90ELb0ELb0ELb1ELb1ELb0ELb1ELb0ELb0ELi2ELi1ELi2ELi1ELb0EEENS1_24CollectiveEpilogueBwdGQAISC_fSF_Li256ELb1ELb0EEENS1_19SingleTileSchedulerILb1ELb0ELb0ELi128EEEEEEEEEvNT_6ParamsE,@function
        .size           _ZN7cutlass13device_kernelIN5flash11enable_sm90INS1_16FlashAttnBwdSm90INS1_25CollectiveMainloopBwdSm90ILi2ELi2ELi2EN4cute5tupleIJNS5_1CILi1EEES8_S8_EEENS6_IJNS7_ILi64EEENS7_ILi128EEESB_EEENS_6half_tEfNS_4arch4Sm90ELb0ELb0ELb1ELb1ELb0ELb1ELb0ELb0ELi2ELi1ELi2ELi1ELb0EEENS1_24CollectiveEpilogueBwdGQAISC_fSF_Li256ELb1ELb0EEENS1_19SingleTileSchedulerILb1ELb0ELb0ELi128EEEEEEEEEvNT_6ParamsE,(.L_x_137 - _ZN7cutlass13device_kernelIN5flash11enable_sm90INS1_16FlashAttnBwdSm90INS1_25CollectiveMainloopBwdSm90ILi2ELi2ELi2EN4cute5tupleIJNS5_1CILi1EEES8_S8_EEENS6_IJNS7_ILi64EEENS7_ILi128EEESB_EEENS_6half_tEfNS_4arch4Sm90ELb0ELb0ELb1ELb1ELb0ELb1ELb0ELb0ELi2ELi1ELi2ELi1ELb0EEENS1_24CollectiveEpilogueBwdGQAISC_fSF_Li256ELb1ELb0EEENS1_19SingleTileSchedulerILb1ELb0ELb0ELi128EEEEEEEEEvNT_6ParamsE)
        .other          _ZN7cutlass13device_kernelIN5flash11enable_sm90INS1_16FlashAttnBwdSm90INS1_25CollectiveMainloopBwdSm90ILi2ELi2ELi2EN4cute5tupleIJNS5_1CILi1EEES8_S8_EEENS6_IJNS7_ILi64EEENS7_ILi128EEESB_EEENS_6half_tEfNS_4arch4Sm90ELb0ELb0ELb1ELb1ELb0ELb1ELb0ELb0ELi2ELi1ELi2ELi1ELb0EEENS1_24CollectiveEpilogueBwdGQAISC_fSF_Li256ELb1ELb0EEENS1_19SingleTileSchedulerILb1ELb0ELb0ELi128EEEEEEEEEvNT_6ParamsE,@"STO_CUDA_ENTRY STV_DEFAULT"
_ZN7cutlass13device_kernelIN5flash11enable_sm90INS1_16FlashAttnBwdSm90INS1_25CollectiveMainloopBwdSm90ILi2ELi2ELi2EN4cute5tupleIJNS5_1CILi1EEES8_S8_EEENS6_IJNS7_ILi64EEENS7_ILi128EEESB_EEENS_6half_tEfNS_4arch4Sm90ELb0ELb0ELb1ELb1ELb0ELb1ELb0ELb0ELi2ELi1ELi2ELi1ELb0EEENS1_24CollectiveEpilogueBwdGQAISC_fSF_Li256ELb1ELb0EEENS1_19SingleTileSchedulerILb1ELb0ELb0ELi128EEEEEEEEEvNT_6ParamsE:
[----:B------:R-:W-:Y:S01]  /*0000*/  LDC R1, c[0x0][0x37c] ;  /* 0x0000df00ff017b82 */ /* 0x000fe20000000800 */
[----:B------:R-:W-:Y:S05]  /*0010*/  EXIT ;  /* 0x000000000000794d */ /* 0x000fea0003800000 */
.L_x_6:
        /* <DEDUP_REMOVED lines=14> */
.L_x_137:


//--------------------- .text._ZN7cutlass13device_kernelIN5flash11enable_sm90INS1_16FlashAttnBwdSm90INS1_25CollectiveMainloopBwdSm90ILi2ELi2ELi2EN4cute5tupleIJNS5_1CILi1EEES8_S8_EEENS6_IJNS7_ILi64EEENS7_ILi128EEESB_EEENS_6half_tEfNS_4arch4Sm90ELb0ELb0ELb1ELb1ELb1ELb1ELb0ELb0ELi2ELi1ELi2ELi1ELb0EEENS1_24CollectiveEpilogueBwdGQAISC_fSF_Li256ELb1ELb1EEENS1_19SingleTileSchedulerILb1ELb0ELb0ELi128EEEEEEEEEvNT_6ParamsE --------------------------
	.section	.text._ZN7cutlass13device_kernelIN5flash11enable_sm90INS1_16FlashAttnBwdSm90INS1_25CollectiveMainloopBwdSm90ILi2ELi2ELi2EN4cute5tupleIJNS5_1CILi1EEES8_S8_EEENS6_IJNS7_ILi64EEENS7_ILi128EEESB_EEENS_6half_tEfNS_4arch4Sm90ELb0ELb0ELb1ELb1ELb1ELb1ELb0ELb0ELi2ELi1ELi2ELi1ELb0EEENS1_24CollectiveEpilogueBwdGQAISC_fSF_Li256ELb1ELb1EEENS1_19SingleTileSchedulerILb1ELb0ELb0ELi128EEEEEEEEEvNT_6ParamsE,"ax",@progbits
	.align	128
.text._ZN7cutlass13device_kernelIN5flash11enable_sm90INS1_16FlashAttnBwdSm90INS1_25CollectiveMainloopBwdSm90ILi2ELi2ELi2EN4cute5tupleIJNS5_1CILi1EEES8_S8_EEENS6_IJNS7_ILi64EEENS7_ILi128EEESB_EEENS_6half_tEfNS_4arch4Sm90ELb0ELb0ELb1ELb1ELb1ELb1ELb0ELb0ELi2ELi1ELi2ELi1ELb0EEENS1_24CollectiveEpilogueBwdGQAISC_fSF_Li256ELb1ELb1EEENS1_19SingleTileSchedulerILb1ELb0ELb0ELi128EEEEEEEEEvNT_6ParamsE:
        .type           _ZN7cutlass13device_kernelIN5flash11enable_sm90INS1_16FlashAttnBwdSm90INS1_25CollectiveMainloopBwdSm90ILi2ELi2ELi2EN4cute5tupleIJNS5_1CILi1EEES8_S8_EEENS6_IJNS7_ILi64EEENS7_ILi128EEESB_EEENS_6half_tEfNS_4arch4Sm90ELb0ELb0ELb1ELb1ELb1ELb1ELb0ELb0ELi2ELi1ELi2ELi1ELb0EEENS1_24CollectiveEpilogueBwdGQAISC_fSF_Li256ELb1ELb1EEENS1_19SingleTileSchedulerILb1ELb0ELb0ELi128EEEEEEEEEvNT_6ParamsE,@function
        .size           _ZN7cutlass13device_kernelIN5flash11enable_sm90INS1_16FlashAttnBwdSm90INS1_25CollectiveMainloopBwdSm90ILi2ELi2ELi2EN4cute5tupleIJNS5_1CILi1EEES8_S8_EEENS6_IJNS7_ILi64EEENS7_ILi128EEESB_EEENS_6half_tEfNS_4arch4Sm90ELb0ELb0ELb1ELb1ELb1ELb1ELb0ELb0ELi2ELi1ELi2ELi1ELb0EEENS1_24CollectiveEpilogueBwdGQAISC_fSF_Li256ELb1ELb1EEENS1_19SingleTileSchedulerILb1ELb0ELb0ELi128EEEEEEEEEvNT_6ParamsE,(.L_x_138 - _ZN7cutlass13device_kernelIN5flash11enable_sm90INS1_16FlashAttnBwdSm90INS1_25CollectiveMainloopBwdSm90ILi2ELi2ELi2EN4cute5tupleIJNS5_1CILi1EEES8_S8_EEENS6_IJNS7_ILi64EEENS7_ILi128EEESB_EEENS_6half_tEfNS_4arch4Sm90ELb0ELb0ELb1ELb1ELb1ELb1ELb0ELb0ELi2ELi1ELi2ELi1ELb0EEENS1_24CollectiveEpilogueBwdGQAISC_fSF_Li256ELb1ELb1EEENS1_19SingleTileSchedulerILb1ELb0ELb0ELi128EEEEEEEEEvNT_6ParamsE)
        .other          _ZN7cutlass13device_kernelIN5flash11enable_sm90INS1_16FlashAttnBwdSm90INS1_25CollectiveMainloopBwdSm90ILi2ELi2ELi2EN4cute5tupleIJNS5_1CILi1EEES8_S8_EEENS6_IJNS7_ILi64EEENS7_ILi128EEESB_EEENS_6half_tEfNS_4arch4Sm90ELb0ELb0ELb1ELb1ELb1ELb1ELb0ELb0ELi2ELi1ELi2ELi1ELb0EEENS1_24CollectiveEpilogueBwdGQAISC_fSF_Li256ELb1ELb1EEENS1_19SingleTileSchedulerILb1ELb0ELb0ELi128EEEEEEEEEvNT_6ParamsE,@"STO_CUDA_ENTRY STV_DEFAULT"
_ZN7cutlass13device_kernelIN5flash11enable_sm90INS1_16FlashAttnBwdSm90INS1_25CollectiveMainloopBwdSm90ILi2ELi2ELi2EN4cute5tupleIJNS5_1CILi1EEES8_S8_EEENS6_IJNS7_ILi64EEENS7_ILi128EEESB_EEENS_6half_tEfNS_4arch4Sm90ELb0ELb0ELb1ELb1ELb1ELb1ELb0ELb0ELi2ELi1ELi2ELi1ELb0EEENS1_24CollectiveEpilogueBwdGQAISC_fSF_Li256ELb1ELb1EEENS1_19SingleTileSchedulerILb1ELb0ELb0ELi128EEEEEEEEEvNT_6ParamsE:
[----:B------:R-:W-:Y:S01]  /*0000*/  LDC R1, c[0x0][0x37c] ;  /* 0x0000df00ff017b82 */ /* 0x000fe20000000800 */
[----:B------:R-:W-:Y:S05]  /*0010*/  EXIT ;  /* 0x000000000000794d */ /* 0x000fea0003800000 */
.L_x_7:
        /* <DEDUP_REMOVED lines=14> */
.L_x_138:


//--------------------- .text._ZN7cutlass13device_kernelIN5flash11enable_sm90INS1_16FlashAttnBwdSm90INS1_25CollectiveMainloopBwdSm90ILi2ELi2ELi2EN4cute5tupleIJNS5_1CILi1EEES8_S8_EEENS6_IJNS7_ILi64EEENS7_ILi128EEESB_EEENS_6half_tEfNS_4arch4Sm90ELb0ELb1ELb1ELb0ELb0ELb1ELb0ELb0ELi2ELi1ELi2ELi1ELb0EEENS1_21CollectiveEpilogueBwdISC_SD_SF_Li256ELb0ELb0ELi1EEENS1_19SingleTileSchedulerILb0ELb0ELb0ELi128EEEEEEEEEvNT_6ParamsE --------------------------
	.section	.text._ZN7cutlass13device_kernelIN5flash11enable_sm90INS1_16FlashAttnBwdSm90INS1_25CollectiveMainloopBwdSm90ILi2ELi2ELi2EN4cute5tupleIJNS5_1CILi1EEES8_S8_EEENS6_IJNS7_ILi64EEENS7_ILi128EEESB_EEENS_6half_tEfNS_4arch4Sm90ELb0ELb1ELb1ELb0ELb0ELb1ELb0ELb0ELi2ELi1ELi2ELi1ELb0EEENS1_21CollectiveEpilogueBwdISC_SD_SF_Li256ELb0ELb0ELi1EEENS1_19SingleTileSchedulerILb0ELb0ELb0ELi128EEEEEEEEEvNT_6ParamsE,"ax",@progbits
	.align	128
.text._ZN7cutlass13device_kernelIN5flash11enable_sm90INS1_16FlashAttnBwdSm90INS1_25CollectiveMainloopBwdSm90ILi2ELi2ELi2EN4cute5tupleIJNS5_1CILi1EEES8_S8_EEENS6_IJNS7_ILi64EEENS7_ILi128EEESB_EEENS_6half_tEfNS_4arch4Sm90ELb0ELb1ELb1ELb0ELb0ELb1ELb0ELb0ELi2ELi1ELi2ELi1ELb0EEENS1_21CollectiveEpilogueBwdISC_SD_SF_Li256ELb0ELb0ELi1EEENS1_19SingleTileSchedulerILb0ELb0ELb0ELi128EEEEEEEEEvNT_6ParamsE:
        .type           _ZN7cutlass13device_kernelIN5flash11enable_sm90INS1_16FlashAttnBwdSm90INS1_25CollectiveMainloopBwdSm90ILi2ELi2ELi2EN4cute5tupleIJNS5_1CILi1EEES8_S8_EEENS6_IJNS7_ILi64EEENS7_ILi128EEESB_EEENS_6half_tEfNS_4arch4Sm90ELb0ELb1ELb1ELb0ELb0ELb1ELb0ELb0ELi2ELi1ELi2ELi1ELb0EEENS1_21CollectiveEpilogueBwdISC_SD_SF_Li256ELb0ELb0ELi1EEENS1_19SingleTileSchedulerILb0ELb0ELb0ELi128EEEEEEEEEvNT_6ParamsE,@function
        .size           _ZN7cutlass13device_kernelIN5flash11enable_sm90INS1_16FlashAttnBwdSm90INS1_25CollectiveMainloopBwdSm90ILi2ELi2ELi2EN4cute5tupleIJNS5_1CILi1EEES8_S8_EEENS6_IJNS7_ILi64EEENS7_ILi128EEESB_EEENS_6half_tEfNS_4arch4Sm90ELb0ELb1ELb1ELb0ELb0ELb1ELb0ELb0ELi2ELi1ELi2ELi1ELb0EEENS1_21CollectiveEpilogueBwdISC_SD_SF_Li256ELb0ELb0ELi1EEENS1_19SingleTileSchedulerILb0ELb0ELb0ELi128EEEEEEEEEvNT_6ParamsE,(.L_x_139 - _ZN7cutlass13device_kernelIN5flash11enable_sm90INS1_16FlashAttnBwdSm90INS1_25CollectiveMainloopBwdSm90ILi2ELi2ELi2EN4cute5tupleIJNS5_1CILi1EEES8_S8_EEENS6_IJNS7_ILi64EEENS7_ILi128EEESB_EEENS_6half_tEfNS_4arch4Sm90ELb0ELb1ELb1ELb0ELb0ELb1ELb0ELb0ELi2ELi1ELi2ELi1ELb0EEENS1_21CollectiveEpilogueBwdISC_SD_SF_Li256ELb0ELb0ELi1EEENS1_19SingleTileSchedulerILb0ELb0ELb0ELi128EEEEEEEEEvNT_6ParamsE)
        .other          _ZN7cutlass13device_kernelIN5flash11enable_sm90INS1_16FlashAttnBwdSm90INS1_25CollectiveMainloopBwdSm90ILi2ELi2ELi2EN4cute5tupleIJNS5_1CILi1EEES8_S8_EEENS6_IJNS7_ILi64EEENS7_ILi128EEESB_EEENS_6half_tEfNS_4arch4Sm90ELb0ELb1ELb1ELb0ELb0ELb1ELb0ELb0ELi2ELi1ELi2ELi1ELb0EEENS1_21CollectiveEpilogueBwdISC_SD_SF_Li256ELb0ELb0ELi1EEENS1_19SingleTileSchedulerILb0ELb0ELb0ELi128EEEEEEEEEvNT_6ParamsE,@"STO_CUDA_ENTRY STV_DEFAULT"
_ZN7cutlass13device_kernelIN5flash11enable_sm90INS1_16FlashAttnBwdSm90INS1_25CollectiveMainloopBwdSm90ILi2ELi2ELi2EN4cute5tupleIJNS5_1CILi1EEES8_S8_EEENS6_IJNS7_ILi64EEENS7_ILi128EEESB_EEENS_6half_tEfNS_4arch4Sm90ELb0ELb1ELb1ELb0ELb0ELb1ELb0ELb0ELi2ELi1ELi2ELi1ELb0EEENS1_21CollectiveEpilogueBwdISC_SD_SF_Li256ELb0ELb0ELi1EEENS1_19SingleTileSchedulerILb0ELb0ELb0ELi128EEEEEEEEEvNT_6ParamsE:
[----:B------:R-:W-:Y:S01]  /*0000*/  LDC R1, c[0x0][0x37c] ;  /* 0x0000df00ff017b82 */ /* 0x000fe20000000800 */
[----:B------:R-:W-:Y:S05]  /*0010*/  EXIT ;  /* 0x000000000000794d */ /* 0x000fea0003800000 */
.L_x_8:
        /* <DEDUP_REMOVED lines=14> */
.L_x_139:


//--------------------- .text._ZN7cutlass13device_kernelIN5flash11enable_sm90INS1_16FlashAttnBwdSm90INS1_25CollectiveMainloopBwdSm90ILi2ELi2ELi2EN4cute5tupleIJNS5_1CILi1EEES8_S8_EEENS6_IJNS7_ILi64EEENS7_ILi128EEESB_EEENS_6half_tEfNS_4arch4Sm90ELb0ELb1ELb1ELb0ELb1ELb1ELb0ELb0ELi2ELi1ELi2ELi1ELb0EEENS1_21CollectiveEpilogueBwdISC_SD_SF_Li256ELb0ELb0ELi1EEENS1_19SingleTileSchedulerILb0ELb0ELb0ELi128EEEEEEEEEvNT_6ParamsE --------------------------
	.section	.text._ZN7cutlass13device_kernelIN5flash11enable_sm90INS1_16FlashAttnBwdSm90INS1_25CollectiveMainloopBwdSm90ILi2ELi2ELi2EN4cute5tupleIJNS5_1CILi1EEES8_S8_EEENS6_IJNS7_ILi64EEENS7_ILi128EEESB_EEENS_6half_tEfNS_4arch4Sm90ELb0ELb1ELb1ELb0ELb1ELb1ELb0ELb0ELi2ELi1ELi2ELi1ELb0EEENS1_21CollectiveEpilogueBwdISC_SD_SF_Li256ELb0ELb0ELi1EEENS1_19SingleTileSchedulerILb0ELb0ELb0ELi128EEEEEEEEEvNT_6ParamsE,"ax",@progbits
	.align	128
.text._ZN7cutlass13device_kernelIN5flash11enable_sm90INS1_16FlashAttnBwdSm90INS1_25CollectiveMainloopBwdSm90ILi2ELi2ELi2EN4cute5tupleIJNS5_1CILi1EEES8_S8_EEENS6_IJNS7_ILi64EEENS7_ILi128EEESB_EEENS_6half_tEfNS_4arch4Sm90ELb0ELb1ELb1ELb0ELb1ELb1ELb0ELb0ELi2ELi1ELi2ELi1ELb0EEENS1_21CollectiveEpilogueBwdISC_SD_SF_Li256ELb0ELb0ELi1EEENS1_19SingleTileSchedulerILb0ELb0ELb0ELi128EEEEEEEEEvNT_6ParamsE:
        .type           _ZN7cutlass13device_kernelIN5flash11enable_sm90INS1_16FlashAttnBwdSm90INS1_25CollectiveMainloopBwdSm90ILi2ELi2ELi2EN4cute5tupleIJNS5_1CILi1EEES8_S8_EEENS6_IJNS7_ILi64EEENS7_ILi128EEESB_EEENS_6half_tEfNS_4arch4Sm90ELb0ELb1ELb1ELb0ELb1ELb1ELb0ELb0ELi2ELi1ELi2ELi1ELb0EEENS1_21CollectiveEpilogueBwdISC_SD_SF_Li256ELb0ELb0ELi1EEENS1_19SingleTileSchedulerILb0ELb0ELb0ELi128EEEEEEEEEvNT_6ParamsE,@function
        .size           _ZN7cutlass13device_kernelIN5flash11enable_sm90INS1_16FlashAttnBwdSm90INS1_25CollectiveMainloopBwdSm90ILi2ELi2ELi2EN4cute5tupleIJNS5_1CILi1EEES8_S8_EEENS6_IJNS7_ILi64EEENS7_ILi128EEESB_EEENS_6half_tEfNS_4arch4Sm90ELb0ELb1ELb1ELb0ELb1ELb1ELb0ELb0ELi2ELi1ELi2ELi1ELb0EEENS1_21CollectiveEpilogueBwdISC_SD_SF_Li256ELb0ELb0ELi1EEENS1_19SingleTileSchedulerILb0ELb0ELb0ELi128EEEEEEEEEvNT_6ParamsE,(.L_x_140 - _ZN7cutlass13device_kernelIN5flash11enable_sm90INS1_16FlashAttnBwdSm90INS1_25CollectiveMainloopBwdSm90ILi2ELi2ELi2EN4cute5tupleIJNS5_1CILi1EEES8_S8_EEENS6_IJNS7_ILi64EEENS7_ILi128EEESB_EEENS_6half_tEfNS_4arch4Sm90ELb0ELb1ELb1ELb0ELb1ELb1ELb0ELb0ELi2ELi1ELi2ELi1ELb0EEENS1_21CollectiveEpilogueBwdISC_SD_SF_Li256ELb0ELb0ELi1EEENS1_19SingleTileSchedulerILb0ELb0ELb0ELi128EEEEEEEEEvNT_6ParamsE)
        .other          _ZN7cutlass13device_kernelIN5flash11enable_sm90INS1_16FlashAttnBwdSm90INS1_25CollectiveMainloopBwdSm90ILi2ELi2ELi2EN4cute5tupleIJNS5_1CILi1EEES8_S8_EEENS6_IJNS7_ILi64EEENS7_ILi128EEESB_EEENS_6half_tEfNS_4arch4Sm90ELb0ELb1ELb1ELb0ELb1ELb1ELb0ELb0ELi2ELi1ELi2ELi1ELb0EEENS1_21CollectiveEpilogueBwdISC_SD_SF_Li256ELb0ELb0ELi1EEENS1_19SingleTileSchedulerILb0ELb0ELb0ELi128EEEEEEEEEvNT_6ParamsE,@"STO_CUDA_ENTRY STV_DEFAULT"
_ZN7cutlass13device_kernelIN5flash11enable_sm90INS1_16FlashAttnBwdSm90INS1_25CollectiveMainloopBwdSm90ILi2ELi2ELi2EN4cute5tupleIJNS5_1CILi1EEES8_S8_EEENS6_IJNS7_ILi64EEENS7_ILi128EEESB_EEENS_6half_tEfNS_4arch4Sm90ELb0ELb1ELb1ELb0ELb1ELb1ELb0ELb0ELi2ELi1ELi2ELi1ELb0EEENS1_21CollectiveEpilogueBwdISC_SD_SF_Li256ELb0ELb0ELi1EEENS1_19SingleTileSchedulerILb0ELb0ELb0ELi128EEEEEEEEEvNT_6ParamsE:
[----:B------:R-:W-:Y:S01]  /*0000*/  LDC R1, c[0x0][0x37c] ;  /* 0x0000df00ff017b82 */ /* 0x000fe20000000800 */
[----:B------:R-:W-:Y:S05]  /*0010*/  EXIT ;  /* 0x000000000000794d */ /* 0x000fea0003800000 */
.L_x_9:
        /* <DEDUP_REMOVED lines=14> */
.L_x_140:


//--------------------- .text._ZN7cutlass13device_kernelIN5flash11enable_sm90INS1_16FlashAttnBwdSm90INS1_25CollectiveMainloopBwdSm90ILi2ELi2ELi2EN4cute5tupleIJNS5_1CILi1EEES8_S8_EEENS6_IJNS7_ILi64EEENS7_ILi128EEESB_EEENS_6half_tEfNS_4arch4Sm90ELb0ELb1ELb1ELb0ELb0ELb1ELb0ELb0ELi2ELi1ELi2ELi1ELb0EEENS1_24CollectiveEpilogueBwdGQAISC_fSF_Li256ELb0ELb0EEENS1_19SingleTileSchedulerILb0ELb0ELb0ELi128EEEEEEEEEvNT_6ParamsE --------------------------
	.section	.text._ZN7cutlass13device_kernelIN5flash11enable_sm90INS1_16FlashAttnBwdSm90INS1_25CollectiveMainloopBwdSm90ILi2ELi2ELi2EN4cute5tupleIJNS5_1CILi1EEES8_S8_EEENS6_IJNS7_ILi64EEENS7_ILi128EEESB_EEENS_6half_tEfNS_4arch4Sm90ELb0ELb1ELb1ELb0ELb0ELb1ELb0ELb0ELi2ELi1ELi2ELi1ELb0EEENS1_24CollectiveEpilogueBwdGQAISC_fSF_Li256ELb0ELb0EEENS1_19SingleTileSchedulerILb0ELb0ELb0ELi128EEEEEEEEEvNT_6ParamsE,"ax",@progbits
	.align	128
.text._ZN7cutlass13device_kernelIN5flash11enable_sm90INS1_16FlashAttnBwdSm90INS1_25CollectiveMainloopBwdSm90ILi2ELi2ELi2EN4cute5tupleIJNS5_1CILi1EEES8_S8_EEENS6_IJNS7_ILi64EEENS7_ILi128EEESB_EEENS_6half_tEfNS_4arch4Sm90ELb0ELb1ELb1ELb0ELb0ELb1ELb0ELb0ELi2ELi1ELi2ELi1ELb0EEENS1_24CollectiveEpilogueBwdGQAISC_fSF_Li256ELb0ELb0EEENS1_19SingleTileSchedulerILb0ELb0ELb0ELi128EEEEEEEEEvNT_6ParamsE:
        .type           _ZN7cutlass13device_kernelIN5flash11enable_sm90INS1_16FlashAttnBwdSm90INS1_25CollectiveMainloopBwdSm90ILi2ELi2ELi2EN4cute5tupleIJNS5_1CILi1EEES8_S8_EEENS6_IJNS7_ILi64EEENS7_ILi128EEESB_EEENS_6half_tEfNS_4arch4Sm90ELb0ELb1ELb1ELb0ELb0ELb1ELb0ELb0ELi2ELi1ELi2ELi1ELb0EEENS1_24CollectiveEpilogueBwdGQAISC_fSF_Li256ELb0ELb0EEENS1_19SingleTileSchedulerILb0ELb0ELb0ELi128EEEEEEEEEvNT_6ParamsE,@function
        .size           _ZN7cutlass13device_kernelIN5flash11enable_sm90INS1_16FlashAttnBwdSm90INS1_25CollectiveMainloopBwdSm90ILi2ELi2ELi2EN4cute5tupleIJNS5_1CILi1EEES8_S8_EEENS6_IJNS7_ILi64EEENS7_ILi128EEESB_EEENS_6half_tEfNS_4arch4Sm90ELb0ELb1ELb1ELb0ELb0ELb1ELb0ELb0ELi2ELi1ELi2ELi1ELb0EEENS1_24CollectiveEpilogueBwdGQAISC_fSF_Li256ELb0ELb0EEENS1_19SingleTileSchedulerILb0ELb0ELb0ELi128EEEEEEEEEvNT_6ParamsE,(.L_x_141 - _ZN7cutlass13device_kernelIN5flash11enable_sm90INS1_16FlashAttnBwdSm90INS1_25CollectiveMainloopBwdSm90ILi2ELi2ELi2EN4cute5tupleIJNS5_1CILi1EEES8_S8_EEENS6_IJNS7_ILi64EEENS7_ILi128EEESB_EEENS_6half_tEfNS_4arch4Sm90ELb0ELb1ELb1ELb0ELb0ELb1ELb0ELb0ELi2ELi1ELi2ELi1ELb0EEENS1_24CollectiveEpilogueBwdGQAISC_fSF_Li256ELb0ELb0EEENS1_19SingleTileSchedulerILb0ELb0ELb0ELi128EEEEEEEEEvNT_6ParamsE)
        .other          _ZN7cutlass13device_kernelIN5flash11enable_sm90INS1_16FlashAttnBwdSm90INS1_25CollectiveMainloopBwdSm90ILi2ELi2ELi2EN4cute5tupleIJNS5_1CILi1EEES8_S8_EEENS6_IJNS7_ILi64EEENS7_ILi128EEESB_EEENS_6half_tEfNS_4arch4Sm90ELb0ELb1ELb1ELb0ELb0ELb1ELb0ELb0ELi2ELi1ELi2ELi1ELb0EEENS1_24CollectiveEpilogueBwdGQAISC_fSF_Li256ELb0ELb0EEENS1_19SingleTileSchedulerILb0ELb0ELb0ELi128EEEEEEEEEvNT_6ParamsE,@"STO_CUDA_ENTRY STV_DEFAULT"
_ZN7cutlass13device_kernelIN5flash11enable_sm90INS1_16FlashAttnBwdSm90INS1_25CollectiveMainloopBwdSm90ILi2ELi2ELi2EN4cute5tupleIJNS5_1CILi1EEES8_S8_EEENS6_IJNS7_ILi64EEENS7_ILi128EEESB_EEENS_6half_tEfNS_4arch4Sm90ELb0ELb1ELb1ELb0ELb0ELb1ELb0ELb0ELi2ELi1ELi2ELi1ELb0EEENS1_24CollectiveEpilogueBwdGQAISC_fSF_Li256ELb0ELb0EEENS1_19SingleTileSchedulerILb0ELb0ELb0ELi128EEEEEEEEEvNT_6ParamsE:
[----:B------:R-:W-:Y:S01]  /*0000*/  LDC R1, c[0x0][0x37c] ;  /* 0x0000df00ff017b82 */ /* 0x000fe20000000800 */
[----:B------:R-:W-:Y:S05]  /*0010*/  EXIT ;  /* 0x000000000000794d */ /* 0x000fea0003800000 */
.L_x_10:
        /* <DEDUP_REMOVED lines=14> */
.L_x_141:


//--------------------- .text._ZN7cutlass13device_kernelIN5flash11enable_sm90INS1_16FlashAttnBwdSm90INS1_25CollectiveMainloopBwdSm90ILi2ELi2ELi2EN4cute5tupleIJNS5_1CILi1EEES8_S8_EEENS6_IJNS7_ILi64EEENS7_ILi128EEESB_EEENS_6half_tEfNS_4arch4Sm90ELb0ELb1ELb1ELb0ELb1ELb1ELb0ELb0ELi2ELi1ELi2ELi1ELb0EEENS1_24CollectiveEpilogueBwdGQAISC_fSF_Li256ELb0ELb1EEENS1_19SingleTileSchedulerILb0ELb0ELb0ELi128EEEEEEEEEvNT_6ParamsE --------------------------
	.section	.text._ZN7cutlass13device_kernelIN5flash11enable_sm90INS1_16FlashAttnBwdSm90INS1_25CollectiveMainloopBwdSm90ILi2ELi2ELi2EN4cute5tupleIJNS5_1CILi1EEES8_S8_EEENS6_IJNS7_ILi64EEENS7_ILi128EEESB_EEENS_6half_tEfNS_4arch4Sm90ELb0ELb1ELb1ELb0ELb1ELb1ELb0ELb0ELi2ELi1ELi2ELi1ELb0EEENS1_24CollectiveEpilogueBwdGQAISC_fSF_Li256ELb0ELb1EEENS1_19SingleTileSchedulerILb0ELb0ELb0ELi128EEEEEEEEEvNT_6ParamsE,"ax",@progbits
	.align	128
.text._ZN7cutlass13device_kernelIN5flash11enable_sm90INS1_16FlashAttnBwdSm90INS1_25CollectiveMainloopBwdSm90ILi2ELi2ELi2EN4cute5tupleIJNS5_1CILi1EEES8_S8_EEENS6_IJNS7_ILi64EEENS7_ILi128EEESB_EEENS_6half_tEfNS_4arch4Sm90ELb0ELb1ELb1ELb0ELb1ELb1ELb0ELb0ELi2ELi1ELi2ELi1ELb0EEENS1_24CollectiveEpilogueBwdGQAISC_fSF_Li256ELb0ELb1EEENS1_19SingleTileSchedulerILb0ELb0ELb0ELi128EEEEEEEEEvNT_6ParamsE:
        .type           _ZN7cutlass13device_kernelIN5flash11enable_sm90INS1_16FlashAttnBwdSm90INS1_25CollectiveMainloopBwdSm90ILi2ELi2ELi2EN4cute5tupleIJNS5_1CILi1EEES8_S8_EEENS6_IJNS7_ILi64EEENS7_ILi128EEESB_EEENS_6half_tEfNS_4arch4Sm90ELb0ELb1ELb1ELb0ELb1ELb1ELb0ELb0ELi2ELi1ELi2ELi1ELb0EEENS1_24CollectiveEpilogueBwdGQAISC_fSF_Li256ELb0ELb1EEENS1_19SingleTileSchedulerILb0ELb0ELb0ELi128EEEEEEEEEvNT_6ParamsE,@function
        .size           _ZN7cutlass13device_kernelIN5flash11enable_sm90INS1_16FlashAttnBwdSm90INS1_25CollectiveMainloopBwdSm90ILi2ELi2ELi2EN4cute5tupleIJNS5_1CILi1EEES8_S8_EEENS6_IJNS7_ILi64EEENS7_ILi128EEESB_EEENS_6half_tEfNS_4arch4Sm90ELb0ELb1ELb1ELb0ELb1ELb1ELb0ELb0ELi2ELi1ELi2ELi1ELb0EEENS1_24CollectiveEpilogueBwdGQAISC_fSF_Li256ELb0ELb1EEENS1_19SingleTileSchedulerILb0ELb0ELb0ELi128EEEEEEEEEvNT_6ParamsE,(.L_x_142 - _ZN7cutlass13device_kernelIN5flash11enable_sm90INS1_16FlashAttnBwdSm90INS1_25CollectiveMainloopBwdSm90ILi2ELi2ELi2EN4cute5tupleIJNS5_1CILi1EEES8_S8_EEENS6_IJNS7_ILi64EEENS7_ILi128EEESB_EEENS_6half_tEfNS_4arch4Sm90ELb0ELb1ELb1ELb0ELb1ELb1ELb0ELb0ELi2ELi1ELi2ELi1ELb0EEENS1_24CollectiveEpilogueBwdGQAISC_fSF_Li256ELb0ELb1EEENS1_19SingleTileSchedulerILb0ELb0ELb0ELi128EEEEEEEEEvNT_6ParamsE)
        .other          _ZN7cutlass13device_kernelIN5flash11enable_sm90INS1_16FlashAttnBwdSm90INS1_25CollectiveMainloopBwdSm90ILi2ELi2ELi2EN4cute5tupleIJNS5_1CILi1EEES8_S8_EEENS6_IJNS7_ILi64EEENS7_ILi128EEESB_EEENS_6half_tEfNS_4arch4Sm90ELb0ELb1ELb1ELb0ELb1ELb1ELb0ELb0ELi2ELi1ELi2ELi1ELb0EEENS1_24CollectiveEpilogueBwdGQAISC_fSF_Li256ELb0ELb1EEENS1_19SingleTileSchedulerILb0ELb0ELb0ELi128EEEEEEEEEvNT_6ParamsE,@"STO_CUDA_ENTRY STV_DEFAULT"
_ZN7cutlass13device_kernelIN5flash11enable_sm90INS1_16FlashAttnBwdSm90INS1_25CollectiveMainloopBwdSm90ILi2ELi2ELi2EN4cute5tupleIJNS5_1CILi1EEES8_S8_EEENS6_IJNS7_ILi64EEENS7_ILi128EEESB_EEENS_6half_tEfNS_4arch4Sm90ELb0ELb1ELb1ELb0ELb1ELb1ELb0ELb0ELi2ELi1ELi2ELi1ELb0EEENS1_24CollectiveEpilogueBwdGQAISC_fSF_Li256ELb0ELb1EEENS1_19SingleTileSchedulerILb0ELb0ELb0ELi128EEEEEEEEEvNT_6ParamsE:
[----:B------:R-:W-:Y:S01]  /*0000*/  LDC R1, c[0x0][0x37c] ;  /* 0x0000df00ff017b82 */ /* 0x000fe20000000800 */
[----:B------:R-:W-:Y:S05]  /*0010*/  EXIT ;  /* 0x000000000000794d */ /* 0x000fea0003800000 */
.L_x_11:
        /* <DEDUP_REMOVED lines=14> */
.L_x_142:


//--------------------- .text._ZN7cutlass13device_kernelIN5flash11enable_sm90INS1_16FlashAttnBwdSm90INS1_25CollectiveMainloopBwdSm90ILi2ELi2ELi2EN4cute5tupleIJNS5_1CILi1EEES8_S8_EEENS6_IJNS7_ILi64EEENS7_ILi128EEESB_EEENS_6half_tEfNS_4arch4Sm90ELb0ELb1ELb1ELb1ELb0ELb1ELb0ELb0ELi2ELi1ELi2ELi1ELb0EEENS1_21CollectiveEpilogueBwdISC_SD_SF_Li256ELb1ELb0ELi1EEENS1_19SingleTileSchedulerILb1ELb0ELb0ELi128EEEEEEEEEvNT_6ParamsE --------------------------
	.section	.text._ZN7cutlass13device_kernelIN5flash11enable_sm90INS1_16FlashAttnBwdSm90INS1_25CollectiveMainloopBwdSm90ILi2ELi2ELi2EN4cute5tupleIJNS5_1CILi1EEES8_S8_EEENS6_IJNS7_ILi64EEENS7_ILi128EEESB_EEENS_6half_tEfNS_4arch4Sm90ELb0ELb1ELb1ELb1ELb0ELb1ELb0ELb0ELi2ELi1ELi2ELi1ELb0EEENS1_21CollectiveEpilogueBwdISC_SD_SF_Li256ELb1ELb0ELi1EEENS1_19SingleTileSchedulerILb1ELb0ELb0ELi128EEEEEEEEEvNT_6ParamsE,"ax",@progbits
	.align	128
.text._ZN7cutlass13device_kernelIN5flash11enable_sm90INS1_16FlashAttnBwdSm90INS1_25CollectiveMainloopBwdSm90ILi2ELi2ELi2EN4cute5tupleIJNS5_1CILi1EEES8_S8_EEENS6_IJNS7_ILi64EEENS7_ILi128EEESB_EEENS_6half_tEfNS_4arch4Sm90ELb0ELb1ELb1ELb1ELb0ELb1ELb0ELb0ELi2ELi1ELi2ELi1ELb0EEENS1_21CollectiveEpilogueBwdISC_SD_SF_Li256ELb1ELb0ELi1EEENS1_19SingleTileSchedulerILb1ELb0ELb0ELi128EEEEEEEEEvNT_6ParamsE:
        .type           _ZN7cutlass13device_kernelIN5flash11enable_sm90INS1_16FlashAttnBwdSm90INS1_25CollectiveMainloopBwdSm90ILi2ELi2ELi2EN4cute5tupleIJNS5_1CILi1EEES8_S8_EEENS6_IJNS7_ILi64EEENS7_ILi128EEESB_EEENS_6half_tEfNS_4arch4Sm90ELb0ELb1ELb1ELb1ELb0ELb1ELb0ELb0ELi2ELi1ELi2ELi1ELb0EEENS1_21CollectiveEpilogueBwdISC_SD_SF_Li256ELb1ELb0ELi1EEENS1_19SingleTileSchedulerILb1ELb0ELb0ELi128EEEEEEEEEvNT_6ParamsE,@function
        .size           _ZN7cutlass13device_kernelIN5flash11enable_sm90INS1_16FlashAttnBwdSm90INS1_25CollectiveMainloopBwdSm90ILi2ELi2ELi2EN4cute5tupleIJNS5_1CILi1EEES8_S8_EEENS6_IJNS7_ILi64EEENS7_ILi128EEESB_EEENS_6half_tEfNS_4arch4Sm90ELb0ELb1ELb1ELb1ELb0ELb1ELb0ELb0ELi2ELi1ELi2ELi1ELb0EEENS1_21CollectiveEpilogueBwdISC_SD_SF_Li256ELb1ELb0ELi1EEENS1_19SingleTileSchedulerILb1ELb0ELb0ELi128EEEEEEEEEvNT_6ParamsE,(.L_x_143 - _ZN7cutlass13device_kernelIN5flash11enable_sm90INS1_16FlashAttnBwdSm90INS1_25CollectiveMainloopBwdSm90ILi2ELi2ELi2EN4cute5tupleIJNS5_1CILi1EEES8_S8_EEENS6_IJNS7_ILi64EEENS7_ILi128EEESB_EEENS_6half_tEfNS_4arch4Sm90ELb0ELb1ELb1ELb1ELb0ELb1ELb0ELb0ELi2ELi1ELi2ELi1ELb0EEENS1_21CollectiveEpilogueBwdISC_SD_SF_Li256ELb1ELb0ELi1EEENS1_19SingleTileSchedulerILb1ELb0ELb0ELi128EEEEEEEEEvNT_6ParamsE)
        .other          _ZN7cutlass13device_kernelIN5flash11enable_sm90INS1_16FlashAttnBwdSm90INS1_25CollectiveMainloopBwdSm90ILi2ELi2ELi2EN4cute5tupleIJNS5_1CILi1EEES8_S8_EEENS6_IJNS7_ILi64EEENS7_ILi128EEESB_EEENS_6half_tEfNS_4arch4Sm90ELb0ELb1ELb1ELb1ELb0ELb1ELb0ELb0ELi2ELi1ELi2ELi1ELb0EEENS1_21CollectiveEpilogueBwdISC_SD_SF_Li256ELb1ELb0ELi1EEENS1_19SingleTileSchedulerILb1ELb0ELb0ELi128EEEEEEEEEvNT_6ParamsE,@"STO_CUDA_ENTRY STV_DEFAULT"
_ZN7cutlass13device_kernelIN5flash11enable_sm90INS1_16FlashAttnBwdSm90INS1_25CollectiveMainloopBwdSm90ILi2ELi2ELi2EN4cute5tupleIJNS5_1CILi1EEES8_S8_EEENS6_IJNS7_ILi64EEENS7_ILi128EEESB_EEENS_6half_tEfNS_4arch4Sm90ELb0ELb1ELb1ELb1ELb0ELb1ELb0ELb0ELi2ELi1ELi2ELi1ELb0EEENS1_21CollectiveEpilogueBwdISC_SD_SF_Li256ELb1ELb0ELi1EEENS1_19SingleTileSchedulerILb1ELb0ELb0ELi128EEEEEEEEEvNT_6ParamsE:
[----:B------:R-:W-:Y:S01]  /*0000*/  LDC R1, c[0x0][0x37c] ;  /* 0x0000df00ff017b82 */ /* 0x000fe20000000800 */
[----:B------:R-:W-:Y:S05]  /*0010*/  EXIT ;  /* 0x000000000000794d */ /* 0x000fea0003800000 */
.L_x_12:
        /* <DEDUP_REMOVED lines=14> */
.L_x_143:


//--------------------- .text._ZN7cutlass13device_kernelIN5flash11enable_sm90INS1_16FlashAttnBwdSm90INS1_25CollectiveMainloopBwdSm90ILi2ELi2ELi2EN4cute5tupleIJNS5_1CILi1EEES8_S8_EEENS6_IJNS7_ILi64EEENS7_ILi128EEESB_EEENS_6half_tEfNS_4arch4Sm90ELb0ELb1ELb1ELb1ELb1ELb1ELb0ELb0ELi2ELi1ELi2ELi1ELb0EEENS1_21CollectiveEpilogueBwdISC_SD_SF_Li256ELb1ELb0ELi1EEENS1_19SingleTileSchedulerILb1ELb0ELb0ELi128EEEEEEEEEvNT_6ParamsE --------------------------
	.section	.text._ZN7cutlass13device_kernelIN5flash11enable_sm90INS1_16FlashAttnBwdSm90INS1_25CollectiveMainloopBwdSm90ILi2ELi2ELi2EN4cute5tupleIJNS5_1CILi1EEES8_S8_EEENS6_IJNS7_ILi64EEENS7_ILi128EEESB_EEENS_6half_tEfNS_4arch4Sm90ELb0ELb1ELb1ELb1ELb1ELb1ELb0ELb0ELi2ELi1ELi2ELi1ELb0EEENS1_21CollectiveEpilogueBwdISC_SD_SF_Li256ELb1ELb0ELi1EEENS1_19SingleTileSchedulerILb1ELb0ELb0ELi128EEEEEEEEEvNT_6ParamsE,"ax",@progbits
	.align	128
.text._ZN7cutlass13device_kernelIN5flash11enable_sm90INS1_16FlashAttnBwdSm90INS1_25CollectiveMainloopBwdSm90ILi2ELi2ELi2EN4cute5tupleIJNS5_1CILi1EEES8_S8_EEENS6_IJNS7_ILi64EEENS7_ILi128EEESB_EEENS_6half_tEfNS_4arch4Sm90ELb0ELb1ELb1ELb1ELb1ELb1ELb0ELb0ELi2ELi1ELi2ELi1ELb0EEENS1_21CollectiveEpilogueBwdISC_SD_SF_Li256ELb1ELb0ELi1EEENS1_19SingleTileSchedulerILb1ELb0ELb0ELi128EEEEEEEEEvNT_6ParamsE:
        .type           _ZN7cutlass13device_kernelIN5flash11enable_sm90INS1_16FlashAttnBwdSm90INS1_25CollectiveMainloopBwdSm90ILi2ELi2ELi2EN4cute5tupleIJNS5_1CILi1EEES8_S8_EEENS6_IJNS7_ILi64EEENS7_ILi128EEESB_EEENS_6half_tEfNS_4arch4Sm90ELb0ELb1ELb1ELb1ELb1ELb1ELb0ELb0ELi2ELi1ELi2ELi1ELb0EEENS1_21CollectiveEpilogueBwdISC_SD_SF_Li256ELb1ELb0ELi1EEENS1_19SingleTileSchedulerILb1ELb0ELb0ELi128EEEEEEEEEvNT_6ParamsE,@function
        .size           _ZN7cutlass13device_kernelIN5flash11enable_sm90INS1_16FlashAttnBwdSm90INS1_25CollectiveMainloopBwdSm90ILi2ELi2ELi2EN4cute5tupleIJNS5_1CILi1EEES8_S8_EEENS6_IJNS7_ILi64EEENS7_ILi128EEESB_EEENS_6half_tEfNS_4arch4Sm90ELb0ELb1ELb1ELb1ELb1ELb1ELb0ELb0ELi2ELi1ELi2ELi1ELb0EEENS1_21CollectiveEpilogueBwdISC_SD_SF_Li256ELb1ELb0ELi1EEENS1_19SingleTileSchedulerILb1ELb0ELb0ELi128EEEEEEEEEvNT_6ParamsE,(.L_x_144 - _ZN7cutlass13device_kernelIN5flash11enable_sm90INS1_16FlashAttnBwdSm90INS1_25CollectiveMainloopBwdSm90ILi2ELi2ELi2EN4cute5tupleIJNS5_1CILi1EEES8_S8_EEENS6_IJNS7_ILi64EEENS7_ILi128EEESB_EEENS_6half_tEfNS_4arch4Sm90ELb0ELb1ELb1ELb1ELb1ELb1ELb0ELb0ELi2ELi1ELi2ELi1ELb0EEENS1_21CollectiveEpilogueBwdISC_SD_SF_Li256ELb1ELb0ELi1EEENS1_19SingleTileSchedulerILb1ELb0ELb0ELi128EEEEEEEEEvNT_6ParamsE)
        .other          _ZN7cutlass13device_kernelIN5flash11enable_sm90INS1_16FlashAttnBwdSm90INS1_25CollectiveMainloopBwdSm90ILi2ELi2ELi2EN4cute5tupleIJNS5_1CILi1EEES8_S8_EEENS6_IJNS7_ILi64EEENS7_ILi128EEESB_EEENS_6half_tEfNS_4arch4Sm90ELb0ELb1ELb1ELb1ELb1ELb1ELb0ELb0ELi2ELi1ELi2ELi1ELb0EEENS1_21CollectiveEpilogueBwdISC_SD_SF_Li256ELb1ELb0ELi1EEENS1_19SingleTileSchedulerILb1ELb0ELb0ELi128EEEEEEEEEvNT_6ParamsE,@"STO_CUDA_ENTRY STV_DEFAULT"
_ZN7cutlass13device_kernelIN5flash11enable_sm90INS1_16FlashAttnBwdSm90INS1_25CollectiveMainloopBwdSm90ILi2ELi2ELi2EN4cute5tupleIJNS5_1CILi1EEES8_S8_EEENS6_IJNS7_ILi64EEENS7_ILi128EEESB_EEENS_6half_tEfNS_4arch4Sm90ELb0ELb1ELb1ELb1ELb1ELb1ELb0ELb0ELi2ELi1ELi2ELi1ELb0EEENS1_21CollectiveEpilogueBwdISC_SD_SF_Li256ELb1ELb0ELi1EEENS1_19SingleTileSchedulerILb1ELb0ELb0ELi128EEEEEEEEEvNT_6ParamsE:
[----:B------:R-:W-:Y:S01]  /*0000*/  LDC R1, c[0x0][0x37c] ;  /* 0x0000df00ff017b82 */ /* 0x000fe20000000800 */
[----:B------:R-:W-:Y:S05]  /*0010*/  EXIT ;  /* 0x000000000000794d */ /* 0x000fea0003800000 */
.L_x_13:
        /* <DEDUP_REMOVED lines=14> */
.L_x_144:


//--------------------- .text._ZN7cutlass13device_kernelIN5flash11enable_sm90INS1_16FlashAttnBwdSm90INS1_25CollectiveMainloopBwdSm90ILi2ELi2ELi2EN4cute5tupleIJNS5_1CILi1EEES8_S8_EEENS6_IJNS7_ILi64EEENS7_ILi128EEESB_EEENS_6half_tEfNS_4arch4Sm90ELb0ELb1ELb1ELb1ELb0ELb1ELb0ELb0ELi2ELi1ELi2ELi1ELb0EEENS1_24CollectiveEpilogueBwdGQAISC_fSF_Li256ELb1ELb0EEENS1_19SingleTileSchedulerILb1ELb0ELb0ELi128EEEEEEEEEvNT_6ParamsE --------------------------
	.section	.text._ZN7cutlass13device_kernelIN5flash11enable_sm90INS1_16FlashAttnBwdSm90INS1_25CollectiveMainloopBwdSm90ILi2ELi2ELi2EN4cute5tupleIJNS5_1CILi1EEES8_S8_EEENS6_IJNS7_ILi64EEENS7_ILi128EEESB_EEENS_6half_tEfNS_4arch4Sm90ELb0ELb1ELb1ELb1ELb0ELb1ELb0ELb0ELi2ELi1ELi2ELi1ELb0EEENS1_24CollectiveEpilogueBwdGQAISC_fSF_Li256ELb1ELb0EEENS1_19SingleTileSchedulerILb1ELb0ELb0ELi128EEEEEEEEEvNT_6ParamsE,"ax",@progbits
	.align	128
.text._ZN7cutlass13device_kernelIN5flash11enable_sm90INS1_16FlashAttnBwdSm90INS1_25CollectiveMainloopBwdSm90ILi2ELi2ELi2EN4cute5tupleIJNS5_1CILi1EEES8_S8_EEENS6_IJNS7_ILi64EEENS7_ILi128EEESB_EEENS_6half_tEfNS_4arch4Sm90ELb0ELb1ELb1ELb1ELb0ELb1ELb0ELb0ELi2ELi1ELi2ELi1ELb0EEENS1_24CollectiveEpilogueBwdGQAISC_fSF_Li256ELb1ELb0EEENS1_19SingleTileSchedulerILb1ELb0ELb0ELi128EEEEEEEEEvNT_6ParamsE:
        .type           _ZN7cutlass13device_kernelIN5flash11enable_sm90INS1_16FlashAttnBwdSm90INS1_25CollectiveMainloopBwdSm90ILi2ELi2ELi2EN4cute5tupleIJNS5_1CILi1EEES8_S8_EEENS6_IJNS7_ILi64EEENS7_ILi128EEESB_EEENS_6half_tEfNS_4arch4Sm90ELb0ELb1ELb1ELb1ELb0ELb1ELb0ELb0ELi2ELi1ELi2ELi1ELb0EEENS1_24CollectiveEpilogueBwdGQAISC_fSF_Li256ELb1ELb0EEENS1_19SingleTileSchedulerILb1ELb0ELb0ELi128EEEEEEEEEvNT_6ParamsE,@function
        .size           _ZN7cutlass13device_kernelIN5flash11enable_sm90INS1_16FlashAttnBwdSm90INS1_25CollectiveMainloopBwdSm90ILi2ELi2ELi2EN4cute5tupleIJNS5_1CILi1EEES8_S8_EEENS6_IJNS7_ILi64EEENS7_ILi128EEESB_EEENS_6half_tEfNS_4arch4Sm90ELb0ELb1ELb1ELb1ELb0ELb1ELb0ELb0ELi2ELi1ELi2ELi1ELb0EEENS1_24CollectiveEpilogueBwdGQAISC_fSF_Li256ELb1ELb0EEENS1_19SingleTileSchedulerILb1ELb0ELb0ELi128EEEEEEEEEvNT_6ParamsE,(.L_x_145 - _ZN7cutlass13device_kernelIN5flash11enable_sm90INS1_16FlashAttnBwdSm90INS1_25CollectiveMainloopBwdSm90ILi2ELi2ELi2EN4cute5tupleIJNS5_1CILi1EEES8_S8_EEENS6_IJNS7_ILi64EEENS7_ILi128EEESB_EEENS_6half_tEfNS_4arch4Sm90ELb0ELb1ELb1ELb1ELb0ELb1ELb0ELb0ELi2ELi1ELi2ELi1ELb0EEENS1_24CollectiveEpilogueBwdGQAISC_fSF_Li256ELb1ELb0EEENS1_19SingleTileSchedulerILb1ELb0ELb0ELi128EEEEEEEEEvNT_6ParamsE)
        .other          _ZN7cutlass13device_kernelIN5flash11enable_sm90INS1_16FlashAttnBwdSm90INS1_25CollectiveMainloopBwdSm90ILi2ELi2ELi2EN4cute5tupleIJNS5_1CILi1EEES8_S8_EEENS6_IJNS7_ILi64EEENS7_ILi128EEESB_EEENS_6half_tEfNS_4arch4Sm90ELb0ELb1ELb1ELb1ELb0ELb1ELb0ELb0ELi2ELi1ELi2ELi1ELb0EEENS1_24CollectiveEpilogueBwdGQAISC_fSF_Li256ELb1ELb0EEENS1_19SingleTileSchedulerILb1ELb0ELb0ELi128EEEEEEEEEvNT_6ParamsE,@"STO_CUDA_ENTRY STV_DEFAULT"
_ZN7cutlass13device_kernelIN5flash11enable_sm90INS1_16FlashAttnBwdSm90INS1_25CollectiveMainloopBwdSm90ILi2ELi2ELi2EN4cute5tupleIJNS5_1CILi1EEES8_S8_EEENS6_IJNS7_ILi64EEENS7_ILi128EEESB_EEENS_6half_tEfNS_4arch4Sm90ELb0ELb1ELb1ELb1ELb0ELb1ELb0ELb0ELi2ELi1ELi2ELi1ELb0EEENS1_24CollectiveEpilogueBwdGQAISC_fSF_Li256ELb1ELb0EEENS1_19SingleTileSchedulerILb1ELb0ELb0ELi128EEEEEEEEEvNT_6ParamsE:
[----:B------:R-:W-:Y:S01]  /*0000*/  LDC R1, c[0x0][0x37c] ;  /* 0x0000df00ff017b82 */ /* 0x000fe20000000800 */
[----:B------:R-:W-:Y:S05]  /*0010*/  EXIT ;  /* 0x000000000000794d */ /* 0x000fea0003800000 */
.L_x_14:
        /* <DEDUP_REMOVED lines=14> */
.L_x_145:


//--------------------- .text._ZN7cutlass13device_kernelIN5flash11enable_sm90INS1_16FlashAttnBwdSm90INS1_25CollectiveMainloopBwdSm90ILi2ELi2ELi2EN4cute5tupleIJNS5_1CILi1EEES8_S8_EEENS6_IJNS7_ILi64EEENS7_ILi128EEESB_EEENS_6half_tEfNS_4arch4Sm90ELb0ELb1ELb1ELb1ELb1ELb1ELb0ELb0ELi2ELi1ELi2ELi1ELb0EEENS1_24CollectiveEpilogueBwdGQAISC_fSF_Li256ELb1ELb1EEENS1_19SingleTileSchedulerILb1ELb0ELb0ELi128EEEEEEEEEvNT_6ParamsE --------------------------
	.section	.text._ZN7cutlass13device_kernelIN5flash11enable_sm90INS1_16FlashAttnBwdSm90INS1_25CollectiveMainloopBwdSm90ILi2ELi2ELi2EN4cute5tupleIJNS5_1CILi1EEES8_S8_EEENS6_IJNS7_ILi64EEENS7_ILi128EEESB_EEENS_6half_tEfNS_4arch4Sm90ELb0ELb1ELb1ELb1ELb1ELb1ELb0ELb0ELi2ELi1ELi2ELi1ELb0EEENS1_24CollectiveEpilogueBwdGQAISC_fSF_Li256ELb1ELb1EEENS1_19SingleTileSchedulerILb1ELb0ELb0ELi128EEEEEEEEEvNT_6ParamsE,"ax",@progbits
	.align	128
.text._ZN7cutlass13device_kernelIN5flash11enable_sm90INS1_16FlashAttnBwdSm90INS1_25CollectiveMainloopBwdSm90ILi2ELi2ELi2EN4cute5tupleIJNS5_1CILi1EEES8_S8_EEENS6_IJNS7_ILi64EEENS7_ILi128EEESB_EEENS_6half_tEfNS_4arch4Sm90ELb0ELb1ELb1ELb1ELb1ELb1ELb0ELb0ELi2ELi1ELi2ELi1ELb0EEENS1_24CollectiveEpilogueBwdGQAISC_fSF_Li256ELb1ELb1EEENS1_19SingleTileSchedulerILb1ELb0ELb0ELi128EEEEEEEEEvNT_6ParamsE:
        .type           _ZN7cutlass13device_kernelIN5flash11enable_sm90INS1_16FlashAttnBwdSm90INS1_25CollectiveMainloopBwdSm90ILi2ELi2ELi2EN4cute5tupleIJNS5_1CILi1EEES8_S8_EEENS6_IJNS7_ILi64EEENS7_ILi128EEESB_EEENS_6half_tEfNS_4arch4Sm90ELb0ELb1ELb1ELb1ELb1ELb1ELb0ELb0ELi2ELi1ELi2ELi1ELb0EEENS1_24CollectiveEpilogueBwdGQAISC_fSF_Li256ELb1ELb1EEENS1_19SingleTileSchedulerILb1ELb0ELb0ELi128EEEEEEEEEvNT_6ParamsE,@function
        .size           _ZN7cutlass13device_kernelIN5flash11enable_sm90INS1_16FlashAttnBwdSm90INS1_25CollectiveMainloopBwdSm90ILi2ELi2ELi2EN4cute5tupleIJNS5_1CILi1EEES8_S8_EEENS6_IJNS7_ILi64EEENS7_ILi128EEESB_EEENS_6half_tEfNS_4arch4Sm90ELb0ELb1ELb1ELb1ELb1ELb1ELb0ELb0ELi2ELi1ELi2ELi1ELb0EEENS1_24CollectiveEpilogueBwdGQAISC_fSF_Li256ELb1ELb1EEENS1_19SingleTileSchedulerILb1ELb0ELb0ELi128EEEEEEEEEvNT_6ParamsE,(.L_x_146 - _ZN7cutlass13device_kernelIN5flash11enable_sm90INS1_16FlashAttnBwdSm90INS1_25CollectiveMainloopBwdSm90ILi2ELi2ELi2EN4cute5tupleIJNS5_1CILi1EEES8_S8_EEENS6_IJNS7_ILi64EEENS7_ILi128EEESB_EEENS_6half_tEfNS_4arch4Sm90ELb0ELb1ELb1ELb1ELb1ELb1ELb0ELb0ELi2ELi1ELi2ELi1ELb0EEENS1_24CollectiveEpilogueBwdGQAISC_fSF_Li256ELb1ELb1EEENS1_19SingleTileSchedulerILb1ELb0ELb0ELi128EEEEEEEEEvNT_6ParamsE)
        .other          _ZN7cutlass13device_kernelIN5flash11enable_sm90INS1_16FlashAttnBwdSm90INS1_25CollectiveMainloopBwdSm90ILi2ELi2ELi2EN4cute5tupleIJNS5_1CILi1EEES8_S8_EEENS6_IJNS7_ILi64EEENS7_ILi128EEESB_EEENS_6half_tEfNS_4arch4Sm90ELb0ELb1ELb1ELb1ELb1ELb1ELb0ELb0ELi2ELi1ELi2ELi1ELb0EEENS1_24CollectiveEpilogueBwdGQAISC_fSF_Li256ELb1ELb1EEENS1_19SingleTileSchedulerILb1ELb0ELb0ELi128EEEEEEEEEvNT_6ParamsE,@"STO_CUDA_ENTRY STV_DEFAULT"
_ZN7cutlass13device_kernelIN5flash11enable_sm90INS1_16FlashAttnBwdSm90INS1_25CollectiveMainloopBwdSm90ILi2ELi2ELi2EN4cute5tupleIJNS5_1CILi1EEES8_S8_EEENS6_IJNS7_ILi64EEENS7_ILi128EEESB_EEENS_6half_tEfNS_4arch4Sm90ELb0ELb1ELb1ELb1ELb1ELb1ELb0ELb0ELi2ELi1ELi2ELi1ELb0EEENS1_24CollectiveEpilogueBwdGQAISC_fSF_Li256ELb1ELb1EEENS1_19SingleTileSchedulerILb1ELb0ELb0ELi128EEEEEEEEEvNT_6ParamsE:
[----:B------:R-:W-:Y:S01]  /*0000*/  LDC R1, c[0x0][0x37c] ;  /* 0x0000df00ff017b82 */ /* 0x000fe20000000800 */
[----:B------:R-:W-:Y:S05]  /*0010*/  EXIT ;  /* 0x000000000000794d */ /* 0x000fea0003800000 */
.L_x_15:
        /* <DEDUP_REMOVED lines=14> */
.L_x_146:


//--------------------- .text._ZN7cutlass13device_kernelIN5flash11enable_sm90INS1_16FlashAttnBwdSm90INS1_25CollectiveMainloopBwdSm90ILi2ELi2ELi2EN4cute5tupleIJNS5_1CILi1EEES8_S8_EEENS6_IJNS7_ILi64EEENS7_ILi128EEESB_EEENS_6half_tEfNS_4arch4Sm90ELb1ELb0ELb1ELb0ELb0ELb1ELb0ELb0ELi2ELi1ELi2ELi1ELb0EEENS1_21CollectiveEpilogueBwdISC_SD_SF_Li256ELb0ELb0ELi1EEENS1_25SingleTileBwdLPTSchedulerILb0ELi128ELb0EEEEEEEEEvNT_6ParamsE --------------------------
	.section	.text._ZN7cutlass13device_kernelIN5flash11enable_sm90INS1_16FlashAttnBwdSm90INS1_25CollectiveMainloopBwdSm90ILi2ELi2ELi2EN4cute5tupleIJNS5_1CILi1EEES8_S8_EEENS6_IJNS7_ILi64EEENS7_ILi128EEESB_EEENS_6half_tEfNS_4arch4Sm90ELb1ELb0ELb1ELb0ELb0ELb1ELb0ELb0ELi2ELi1ELi2ELi1ELb0EEENS1_21CollectiveEpilogueBwdISC_SD_SF_Li256ELb0ELb0ELi1EEENS1_25SingleTileBwdLPTSchedulerILb0ELi128ELb0EEEEEEEEEvNT_6ParamsE,"ax",@progbits
	.align	128
.text._ZN7cutlass13device_kernelIN5flash11enable_sm90INS1_16FlashAttnBwdSm90INS1_25CollectiveMainloopBwdSm90ILi2ELi2ELi2EN4cute5tupleIJNS5_1CILi1EEES8_S8_EEENS6_IJNS7_ILi64EEENS7_ILi128EEESB_EEENS_6half_tEfNS_4arch4Sm90ELb1ELb0ELb1ELb0ELb0ELb1ELb0ELb0ELi2ELi1ELi2ELi1ELb0EEENS1_21CollectiveEpilogueBwdISC_SD_SF_Li256ELb0ELb0ELi1EEENS1_25SingleTileBwdLPTSchedulerILb0ELi128ELb0EEEEEEEEEvNT_6ParamsE:
        .type           _ZN7cutlass13device_kernelIN5flash11enable_sm90INS1_16FlashAttnBwdSm90INS1_25CollectiveMainloopBwdSm90ILi2ELi2ELi2EN4cute5tupleIJNS5_1CILi1EEES8_S8_EEENS6_IJNS7_ILi64EEENS7_ILi128EEESB_EEENS_6half_tEfNS_4arch4Sm90ELb1ELb0ELb1ELb0ELb0ELb1ELb0ELb0ELi2ELi1ELi2ELi1ELb0EEENS1_21CollectiveEpilogueBwdISC_SD_SF_Li256ELb0ELb0ELi1EEENS1_25SingleTileBwdLPTSchedulerILb0ELi128ELb0EEEEEEEEEvNT_6ParamsE,@function
        .size           _ZN7cutlass13device_kernelIN5flash11enable_sm90INS1_16FlashAttnBwdSm90INS1_25CollectiveMainloopBwdSm90ILi2ELi2ELi2EN4cute5tupleIJNS5_1CILi1EEES8_S8_EEENS6_IJNS7_ILi64EEENS7_ILi128EEESB_EEENS_6half_tEfNS_4arch4Sm90ELb1ELb0ELb1ELb0ELb0ELb1ELb0ELb0ELi2ELi1ELi2ELi1ELb0EEENS1_21CollectiveEpilogueBwdISC_SD_SF_Li256ELb0ELb0ELi1EEENS1_25SingleTileBwdLPTSchedulerILb0ELi128ELb0EEEEEEEEEvNT_6ParamsE,(.L_x_147 - _ZN7cutlass13device_kernelIN5flash11enable_sm90INS1_16FlashAttnBwdSm90INS1_25CollectiveMainloopBwdSm90ILi2ELi2ELi2EN4cute5tupleIJNS5_1CILi1EEES8_S8_EEENS6_IJNS7_ILi64EEENS7_ILi128EEESB_EEENS_6half_tEfNS_4arch4Sm90ELb1ELb0ELb1ELb0ELb0ELb1ELb0ELb0ELi2ELi1ELi2ELi1ELb0EEENS1_21CollectiveEpilogueBwdISC_SD_SF_Li256ELb0ELb0ELi1EEENS1_25SingleTileBwdLPTSchedulerILb0ELi128ELb0EEEEEEEEEvNT_6ParamsE)
        .other          _ZN7cutlass13device_kernelIN5flash11enable_sm90INS1_16FlashAttnBwdSm90INS1_25CollectiveMainloopBwdSm90ILi2ELi2ELi2EN4cute5tupleIJNS5_1CILi1EEES8_S8_EEENS6_IJNS7_ILi64EEENS7_ILi128EEESB_EEENS_6half_tEfNS_4arch4Sm90ELb1ELb0ELb1ELb0ELb0ELb1ELb0ELb0ELi2ELi1ELi2ELi1ELb0EEENS1_21CollectiveEpilogueBwdISC_SD_SF_Li256ELb0ELb0ELi1EEENS1_25SingleTileBwdLPTSchedulerILb0ELi128ELb0EEEEEEEEEvNT_6ParamsE,@"STO_CUDA_ENTRY STV_DEFAULT"
_ZN7cutlass13device_kernelIN5flash11enable_sm90INS1_16FlashAttnBwdSm90INS1_25CollectiveMainloopBwdSm90ILi2ELi2ELi2EN4cute5tupleIJNS5_1CILi1EEES8_S8_EEENS6_IJNS7_ILi64EEENS7_ILi128EEESB_EEENS_6half_tEfNS_4arch4Sm90ELb1ELb0ELb1ELb0ELb0ELb1ELb0ELb0ELi2ELi1ELi2ELi1ELb0EEENS1_21CollectiveEpilogueBwdISC_SD_SF_Li256ELb0ELb0ELi1EEENS1_25SingleTileBwdLPTSchedulerILb0ELi128ELb0EEEEEEEEEvNT_6ParamsE:
[----:B------:R-:W-:Y:S01]  /*0000*/  LDC R1, c[0x0][0x37c] ;  /* 0x0000df00ff017b82 */ /* 0x000fe20000000800 */
[----:B------:R-:W-:Y:S05]  /*0010*/  EXIT ;  /* 0x000000000000794d */ /* 0x000fea0003800000 */
.L_x_16:
        /* <DEDUP_REMOVED lines=14> */
.L_x_147:


//--------------------- .text._ZN7cutlass13device_kernelIN5flash11enable_sm90INS1_16FlashAttnBwdSm90INS1_25CollectiveMainloopBwdSm90ILi2ELi2ELi2EN4cute5tupleIJNS5_1CILi1EEES8_S8_EEENS6_IJNS7_ILi64EEENS7_ILi128EEESB_EEENS_6half_tEfNS_4arch4Sm90ELb1ELb0ELb1ELb0ELb1ELb1ELb0ELb0ELi2ELi1ELi2ELi1ELb0EEENS1_21CollectiveEpilogueBwdISC_SD_SF_Li256ELb0ELb0ELi1EEENS1_25SingleTileBwdLPTSchedulerILb0ELi128ELb1EEEEEEEEEvNT_6ParamsE --------------------------
	.section	.text._ZN7cutlass13device_kernelIN5flash11enable_sm90INS1_16FlashAttnBwdSm90INS1_25CollectiveMainloopBwdSm90ILi2ELi2ELi2EN4cute5tupleIJNS5_1CILi1EEES8_S8_EEENS6_IJNS7_ILi64EEENS7_ILi128EEESB_EEENS_6half_tEfNS_4arch4Sm90ELb1ELb0ELb1ELb0ELb1ELb1ELb0ELb0ELi2ELi1ELi2ELi1ELb0EEENS1_21CollectiveEpilogueBwdISC_SD_SF_Li256ELb0ELb0ELi1EEENS1_25SingleTileBwdLPTSchedulerILb0ELi128ELb1EEEEEEEEEvNT_6ParamsE,"ax",@progbits
	.align	128
.text._ZN7cutlass13device_kernelIN5flash11enable_sm90INS1_16FlashAttnBwdSm90INS1_25CollectiveMainloopBwdSm90ILi2ELi2ELi2EN4cute5tupleIJNS5_1CILi1EEES8_S8_EEENS6_IJNS7_ILi64EEENS7_ILi128EEESB_EEENS_6half_tEfNS_4arch4Sm90ELb1ELb0ELb1ELb0ELb1ELb1ELb0ELb0ELi2ELi1ELi2ELi1ELb0EEENS1_21CollectiveEpilogueBwdISC_SD_SF_Li256ELb0ELb0ELi1EEENS1_25SingleTileBwdLPTSchedulerILb0ELi128ELb1EEEEEEEEEvNT_6ParamsE:
        .type           _ZN7cutlass13device_kernelIN5flash11enable_sm90INS1_16FlashAttnBwdSm90INS1_25CollectiveMainloopBwdSm90ILi2ELi2ELi2EN4cute5tupleIJNS5_1CILi1EEES8_S8_EEENS6_IJNS7_ILi64EEENS7_ILi128EEESB_EEENS_6half_tEfNS_4arch4Sm90ELb1ELb0ELb1ELb0ELb1ELb1ELb0ELb0ELi2ELi1ELi2ELi1ELb0EEENS1_21CollectiveEpilogueBwdISC_SD_SF_Li256ELb0ELb0ELi1EEENS1_25SingleTileBwdLPTSchedulerILb0ELi128ELb1EEEEEEEEEvNT_6ParamsE,@function
        .size           _ZN7cutlass13device_kernelIN5flash11enable_sm90INS1_16FlashAttnBwdSm90INS1_25CollectiveMainloopBwdSm90ILi2ELi2ELi2EN4cute5tupleIJNS5_1CILi1EEES8_S8_EEENS6_IJNS7_ILi64EEENS7_ILi128EEESB_EEENS_6half_tEfNS_4arch4Sm90ELb1ELb0ELb1ELb0ELb1ELb1ELb0ELb0ELi2ELi1ELi2ELi1ELb0EEENS1_21CollectiveEpilogueBwdISC_SD_SF_Li256ELb0ELb0ELi1EEENS1_25SingleTileBwdLPTSchedulerILb0ELi128ELb1EEEEEEEEEvNT_6ParamsE,(.L_x_148 - _ZN7cutlass13device_kernelIN5flash11enable_sm90INS1_16FlashAttnBwdSm90INS1_25CollectiveMainloopBwdSm90ILi2ELi2ELi2EN4cute5tupleIJNS5_1CILi1EEES8_S8_EEENS6_IJNS7_ILi64EEENS7_ILi128EEESB_EEENS_6half_tEfNS_4arch4Sm90ELb1ELb0ELb1ELb0ELb1ELb1ELb0ELb0ELi2ELi1ELi2ELi1ELb0EEENS1_21CollectiveEpilogueBwdISC_SD_SF_Li256ELb0ELb0ELi1EEENS1_25SingleTileBwdLPTSchedulerILb0ELi128ELb1EEEEEEEEEvNT_6ParamsE)
        .other          _ZN7cutlass13device_kernelIN5flash11enable_sm90INS1_16FlashAttnBwdSm90INS1_25CollectiveMainloopBwdSm90ILi2ELi2ELi2EN4cute5tupleIJNS5_1CILi1EEES8_S8_EEENS6_IJNS7_ILi64EEENS7_ILi128EEESB_EEENS_6half_tEfNS_4arch4Sm90ELb1ELb0ELb1ELb0ELb1ELb1ELb0ELb0ELi2ELi1ELi2ELi1ELb0EEENS1_21CollectiveEpilogueBwdISC_SD_SF_Li256ELb0ELb0ELi1EEENS1_25SingleTileBwdLPTSchedulerILb0ELi128ELb1EEEEEEEEEvNT_6ParamsE,@"STO_CUDA_ENTRY STV_DEFAULT"
_ZN7cutlass13device_kernelIN5flash11enable_sm90INS1_16FlashAttnBwdSm90INS1_25CollectiveMainloopBwdSm90ILi2ELi2ELi2EN4cute5tupleIJNS5_1CILi1EEES8_S8_EEENS6_IJNS7_ILi64EEENS7_ILi128EEESB_EEENS_6half_tEfNS_4arch4Sm90ELb1ELb0ELb1ELb0ELb1ELb1ELb0ELb0ELi2ELi1ELi2ELi1ELb0EEENS1_21CollectiveEpilogueBwdISC_SD_SF_Li256ELb0ELb0ELi1EEENS1_25SingleTileBwdLPTSchedulerILb0ELi128ELb1EEEEEEEEEvNT_6ParamsE:
[----:B------:R-:W-:Y:S01]  /*0000*/  LDC R1, c[0x0][0x37c] ;  /* 0x0000df00ff017b82 */ /* 0x000fe20000000800 */
[----:B------:R-:W-:Y:S05]  /*0010*/  EXIT ;  /* 0x000000000000794d */ /* 0x000fea0003800000 */
.L_x_17:
        /* <DEDUP_REMOVED lines=14> */
.L_x_148:


//--------------------- .text._ZN7cutlass13device_kernelIN5flash11enable_sm90INS1_16FlashAttnBwdSm90INS1_25CollectiveMainloopBwdSm90ILi2ELi2ELi2EN4cute5tupleIJNS5_1CILi1EEES8_S8_EEENS6_IJNS7_ILi64EEENS7_ILi128EEESB_EEENS_6half_tEfNS_4arch4Sm90ELb1ELb0ELb1ELb0ELb0ELb1ELb0ELb0ELi2ELi1ELi2ELi1ELb0EEENS1_24CollectiveEpilogueBwdGQAISC_fSF_Li256ELb0ELb0EEENS1_25SingleTileBwdLPTSchedulerILb0ELi128ELb0EEEEEEEEEvNT_6ParamsE --------------------------
	.section	.text._ZN7cutlass13device_kernelIN5flash11enable_sm90INS1_16FlashAttnBwdSm90INS1_25CollectiveMainloopBwdSm90ILi2ELi2ELi2EN4cute5tupleIJNS5_1CILi1EEES8_S8_EEENS6_IJNS7_ILi64EEENS7_ILi128EEESB_EEENS_6half_tEfNS_4arch4Sm90ELb1ELb0ELb1ELb0ELb0ELb1ELb0ELb0ELi2ELi1ELi2ELi1ELb0EEENS1_24CollectiveEpilogueBwdGQAISC_fSF_Li256ELb0ELb0EEENS1_25SingleTileBwdLPTSchedulerILb0ELi128ELb0EEEEEEEEEvNT_6ParamsE,"ax",@progbits
	.align	128
.text._ZN7cutlass13device_kernelIN5flash11enable_sm90INS1_16FlashAttnBwdSm90INS1_25CollectiveMainloopBwdSm90ILi2ELi2ELi2EN4cute5tupleIJNS5_1CILi1EEES8_S8_EEENS6_IJNS7_ILi64EEENS7_ILi128EEESB_EEENS_6half_tEfNS_4arch4Sm90ELb1ELb0ELb1ELb0ELb0ELb1ELb0ELb0ELi2ELi1ELi2ELi1ELb0EEENS1_24CollectiveEpilogueBwdGQAISC_fSF_Li256ELb0ELb0EEENS1_25SingleTileBwdLPTSchedulerILb0ELi128ELb0EEEEEEEEEvNT_6ParamsE:
        .type           _ZN7cutlass13device_kernelIN5flash11enable_sm90INS1_16FlashAttnBwdSm90INS1_25CollectiveMainloopBwdSm90ILi2ELi2ELi2EN4cute5tupleIJNS5_1CILi1EEES8_S8_EEENS6_IJNS7_ILi64EEENS7_ILi128EEESB_EEENS_6half_tEfNS_4arch4Sm90ELb1ELb0ELb1ELb0ELb0ELb1ELb0ELb0ELi2ELi1ELi2ELi1ELb0EEENS1_24CollectiveEpilogueBwdGQAISC_fSF_Li256ELb0ELb0EEENS1_25SingleTileBwdLPTSchedulerILb0ELi128ELb0EEEEEEEEEvNT_6ParamsE,@function
        .size           _ZN7cutlass13device_kernelIN5flash11enable_sm90INS1_16FlashAttnBwdSm90INS1_25CollectiveMainloopBwdSm90ILi2ELi2ELi2EN4cute5tupleIJNS5_1CILi1EEES8_S8_EEENS6_IJNS7_ILi64EEENS7_ILi128EEESB_EEENS_6half_tEfNS_4arch4Sm90ELb1ELb0ELb1ELb0ELb0ELb1ELb0ELb0ELi2ELi1ELi2ELi1ELb0EEENS1_24CollectiveEpilogueBwdGQAISC_fSF_Li256ELb0ELb0EEENS1_25SingleTileBwdLPTSchedulerILb0ELi128ELb0EEEEEEEEEvNT_6ParamsE,(.L_x_149 - _ZN7cutlass13device_kernelIN5flash11enable_sm90INS1_16FlashAttnBwdSm90INS1_25CollectiveMainloopBwdSm90ILi2ELi2ELi2EN4cute5tupleIJNS5_1CILi1EEES8_S8_EEENS6_IJNS7_ILi64EEENS7_ILi128EEESB_EEENS_6half_tEfNS_4arch4Sm90ELb1ELb0ELb1ELb0ELb0ELb1ELb0ELb0ELi2ELi1ELi2ELi1ELb0EEENS1_24CollectiveEpilogueBwdGQAISC_fSF_Li256ELb0ELb0EEENS1_25SingleTileBwdLPTSchedulerILb0ELi128ELb0EEEEEEEEEvNT_6ParamsE)
        .other          _ZN7cutlass13device_kernelIN5flash11enable_sm90INS1_16FlashAttnBwdSm90INS1_25CollectiveMainloopBwdSm90ILi2ELi2ELi2EN4cute5tupleIJNS5_1CILi1EEES8_S8_EEENS6_IJNS7_ILi64EEENS7_ILi128EEESB_EEENS_6half_tEfNS_4arch4Sm90ELb1ELb0ELb1ELb0ELb0ELb1ELb0ELb0ELi2ELi1ELi2ELi1ELb0EEENS1_24CollectiveEpilogueBwdGQAISC_fSF_Li256ELb0ELb0EEENS1_25SingleTileBwdLPTSchedulerILb0ELi128ELb0EEEEEEEEEvNT_6ParamsE,@"STO_CUDA_ENTRY STV_DEFAULT"
_ZN7cutlass13device_kernelIN5flash11enable_sm90INS1_16FlashAttnBwdSm90INS1_25CollectiveMainloopBwdSm90ILi2ELi2ELi2EN4cute5tupleIJNS5_1CILi1EEES8_S8_EEENS6_IJNS7_ILi64EEENS7_ILi128EEESB_EEENS_6half_tEfNS_4arch4Sm90ELb1ELb0ELb1ELb0ELb0ELb1ELb0ELb0ELi2ELi1ELi2ELi1ELb0EEENS1_24CollectiveEpilogueBwdGQAISC_fSF_Li256ELb0ELb0EEENS1_25SingleTileBwdLPTSchedulerILb0ELi128ELb0EEEEEEEEEvNT_6ParamsE:
[----:B------:R-:W-:Y:S01]  /*0000*/  LDC R1, c[0x0][0x37c] ;  /* 0x0000df00ff017b82 */ /* 0x000fe20000000800 */
[----:B------:R-:W-:Y:S05]  /*0010*/  EXIT ;  /* 0x000000000000794d */ /* 0x000fea0003800000 */
.L_x_18:
        /* <DEDUP_REMOVED lines=14> */
.L_x_149:


//--------------------- .text._ZN7cutlass13device_kernelIN5flash11enable_sm90INS1_16FlashAttnBwdSm90INS1_25CollectiveMainloopBwdSm90ILi2ELi2ELi2EN4cute5tupleIJNS5_1CILi1EEES8_S8_EEENS6_IJNS7_ILi64EEENS7_ILi128EEESB_EEENS_6half_tEfNS_4arch4Sm90ELb1ELb0ELb1ELb0ELb1ELb1ELb0ELb0ELi2ELi1ELi2ELi1ELb0EEENS1_24CollectiveEpilogueBwdGQAISC_fSF_Li256ELb0ELb1EEENS1_25SingleTileBwdLPTSchedulerILb0ELi128ELb1EEEEEEEEEvNT_6ParamsE --------------------------
	.section	.text._ZN7cutlass13device_kernelIN5flash11enable_sm90INS1_16FlashAttnBwdSm90INS1_25CollectiveMainloopBwdSm90ILi2ELi2ELi2EN4cute5tupleIJNS5_1CILi1EEES8_S8_EEENS6_IJNS7_ILi64EEENS7_ILi128EEESB_EEENS_6half_tEfNS_4arch4Sm90ELb1ELb0ELb1ELb0ELb1ELb1ELb0ELb0ELi2ELi1ELi2ELi1ELb0EEENS1_24CollectiveEpilogueBwdGQAISC_fSF_Li256ELb0ELb1EEENS1_25SingleTileBwdLPTSchedulerILb0ELi128ELb1EEEEEEEEEvNT_6ParamsE,"ax",@progbits
	.align	128
.text._ZN7cutlass13device_kernelIN5flash11enable_sm90INS1_16FlashAttnBwdSm90INS1_25CollectiveMainloopBwdSm90ILi2ELi2ELi2EN4cute5tupleIJNS5_1CILi1EEES8_S8_EEENS6_IJNS7_ILi64EEENS7_ILi128EEESB_EEENS_6half_tEfNS_4arch4Sm90ELb1ELb0ELb1ELb0ELb1ELb1ELb0ELb0ELi2ELi1ELi2ELi1ELb0EEENS1_24CollectiveEpilogueBwdGQAISC_fSF_Li256ELb0ELb1EEENS1_25SingleTileBwdLPTSchedulerILb0ELi128ELb1EEEEEEEEEvNT_6ParamsE:
        .type           _ZN7cutlass13device_kernelIN5flash11enable_sm90INS1_16FlashAttnBwdSm90INS1_25CollectiveMainloopBwdSm90ILi2ELi2ELi2EN4cute5tupleIJNS5_1CILi1EEES8_S8_EEENS6_IJNS7_ILi64EEENS7_ILi128EEESB_EEENS_6half_tEfNS_4arch4Sm90ELb1ELb0ELb1ELb0ELb1ELb1ELb0ELb0ELi2ELi1ELi2ELi1ELb0EEENS1_24CollectiveEpilogueBwdGQAISC_fSF_Li256ELb0ELb1EEENS1_25SingleTileBwdLPTSchedulerILb0ELi128ELb1EEEEEEEEEvNT_6ParamsE,@function
        .size           _ZN7cutlass13device_kernelIN5flash11enable_sm90INS1_16FlashAttnBwdSm90INS1_25CollectiveMainloopBwdSm90ILi2ELi2ELi2EN4cute5tupleIJNS5_1CILi1EEES8_S8_EEENS6_IJNS7_ILi64EEENS7_ILi128EEESB_EEENS_6half_tEfNS_4arch4Sm90ELb1ELb0ELb1ELb0ELb1ELb1ELb0ELb0ELi2ELi1ELi2ELi1ELb0EEENS1_24CollectiveEpilogueBwdGQAISC_fSF_Li256ELb0ELb1EEENS1_25SingleTileBwdLPTSchedulerILb0ELi128ELb1EEEEEEEEEvNT_6ParamsE,(.L_x_150 - _ZN7cutlass13device_kernelIN5flash11enable_sm90INS1_16FlashAttnBwdSm90INS1_25CollectiveMainloopBwdSm90ILi2ELi2ELi2EN4cute5tupleIJNS5_1CILi1EEES8_S8_EEENS6_IJNS7_ILi64EEENS7_ILi128EEESB_EEENS_6half_tEfNS_4arch4Sm90ELb1ELb0ELb1ELb0ELb1ELb1ELb0ELb0ELi2ELi1ELi2ELi1ELb0EEENS1_24CollectiveEpilogueBwdGQAISC_fSF_Li256ELb0ELb1EEENS1_25SingleTileBwdLPTSchedulerILb0ELi128ELb1EEEEEEEEEvNT_6ParamsE)
        .other          _ZN7cutlass13device_kernelIN5flash11enable_sm90INS1_16FlashAttnBwdSm90INS1_25CollectiveMainloopBwdSm90ILi2ELi2ELi2EN4cute5tupleIJNS5_1CILi1EEES8_S8_EEENS6_IJNS7_ILi64EEENS7_ILi128EEESB_EEENS_6half_tEfNS_4arch4Sm90ELb1ELb0ELb1ELb0ELb1ELb1ELb0ELb0ELi2ELi1ELi2ELi1ELb0EEENS1_24CollectiveEpilogueBwdGQAISC_fSF_Li256ELb0ELb1EEENS1_25SingleTileBwdLPTSchedulerILb0ELi128ELb1EEEEEEEEEvNT_6ParamsE,@"STO_CUDA_ENTRY STV_DEFAULT"
_ZN7cutlass13device_kernelIN5flash11enable_sm90INS1_16FlashAttnBwdSm90INS1_25CollectiveMainloopBwdSm90ILi2ELi2ELi2EN4cute5tupleIJNS5_1CILi1EEES8_S8_EEENS6_IJNS7_ILi64EEENS7_ILi128EEESB_EEENS_6half_tEfNS_4arch4Sm90ELb1ELb0ELb1ELb0ELb1ELb1ELb0ELb0ELi2ELi1ELi2ELi1ELb0EEENS1_24CollectiveEpilogueBwdGQAISC_fSF_Li256ELb0ELb1EEENS1_25SingleTileBwdLPTSchedulerILb0ELi128ELb1EEEEEEEEEvNT_6ParamsE:
[----:B------:R-:W-:Y:S01]  /*0000*/  LDC R1, c[0x0][0x37c] ;  /* 0x0000df00ff017b82 */ /* 0x000fe20000000800 */
[----:B------:R-:W-:Y:S05]  /*0010*/  EXIT ;  /* 0x000000000000794d */ /* 0x000fea0003800000 */
.L_x_19:
        /* <DEDUP_REMOVED lines=14> */
.L_x_150:


//--------------------- .text._ZN7cutlass13device_kernelIN5flash11enable_sm90INS1_16FlashAttnBwdSm90INS1_25CollectiveMainloopBwdSm90ILi2ELi2ELi2EN4cute5tupleIJNS5_1CILi1EEES8_S8_EEENS6_IJNS7_ILi64EEENS7_ILi128EEESB_EEENS_6half_tEfNS_4arch4Sm90ELb1ELb0ELb1ELb1ELb0ELb1ELb0ELb0ELi2ELi1ELi2ELi1ELb0EEENS1_21CollectiveEpilogueBwdISC_SD_SF_Li256ELb1ELb0ELi1EEENS1_25SingleTileBwdLPTSchedulerILb1ELi128ELb0EEEEEEEEEvNT_6ParamsE --------------------------
	.section	.text._ZN7cutlass13device_kernelIN5flash11enable_sm90INS1_16FlashAttnBwdSm90INS1_25CollectiveMainloopBwdSm90ILi2ELi2ELi2EN4cute5tupleIJNS5_1CILi1EEES8_S8_EEENS6_IJNS7_ILi64EEENS7_ILi128EEESB_EEENS_6half_tEfNS_4arch4Sm90ELb1ELb0ELb1ELb1ELb0ELb1ELb0ELb0ELi2ELi1ELi2ELi1ELb0EEENS1_21CollectiveEpilogueBwdISC_SD_SF_Li256ELb1ELb0ELi1EEENS1_25SingleTileBwdLPTSchedulerILb1ELi128ELb0EEEEEEEEEvNT_6ParamsE,"ax",@progbits
	.align	128
.text._ZN7cutlass13device_kernelIN5flash11enable_sm90INS1_16FlashAttnBwdSm90INS1_25CollectiveMainloopBwdSm90ILi2ELi2ELi2EN4cute5tupleIJNS5_1CILi1EEES8_S8_EEENS6_IJNS7_ILi64EEENS7_ILi128EEESB_EEENS_6half_tEfNS_4arch4Sm90ELb1ELb0ELb1ELb1ELb0ELb1ELb0ELb0ELi2ELi1ELi2ELi1ELb0EEENS1_21CollectiveEpilogueBwdISC_SD_SF_Li256ELb1ELb0ELi1EEENS1_25SingleTileBwdLPTSchedulerILb1ELi128ELb0EEEEEEEEEvNT_6ParamsE:
        .type           _ZN7cutlass13device_kernelIN5flash11enable_sm90INS1_16FlashAttnBwdSm90INS1_25CollectiveMainloopBwdSm90ILi2ELi2ELi2EN4cute5tupleIJNS5_1CILi1EEES8_S8_EEENS6_IJNS7_ILi64EEENS7_ILi128EEESB_EEENS_6half_tEfNS_4arch4Sm90ELb1ELb0ELb1ELb1ELb0ELb1ELb0ELb0ELi2ELi1ELi2ELi1ELb0EEENS1_21CollectiveEpilogueBwdISC_SD_SF_Li256ELb1ELb0ELi1EEENS1_25SingleTileBwdLPTSchedulerILb1ELi128ELb0EEEEEEEEEvNT_6ParamsE,@function
        .size           _ZN7cutlass13device_kernelIN5flash11enable_sm90INS1_16FlashAttnBwdSm90INS1_25CollectiveMainloopBwdSm90ILi2ELi2ELi2EN4cute5tupleIJNS5_1CILi1EEES8_S8_EEENS6_IJNS7_ILi64EEENS7_ILi128EEESB_EEENS_6half_tEfNS_4arch4Sm90ELb1ELb0ELb1ELb1ELb0ELb1ELb0ELb0ELi2ELi1ELi2ELi1ELb0EEENS1_21CollectiveEpilogueBwdISC_SD_SF_Li256ELb1ELb0ELi1EEENS1_25SingleTileBwdLPTSchedulerILb1ELi128ELb0EEEEEEEEEvNT_6ParamsE,(.L_x_151 - _ZN7cutlass13device_kernelIN5flash11enable_sm90INS1_16FlashAttnBwdSm90INS1_25CollectiveMainloopBwdSm90ILi2ELi2ELi2EN4cute5tupleIJNS5_1CILi1EEES8_S8_EEENS6_IJNS7_ILi64EEENS7_ILi128EEESB_EEENS_6half_tEfNS_4arch4Sm90ELb1ELb0ELb1ELb1ELb0ELb1ELb0ELb0ELi2ELi1ELi2ELi1ELb0EEENS1_21CollectiveEpilogueBwdISC_SD_SF_Li256ELb1ELb0ELi1EEENS1_25SingleTileBwdLPTSchedulerILb1ELi128ELb0EEEEEEEEEvNT_6ParamsE)
        .other          _ZN7cutlass13device_kernelIN5flash11enable_sm90INS1_16FlashAttnBwdSm90INS1_25CollectiveMainloopBwdSm90ILi2ELi2ELi2EN4cute5tupleIJNS5_1CILi1EEES8_S8_EEENS6_IJNS7_ILi64EEENS7_ILi128EEESB_EEENS_6half_tEfNS_4arch4Sm90ELb1ELb0ELb1ELb1ELb0ELb1ELb0ELb0ELi2ELi1ELi2ELi1ELb0EEENS1_21CollectiveEpilogueBwdISC_SD_SF_Li256ELb1ELb0ELi1EEENS1_25SingleTileBwdLPTSchedulerILb1ELi128ELb0EEEEEEEEEvNT_6ParamsE,@"STO_CUDA_ENTRY STV_DEFAULT"
_ZN7cutlass13device_kernelIN5flash11enable_sm90INS1_16FlashAttnBwdSm90INS1_25CollectiveMainloopBwdSm90ILi2ELi2ELi2EN4cute5tupleIJNS5_1CILi1EEES8_S8_EEENS6_IJNS7_ILi64EEENS7_ILi128EEESB_EEENS_6half_tEfNS_4arch4Sm90ELb1ELb0ELb1ELb1ELb0ELb1ELb0ELb0ELi2ELi1ELi2ELi1ELb0EEENS1_21CollectiveEpilogueBwdISC_SD_SF_Li256ELb1ELb0ELi1EEENS1_25SingleTileBwdLPTSchedulerILb1ELi128ELb0EEEEEEEEEvNT_6ParamsE:
[----:B------:R-:W-:Y:S01]  /*0000*/  LDC R1, c[0x0][0x37c] ;  /* 0x0000df00ff017b82 */ /* 0x000fe20000000800 */
[----:B------:R-:W-:Y:S05]  /*0010*/  EXIT ;  /* 0x000000000000794d */ /* 0x000fea0003800000 */
.L_x_20:
        /* <DEDUP_REMOVED lines=14> */
.L_x_151:


//--------------------- .text._ZN7cutlass13device_kernelIN5flash11enable_sm90INS1_16FlashAttnBwdSm90INS1_25CollectiveMainloopBwdSm90ILi2ELi2ELi2EN4cute5tupleIJNS5_1CILi1EEES8_S8_EEENS6_IJNS7_ILi64EEENS7_ILi128EEESB_EEENS_6half_tEfNS_4arch4Sm90ELb1ELb0ELb1ELb1ELb1ELb1ELb0ELb0ELi2ELi1ELi2ELi1ELb0EEENS1_21CollectiveEpilogueBwdISC_SD_SF_Li256ELb1ELb0ELi1EEENS1_25SingleTileBwdLPTSchedulerILb1ELi128ELb1EEEEEEEEEvNT_6ParamsE --------------------------
	.section	.text._ZN7cutlass13device_kernelIN5flash11enable_sm90INS1_16FlashAttnBwdSm90INS1_25CollectiveMainloopBwdSm90ILi2ELi2ELi2EN4cute5tupleIJNS5_1CILi1EEES8_S8_EEENS6_IJNS7_ILi64EEENS7_ILi128EEESB_EEENS_6half_tEfNS_4arch4Sm90ELb1ELb0ELb1ELb1ELb1ELb1ELb0ELb0ELi2ELi1ELi2ELi1ELb0EEENS1_21CollectiveEpilogueBwdISC_SD_SF_Li256ELb1ELb0ELi1EEENS1_25SingleTileBwdLPTSchedulerILb1ELi128ELb1EEEEEEEEEvNT_6ParamsE,"ax",@progbits
	.align	128
.text._ZN7cutlass13device_kernelIN5flash11enable_sm90INS1_16FlashAttnBwdSm90INS1_25CollectiveMainloopBwdSm90ILi2ELi2ELi2EN4cute5tupleIJNS5_1CILi1EEES8_S8_EEENS6_IJNS7_ILi64EEENS7_ILi128EEESB_EEENS_6half_tEfNS_4arch4Sm90ELb1ELb0ELb1ELb1ELb1ELb1ELb0ELb0ELi2ELi1ELi2ELi1ELb0EEENS1_21CollectiveEpilogueBwdISC_SD_SF_Li256ELb1ELb0ELi1EEENS1_25SingleTileBwdLPTSchedulerILb1ELi128ELb1EEEEEEEEEvNT_6ParamsE:
        .type           _ZN7cutlass13device_kernelIN5flash11enable_sm90INS1_16FlashAttnBwdSm90INS1_25CollectiveMainloopBwdSm90ILi2ELi2ELi2EN4cute5tupleIJNS5_1CILi1EEES8_S8_EEENS6_IJNS7_ILi64EEENS7_ILi128EEESB_EEENS_6half_tEfNS_4arch4Sm90ELb1ELb0ELb1ELb1ELb1ELb1ELb0ELb0ELi2ELi1ELi2ELi1ELb0EEENS1_21CollectiveEpilogueBwdISC_SD_SF_Li256ELb1ELb0ELi1EEENS1_25SingleTileBwdLPTSchedulerILb1ELi128ELb1EEEEEEEEEvNT_6ParamsE,@function
        .size           _ZN7cutlass13device_kernelIN5flash11enable_sm90INS1_16FlashAttnBwdSm90INS1_25CollectiveMainloopBwdSm90ILi2ELi2ELi2EN4cute5tupleIJNS5_1CILi1EEES8_S8_EEENS6_IJNS7_ILi64EEENS7_ILi128EEESB_EEENS_6half_tEfNS_4arch4Sm90ELb1ELb0ELb1ELb1ELb1ELb1ELb0ELb0ELi2ELi1ELi2ELi1ELb0EEENS1_21CollectiveEpilogueBwdISC_SD_SF_Li256ELb1ELb0ELi1EEENS1_25SingleTileBwdLPTSchedulerILb1ELi128ELb1EEEEEEEEEvNT_6ParamsE,(.L_x_152 - _ZN7cutlass13device_kernelIN5flash11enable_sm90INS1_16FlashAttnBwdSm90INS1_25CollectiveMainloopBwdSm90ILi2ELi2ELi2EN4cute5tupleIJNS5_1CILi1EEES8_S8_EEENS6_IJNS7_ILi64EEENS7_ILi128EEESB_EEENS_6half_tEfNS_4arch4Sm90ELb1ELb0ELb1ELb1ELb1ELb1ELb0ELb0ELi2ELi1ELi2ELi1ELb0EEENS1_21CollectiveEpilogueBwdISC_SD_SF_Li256ELb1ELb0ELi1EEENS1_25SingleTileBwdLPTSchedulerILb1ELi128ELb1EEEEEEEEEvNT_6ParamsE)
        .other          _ZN7cutlass13device_kernelIN5flash11enable_sm90INS1_16FlashAttnBwdSm90INS1_25CollectiveMainloopBwdSm90ILi2ELi2ELi2EN4cute5tupleIJNS5_1CILi1EEES8_S8_EEENS6_IJNS7_ILi64EEENS7_ILi128EEESB_EEENS_6half_tEfNS_4arch4Sm90ELb1ELb0ELb1ELb1ELb1ELb1ELb0ELb0ELi2ELi1ELi2ELi1ELb0EEENS1_21CollectiveEpilogueBwdISC_SD_SF_Li256ELb1ELb0ELi1EEENS1_25SingleTileBwdLPTSchedulerILb1ELi128ELb1EEEEEEEEEvNT_6ParamsE,@"STO_CUDA_ENTRY STV_DEFAULT"
_ZN7cutlass13device_kernelIN5flash11enable_sm90INS1_16FlashAttnBwdSm90INS1_25CollectiveMainloopBwdSm90ILi2ELi2ELi2EN4cute5tupleIJNS5_1CILi1EEES8_S8_EEENS6_IJNS7_ILi64EEENS7_ILi128EEESB_EEENS_6half_tEfNS_4arch4Sm90ELb1ELb0ELb1ELb1ELb1ELb1ELb0ELb0ELi2ELi1ELi2ELi1ELb0EEENS1_21CollectiveEpilogueBwdISC_SD_SF_Li256ELb1ELb0ELi1EEENS1_25SingleTileBwdLPTSchedulerILb1ELi128ELb1EEEEEEEEEvNT_6ParamsE:
[----:B------:R-:W-:Y:S01]  /*0000*/  LDC R1, c[0x0][0x37c] ;  /* 0x0000df00ff017b82 */ /* 0x000fe20000000800 */
[----:B------:R-:W-:Y:S05]  /*0010*/  EXIT ;  /* 0x000000000000794d */ /* 0x000fea0003800000 */
.L_x_21:
        /* <DEDUP_REMOVED lines=14> */
.L_x_152:


//--------------------- .text._ZN7cutlass13device_kernelIN5flash11enable_sm90INS1_16FlashAttnBwdSm90INS1_25CollectiveMainloopBwdSm90ILi2ELi2ELi2EN4cute5tupleIJNS5_1CILi1EEES8_S8_EEENS6_IJNS7_ILi64EEENS7_ILi128EEESB_EEENS_6half_tEfNS_4arch4Sm90ELb1ELb0ELb1ELb1ELb0ELb1ELb0ELb0ELi2ELi1ELi2ELi1ELb0EEENS1_24CollectiveEpilogueBwdGQAISC_fSF_Li256ELb1ELb0EEENS1_25SingleTileBwdLPTSchedulerILb1ELi128ELb0EEEEEEEEEvNT_6ParamsE --------------------------
	.section	.text._ZN7cutlass13device_kernelIN5flash11enable_sm90INS1_16FlashAttnBwdSm90INS1_25CollectiveMainloopBwdSm90ILi2ELi2ELi2EN4cute5tupleIJNS5_1CILi1EEES8_S8_EEENS6_IJNS7_ILi64EEENS7_ILi128EEESB_EEENS_6half_tEfNS_4arch4Sm90ELb1ELb0ELb1ELb1ELb0ELb1ELb0ELb0ELi2ELi1ELi2ELi1ELb0EEENS1_24CollectiveEpilogueBwdGQAISC_fSF_Li256ELb1ELb0EEENS1_25SingleTileBwdLPTSchedulerILb1ELi128ELb0EEEEEEEEEvNT_6ParamsE,"ax",@progbits
	.align	128
.text._ZN7cutlass13device_kernelIN5flash11enable_sm90INS1_16FlashAttnBwdSm90INS1_25CollectiveMainloopBwdSm90ILi2ELi2ELi2EN4cute5tupleIJNS5_1CILi1EEES8_S8_EEENS6_IJNS7_ILi64EEENS7_ILi128EEESB_EEENS_6half_tEfNS_4arch4Sm90ELb1ELb0ELb1ELb1ELb0ELb1ELb0ELb0ELi2ELi1ELi2ELi1ELb0EEENS1_24CollectiveEpilogueBwdGQAISC_fSF_Li256ELb1ELb0EEENS1_25SingleTileBwdLPTSchedulerILb1ELi128ELb0EEEEEEEEEvNT_6ParamsE:
        .type           _ZN7cutlass13device_kernelIN5flash11enable_sm90INS1_16FlashAttnBwdSm90INS1_25CollectiveMainloopBwdSm90ILi2ELi2ELi2EN4cute5tupleIJNS5_1CILi1EEES8_S8_EEENS6_IJNS7_ILi64EEENS7_ILi128EEESB_EEENS_6half_tEfNS_4arch4Sm90ELb1ELb0ELb1ELb1ELb0ELb1ELb0ELb0ELi2ELi1ELi2ELi1ELb0EEENS1_24CollectiveEpilogueBwdGQAISC_fSF_Li256ELb1ELb0EEENS1_25SingleTileBwdLPTSchedulerILb1ELi128ELb0EEEEEEEEEvNT_6ParamsE,@function
        .size           _ZN7cutlass13device_kernelIN5flash11enable_sm90INS1_16FlashAttnBwdSm90INS1_25CollectiveMainloopBwdSm90ILi2ELi2ELi2EN4cute5tupleIJNS5_1CILi1EEES8_S8_EEENS6_IJNS7_ILi64EEENS7_ILi128EEESB_EEENS_6half_tEfNS_4arch4Sm90ELb1ELb0ELb1ELb1ELb0ELb1ELb0ELb0ELi2ELi1ELi2ELi1ELb0EEENS1_24CollectiveEpilogueBwdGQAISC_fSF_Li256ELb1ELb0EEENS1_25SingleTileBwdLPTSchedulerILb1ELi128ELb0EEEEEEEEEvNT_6ParamsE,(.L_x_153 - _ZN7cutlass13device_kernelIN5flash11enable_sm90INS1_16FlashAttnBwdSm90INS1_25CollectiveMainloopBwdSm90ILi2ELi2ELi2EN4cute5tupleIJNS5_1CILi1EEES8_S8_EEENS6_IJNS7_ILi64EEENS7_ILi128EEESB_EEENS_6half_tEfNS_4arch4Sm90ELb1ELb0ELb1ELb1ELb0ELb1ELb0ELb0ELi2ELi1ELi2ELi1ELb0EEENS1_24CollectiveEpilogueBwdGQAISC_fSF_Li256ELb1ELb0EEENS1_25SingleTileBwdLPTSchedulerILb1ELi128ELb0EEEEEEEEEvNT_6ParamsE)
        .other          _ZN7cutlass13device_kernelIN5flash11enable_sm90INS1_16FlashAttnBwdSm90INS1_25CollectiveMainloopBwdSm90ILi2ELi2ELi2EN4cute5tupleIJNS5_1CILi1EEES8_S8_EEENS6_IJNS7_ILi64EEENS7_ILi128EEESB_EEENS_6half_tEfNS_4arch4Sm90ELb1ELb0ELb1ELb1ELb0ELb1ELb0ELb0ELi2ELi1ELi2ELi1ELb0EEENS1_24CollectiveEpilogueBwdGQAISC_fSF_Li256ELb1ELb0EEENS1_25SingleTileBwdLPTSchedulerILb1ELi128ELb0EEEEEEEEEvNT_6ParamsE,@"STO_CUDA_ENTRY STV_DEFAULT"
_ZN7cutlass13device_kernelIN5flash11enable_sm90INS1_16FlashAttnBwdSm90INS1_25CollectiveMainloopBwdSm90ILi2ELi2ELi2EN4cute5tupleIJNS5_1CILi1EEES8_S8_EEENS6_IJNS7_ILi64EEENS7_ILi128EEESB_EEENS_6half_tEfNS_4arch4Sm90ELb1ELb0ELb1ELb1ELb0ELb1ELb0ELb0ELi2ELi1ELi2ELi1ELb0EEENS1_24CollectiveEpilogueBwdGQAISC_fSF_Li256ELb1ELb0EEENS1_25SingleTileBwdLPTSchedulerILb1ELi128ELb0EEEEEEEEEvNT_6ParamsE:
[----:B------:R-:W-:Y:S01]  /*0000*/  LDC R1, c[0x0][0x37c] ;  /* 0x0000df00ff017b82 */ /* 0x000fe20000000800 */
[----:B------:R-:W-:Y:S05]  /*0010*/  EXIT ;  /* 0x000000000000794d */ /* 0x000fea0003800000 */
.L_x_22:
        /* <DEDUP_REMOVED lines=14> */
.L_x_153:


//--------------------- .text._ZN7cutlass13device_kernelIN5flash11enable_sm90INS1_16FlashAttnBwdSm90INS1_25CollectiveMainloopBwdSm90ILi2ELi2ELi2EN4cute5tupleIJNS5_1CILi1EEES8_S8_EEENS6_IJNS7_ILi64EEENS7_ILi128EEESB_EEENS_6half_tEfNS_4arch4Sm90ELb1ELb0ELb1ELb1ELb1ELb1ELb0ELb0ELi2ELi1ELi2ELi1ELb0EEENS1_24CollectiveEpilogueBwdGQAISC_fSF_Li256ELb1ELb1EEENS1_25SingleTileBwdLPTSchedulerILb1ELi128ELb1EEEEEEEEEvNT_6ParamsE --------------------------
	.section	.text._ZN7cutlass13device_kernelIN5flash11enable_sm90INS1_16FlashAttnBwdSm90INS1_25CollectiveMainloopBwdSm90ILi2ELi2ELi2EN4cute5tupleIJNS5_1CILi1EEES8_S8_EEENS6_IJNS7_ILi64EEENS7_ILi128EEESB_EEENS_6half_tEfNS_4arch4Sm90ELb1ELb0ELb1ELb1ELb1ELb1ELb0ELb0ELi2ELi1ELi2ELi1ELb0EEENS1_24CollectiveEpilogueBwdGQAISC_fSF_Li256ELb1ELb1EEENS1_25SingleTileBwdLPTSchedulerILb1ELi128ELb1EEEEEEEEEvNT_6ParamsE,"ax",@progbits
	.align	128
.text._ZN7cutlass13device_kernelIN5flash11enable_sm90INS1_16FlashAttnBwdSm90INS1_25CollectiveMainloopBwdSm90ILi2ELi2ELi2EN4cute5tupleIJNS5_1CILi1EEES8_S8_EEENS6_IJNS7_ILi64EEENS7_ILi128EEESB_EEENS_6half_tEfNS_4arch4Sm90ELb1ELb0ELb1ELb1ELb1ELb1ELb0ELb0ELi2ELi1ELi2ELi1ELb0EEENS1_24CollectiveEpilogueBwdGQAISC_fSF_Li256ELb1ELb1EEENS1_25SingleTileBwdLPTSchedulerILb1ELi128ELb1EEEEEEEEEvNT_6ParamsE:
        .type           _ZN7cutlass13device_kernelIN5flash11enable_sm90INS1_16FlashAttnBwdSm90INS1_25CollectiveMainloopBwdSm90ILi2ELi2ELi2EN4cute5tupleIJNS5_1CILi1EEES8_S8_EEENS6_IJNS7_ILi64EEENS7_ILi128EEESB_EEENS_6half_tEfNS_4arch4Sm90ELb1ELb0ELb1ELb1ELb1ELb1ELb0ELb0ELi2ELi1ELi2ELi1ELb0EEENS1_24CollectiveEpilogueBwdGQAISC_fSF_Li256ELb1ELb1EEENS1_25SingleTileBwdLPTSchedulerILb1ELi128ELb1EEEEEEEEEvNT_6ParamsE,@function
        .size           _ZN7cutlass13device_kernelIN5flash11enable_sm90INS1_16FlashAttnBwdSm90INS1_25CollectiveMainloopBwdSm90ILi2ELi2ELi2EN4cute5tupleIJNS5_1CILi1EEES8_S8_EEENS6_IJNS7_ILi64EEENS7_ILi128EEESB_EEENS_6half_tEfNS_4arch4Sm90ELb1ELb0ELb1ELb1ELb1ELb1ELb0ELb0ELi2ELi1ELi2ELi1ELb0EEENS1_24CollectiveEpilogueBwdGQAISC_fSF_Li256ELb1ELb1EEENS1_25SingleTileBwdLPTSchedulerILb1ELi128ELb1EEEEEEEEEvNT_6ParamsE,(.L_x_154 - _ZN7cutlass13device_kernelIN5flash11enable_sm90INS1_16FlashAttnBwdSm90INS1_25CollectiveMainloopBwdSm90ILi2ELi2ELi2EN4cute5tupleIJNS5_1CILi1EEES8_S8_EEENS6_IJNS7_ILi64EEENS7_ILi128EEESB_EEENS_6half_tEfNS_4arch4Sm90ELb1ELb0ELb1ELb1ELb1ELb1ELb0ELb0ELi2ELi1ELi2ELi1ELb0EEENS1_24CollectiveEpilogueBwdGQAISC_fSF_Li256ELb1ELb1EEENS1_25SingleTileBwdLPTSchedulerILb1ELi128ELb1EEEEEEEEEvNT_6ParamsE)
        .other          _ZN7cutlass13device_kernelIN5flash11enable_sm90INS1_16FlashAttnBwdSm90INS1_25CollectiveMainloopBwdSm90ILi2ELi2ELi2EN4cute5tupleIJNS5_1CILi1EEES8_S8_EEENS6_IJNS7_ILi64EEENS7_ILi128EEESB_EEENS_6half_tEfNS_4arch4Sm90ELb1ELb0ELb1ELb1ELb1ELb1ELb0ELb0ELi2ELi1ELi2ELi1ELb0EEENS1_24CollectiveEpilogueBwdGQAISC_fSF_Li256ELb1ELb1EEENS1_25SingleTileBwdLPTSchedulerILb1ELi128ELb1EEEEEEEEEvNT_6ParamsE,@"STO_CUDA_ENTRY STV_DEFAULT"
_ZN7cutlass13device_kernelIN5flash11enable_sm90INS1_16FlashAttnBwdSm90INS1_25CollectiveMainloopBwdSm90ILi2ELi2ELi2EN4cute5tupleIJNS5_1CILi1EEES8_S8_EEENS6_IJNS7_ILi64EEENS7_ILi128EEESB_EEENS_6half_tEfNS_4arch4Sm90ELb1ELb0ELb1ELb1ELb1ELb1ELb0ELb0ELi2ELi1ELi2ELi1ELb0EEENS1_24CollectiveEpilogueBwdGQAISC_fSF_Li256ELb1ELb1EEENS1_25SingleTileBwdLPTSchedulerILb1ELi128ELb1EEEEEEEEEvNT_6ParamsE:
[----:B------:R-:W-:Y:S01]  /*0000*/  LDC R1, c[0x0][0x37c] ;  /* 0x0000df00ff017b82 */ /* 0x000fe20000000800 */
[----:B------:R-:W-:Y:S05]  /*0010*/  EXIT ;  /* 0x000000000000794d */ /* 0x000fea0003800000 */
.L_x_23:
        /* <DEDUP_REMOVED lines=14> */
.L_x_154:


//--------------------- .text._ZN7cutlass13device_kernelIN5flash11enable_sm90INS1_16FlashAttnBwdSm90INS1_25CollectiveMainloopBwdSm90ILi2ELi2ELi2EN4cute5tupleIJNS5_1CILi1EEES8_S8_EEENS6_IJNS7_ILi80EEENS7_ILi128EEESB_EEENS_6half_tEfNS_4arch4Sm90ELb0ELb0ELb0ELb0ELb0ELb1ELb0ELb1ELi2ELi1ELi2ELi1ELb0EEENS1_21CollectiveEpilogueBwdISC_SD_SF_Li256ELb0ELb0ELi1EEENS1_19SingleTileSchedulerILb0ELb0ELb0ELi128EEEEEEEEEvNT_6ParamsE --------------------------
	.section	.text._ZN7cutlass13device_kernelIN5flash11enable_sm90INS1_16FlashAttnBwdSm90INS1_25CollectiveMainloopBwdSm90ILi2ELi2ELi2EN4cute5tupleIJNS5_1CILi1EEES8_S8_EEENS6_IJNS7_ILi80EEENS7_ILi128EEESB_EEENS_6half_tEfNS_4arch4Sm90ELb0ELb0ELb0ELb0ELb0ELb1ELb0ELb1ELi2ELi1ELi2ELi1ELb0EEENS1_21CollectiveEpilogueBwdISC_SD_SF_Li256ELb0ELb0ELi1EEENS1_19SingleTileSchedulerILb0ELb0ELb0ELi128EEEEEEEEEvNT_6ParamsE,"ax",@progbits
	.align	128
.text._ZN7cutlass13device_kernelIN5flash11enable_sm90INS1_16FlashAttnBwdSm90INS1_25CollectiveMainloopBwdSm90ILi2ELi2ELi2EN4cute5tupleIJNS5_1CILi1EEES8_S8_EEENS6_IJNS7_ILi80EEENS7_ILi128EEESB_EEENS_6half_tEfNS_4arch4Sm90ELb0ELb0ELb0ELb0ELb0ELb1ELb0ELb1ELi2ELi1ELi2ELi1ELb0EEENS1_21CollectiveEpilogueBwdISC_SD_SF_Li256ELb0ELb0ELi1EEENS1_19SingleTileSchedulerILb0ELb0ELb0ELi128EEEEEEEEEvNT_6ParamsE:
        .type           _ZN7cutlass13device_kernelIN5flash11enable_sm90INS1_16FlashAttnBwdSm90INS1_25CollectiveMainloopBwdSm90ILi2ELi2ELi2EN4cute5tupleIJNS5_1CILi1EEES8_S8_EEENS6_IJNS7_ILi80EEENS7_ILi128EEESB_EEENS_6half_tEfNS_4arch4Sm90ELb0ELb0ELb0ELb0ELb0ELb1ELb0ELb1ELi2ELi1ELi2ELi1ELb0EEENS1_21CollectiveEpilogueBwdISC_SD_SF_Li256ELb0ELb0ELi1EEENS1_19SingleTileSchedulerILb0ELb0ELb0ELi128EEEEEEEEEvNT_6ParamsE,@function
        .size           _ZN7cutlass13device_kernelIN5flash11enable_sm90INS1_16FlashAttnBwdSm90INS1_25CollectiveMainloopBwdSm90ILi2ELi2ELi2EN4cute5tupleIJNS5_1CILi1EEES8_S8_EEENS6_IJNS7_ILi80EEENS7_ILi128EEESB_EEENS_6half_tEfNS_4arch4Sm90ELb0ELb0ELb0ELb0ELb0ELb1ELb0ELb1ELi2ELi1ELi2ELi1ELb0EEENS1_21CollectiveEpilogueBwdISC_SD_SF_Li256ELb0ELb0ELi1EEENS1_19SingleTileSchedulerILb0ELb0ELb0ELi128EEEEEEEEEvNT_6ParamsE,(.L_x_155 - _ZN7cutlass13device_kernelIN5flash11enable_sm90INS1_16FlashAttnBwdSm90INS1_25CollectiveMainloopBwdSm90ILi2ELi2ELi2EN4cute5tupleIJNS5_1CILi1EEES8_S8_EEENS6_IJNS7_ILi80EEENS7_ILi128EEESB_EEENS_6half_tEfNS_4arch4Sm90ELb0ELb0ELb0ELb0ELb0ELb1ELb0ELb1ELi2ELi1ELi2ELi1ELb0EEENS1_21CollectiveEpilogueBwdISC_SD_SF_Li256ELb0ELb0ELi1EEENS1_19SingleTileSchedulerILb0ELb0ELb0ELi128EEEEEEEEEvNT_6ParamsE)
        .other          _ZN7cutlass13device_kernelIN5flash11enable_sm90INS1_16FlashAttnBwdSm90INS1_25CollectiveMainloopBwdSm90ILi2ELi2ELi2EN4cute5tupleIJNS5_1CILi1EEES8_S8_EEENS6_IJNS7_ILi80EEENS7_ILi128EEESB_EEENS_6half_tEfNS_4arch4Sm90ELb0ELb0ELb0ELb0ELb0ELb1ELb0ELb1ELi2ELi1ELi2ELi1ELb0EEENS1_21CollectiveEpilogueBwdISC_SD_SF_Li256ELb0ELb0ELi1EEENS1_19SingleTileSchedulerILb0ELb0ELb0ELi128EEEEEEEEEvNT_6ParamsE,@"STO_CUDA_ENTRY STV_DEFAULT"
_ZN7cutlass13device_kernelIN5flash11enable_sm90INS1_16FlashAttnBwdSm90INS1_25CollectiveMainloopBwdSm90ILi2ELi2ELi2EN4cute5tupleIJNS5_1CILi1EEES8_S8_EEENS6_IJNS7_ILi80EEENS7_ILi128EEESB_EEENS_6half_tEfNS_4arch4Sm90ELb0ELb0ELb0ELb0ELb0ELb1ELb0ELb1ELi2ELi1ELi2ELi1ELb0EEENS1_21CollectiveEpilogueBwdISC_SD_SF_Li256ELb0ELb0ELi1EEENS1_19SingleTileSchedulerILb0ELb0ELb0ELi128EEEEEEEEEvNT_6ParamsE:
[----:B------:R-:W-:Y:S01]  /*0000*/  LDC R1, c[0x0][0x37c] ;  /* 0x0000df00ff017b82 */ /* 0x000fe20000000800 */
[----:B------:R-:W-:Y:S05]  /*0010*/  EXIT ;  /* 0x000000000000794d */ /* 0x000fea0003800000 */
.L_x_24:
        /* <DEDUP_REMOVED lines=14> */
.L_x_155:


//--------------------- .text._ZN7cutlass13device_kernelIN5flash11enable_sm90INS1_16FlashAttnBwdSm90INS1_25CollectiveMainloopBwdSm90ILi2ELi2ELi2EN4cute5tupleIJNS5_1CILi1EEES8_S8_EEENS6_IJNS7_ILi80EEENS7_ILi128EEESB_EEENS_6half_tEfNS_4arch4Sm90ELb0ELb0ELb0ELb0ELb1ELb1ELb0ELb1ELi2ELi1ELi2ELi1ELb0EEENS1_21CollectiveEpilogueBwdISC_SD_SF_Li256ELb0ELb0ELi1EEENS1_19SingleTileSchedulerILb0ELb0ELb0ELi128EEEEEEEEEvNT_6ParamsE --------------------------
	.section	.text._ZN7cutlass13device_kernelIN5flash11enable_sm90INS1_16FlashAttnBwdSm90INS1_25CollectiveMainloopBwdSm90ILi2ELi2ELi2EN4cute5tupleIJNS5_1CILi1EEES8_S8_EEENS6_IJNS7_ILi80EEENS7_ILi128EEESB_EEENS_6half_tEfNS_4arch4Sm90ELb0ELb0ELb0ELb0ELb1ELb1ELb0ELb1ELi2ELi1ELi2ELi1ELb0EEENS1_21CollectiveEpilogueBwdISC_SD_SF_Li256ELb0ELb0ELi1EEENS1_19SingleTileSchedulerILb0ELb0ELb0ELi128EEEEEEEEEvNT_6ParamsE,"ax",@progbits
	.align	128
.text._ZN7cutlass13device_kernelIN5flash11enable_sm90INS1_16FlashAttnBwdSm90INS1_25CollectiveMainloopBwdSm90ILi2ELi2ELi2EN4cute5tupleIJNS5_1CILi1EEES8_S8_EEENS6_IJNS7_ILi80EEENS7_ILi128EEESB_EEENS_6half_tEfNS_4arch4Sm90ELb0ELb0ELb0ELb0ELb1ELb1ELb0ELb1ELi2ELi1ELi2ELi1ELb0EEENS1_21CollectiveEpilogueBwdISC_SD_SF_Li256ELb0ELb0ELi1EEENS1_19SingleTileSchedulerILb0ELb0ELb0ELi128EEEEEEEEEvNT_6ParamsE:
        .type           _ZN7cutlass13device_kernelIN5flash11enable_sm90INS1_16FlashAttnBwdSm90INS1_25CollectiveMainloopBwdSm90ILi2ELi2ELi2EN4cute5tupleIJNS5_1CILi1EEES8_S8_EEENS6_IJNS7_ILi80EEENS7_ILi128EEESB_EEENS_6half_tEfNS_4arch4Sm90ELb0ELb0ELb0ELb0ELb1ELb1ELb0ELb1ELi2ELi1ELi2ELi1ELb0EEENS1_21CollectiveEpilogueBwdISC_SD_SF_Li256ELb0ELb0ELi1EEENS1_19SingleTileSchedulerILb0ELb0ELb0ELi128EEEEEEEEEvNT_6ParamsE,@function
        .size           _ZN7cutlass13device_kernelIN5flash11enable_sm90INS1_16FlashAttnBwdSm90INS1_25CollectiveMainloopBwdSm90ILi2ELi2ELi2EN4cute5tupleIJNS5_1CILi1EEES8_S8_EEENS6_IJNS7_ILi80EEENS7_ILi128EEESB_EEENS_6half_tEfNS_4arch4Sm90ELb0ELb0ELb0ELb0ELb1ELb1ELb0ELb1ELi2ELi1ELi2ELi1ELb0EEENS1_21CollectiveEpilogueBwdISC_SD_SF_Li256ELb0ELb0ELi1EEENS1_19SingleTileSchedulerILb0ELb0ELb0ELi128EEEEEEEEEvNT_6ParamsE,(.L_x_156 - _ZN7cutlass13device_kernelIN5flash11enable_sm90INS1_16FlashAttnBwdSm90INS1_25CollectiveMainloopBwdSm90ILi2ELi2ELi2EN4cute5tupleIJNS5_1CILi1EEES8_S8_EEENS6_IJNS7_ILi80EEENS7_ILi128EEESB_EEENS_6half_tEfNS_4arch4Sm90ELb0ELb0ELb0ELb0ELb1ELb1ELb0ELb1ELi2ELi1ELi2ELi1ELb0EEENS1_21CollectiveEpilogueBwdISC_SD_SF_Li256ELb0ELb0ELi1EEENS1_19SingleTileSchedulerILb0ELb0ELb0ELi128EEEEEEEEEvNT_6ParamsE)
        .other          _ZN7cutlass13device_kernelIN5flash11enable_sm90INS1_16FlashAttnBwdSm90INS1_25CollectiveMainloopBwdSm90ILi2ELi2ELi2EN4cute5tupleIJNS5_1CILi1EEES8_S8_EEENS6_IJNS7_ILi80EEENS7_ILi128EEESB_EEENS_6half_tEfNS_4arch4Sm90ELb0ELb0ELb0ELb0ELb1ELb1ELb0ELb1ELi2ELi1ELi2ELi1ELb0EEENS1_21CollectiveEpilogueBwdISC_SD_SF_Li256ELb0ELb0ELi1EEENS1_19SingleTileSchedulerILb0ELb0ELb0ELi128EEEEEEEEEvNT_6ParamsE,@"STO_CUDA_ENTRY STV_DEFAULT"
_ZN7cutlass13device_kernelIN5flash11enable_sm90INS1_16FlashAttnBwdSm90INS1_25CollectiveMainloopBwdSm90ILi2ELi2ELi2EN4cute5tupleIJNS5_1CILi1EEES8_S8_EEENS6_IJNS7_ILi80EEENS7_ILi128EEESB_EEENS_6half_tEfNS_4arch4Sm90ELb0ELb0ELb0ELb0ELb1ELb1ELb0ELb1ELi2ELi1ELi2ELi1ELb0EEENS1_21CollectiveEpilogueBwdISC_SD_SF_Li256ELb0ELb0ELi1EEENS1_19SingleTileSchedulerILb0ELb0ELb0ELi128EEEEEEEEEvNT_6ParamsE:
[----:B------:R-:W-:Y:S01]  /*0000*/  LDC R1, c[0x0][0x37c] ;  /* 0x0000df00ff017b82 */ /* 0x000fe20000000800 */
[----:B------:R-:W-:Y:S05]  /*0010*/  EXIT ;  /* 0x000000000000794d */ /* 0x000fea0003800000 */
.L_x_25:
        /* <DEDUP_REMOVED lines=14> */
.L_x_156:


//--------------------- .text._ZN7cutlass13device_kernelIN5flash11enable_sm90INS1_16FlashAttnBwdSm90INS1_25CollectiveMainloopBwdSm90ILi2ELi2ELi2EN4cute5tupleIJNS5_1CILi1EEES8_S8_EEENS6_IJNS7_ILi80EEENS7_ILi128EEESB_EEENS_6half_tEfNS_4arch4Sm90ELb0ELb0ELb0ELb0ELb0ELb1ELb0ELb1ELi2ELi1ELi2ELi1ELb0EEENS1_24CollectiveEpilogueBwdGQAISC_fSF_Li256ELb0ELb0EEENS1_19SingleTileSchedulerILb0ELb0ELb0ELi128EEEEEEEEEvNT_6ParamsE --------------------------
	.section	.text._ZN7cutlass13device_kernelIN5flash11enable_sm90INS1_16FlashAttnBwdSm90INS1_25CollectiveMainloopBwdSm90ILi2ELi2ELi2EN4cute5tupleIJNS5_1CILi1EEES8_S8_EEENS6_IJNS7_ILi80EEENS7_ILi128EEESB_EEENS_6half_tEfNS_4arch4Sm90ELb0ELb0ELb0ELb0ELb0ELb1ELb0ELb1ELi2ELi1ELi2ELi1ELb0EEENS1_24CollectiveEpilogueBwdGQAISC_fSF_Li256ELb0ELb0EEENS1_19SingleTileSchedulerILb0ELb0ELb0ELi128EEEEEEEEEvNT_6ParamsE,"ax",@progbits
	.align	128
.text._ZN7cutlass13device_kernelIN5flash11enable_sm90INS1_16FlashAttnBwdSm90INS1_25CollectiveMainloopBwdSm90ILi2ELi2ELi2EN4cute5tupleIJNS5_1CILi1EEES8_S8_EEENS6_IJNS7_ILi80EEENS7_ILi128EEESB_EEENS_6half_tEfNS_4arch4Sm90ELb0ELb0ELb0ELb0ELb0ELb1ELb0ELb1ELi2ELi1ELi2ELi1ELb0EEENS1_24CollectiveEpilogueBwdGQAISC_fSF_Li256ELb0ELb0EEENS1_19SingleTileSchedulerILb0ELb0ELb0ELi128EEEEEEEEEvNT_6ParamsE:
        .type           _ZN7cutlass13device_kernelIN5flash11enable_sm90INS1_16FlashAttnBwdSm90INS1_25CollectiveMainloopBwdSm90ILi2ELi2ELi2EN4cute5tupleIJNS5_1CILi1EEES8_S8_EEENS6_IJNS7_ILi80EEENS7_ILi128EEESB_EEENS_6half_tEfNS_4arch4Sm90ELb0ELb0ELb0ELb0ELb0ELb1ELb0ELb1ELi2ELi1ELi2ELi1ELb0EEENS1_24CollectiveEpilogueBwdGQAISC_fSF_Li256ELb0ELb0EEENS1_19SingleTileSchedulerILb0ELb0ELb0ELi128EEEEEEEEEvNT_6ParamsE,@function
        .size           _ZN7cutlass13device_kernelIN5flash11enable_sm90INS1_16FlashAttnBwdSm90INS1_25CollectiveMainloopBwdSm90ILi2ELi2ELi2EN4cute5tupleIJNS5_1CILi1EEES8_S8_EEENS6_IJNS7_ILi80EEENS7_ILi128EEESB_EEENS_6half_tEfNS_4arch4Sm90ELb0ELb0ELb0ELb0ELb0ELb1ELb0ELb1ELi2ELi1ELi2ELi1ELb0EEENS1_24CollectiveEpilogueBwdGQAISC_fSF_Li256ELb0ELb0EEENS1_19SingleTileSchedulerILb0ELb0ELb0ELi128EEEEEEEEEvNT_6ParamsE,(.L_x_157 - _ZN7cutlass13device_kernelIN5flash11enable_sm90INS1_16FlashAttnBwdSm90INS1_25CollectiveMainloopBwdSm90ILi2ELi2ELi2EN4cute5tupleIJNS5_1CILi1EEES8_S8_EEENS6_IJNS7_ILi80EEENS7_ILi128EEESB_EEENS_6half_tEfNS_4arch4Sm90ELb0ELb0ELb0ELb0ELb0ELb1ELb0ELb1ELi2ELi1ELi2ELi1ELb0EEENS1_24CollectiveEpilogueBwdGQAISC_fSF_Li256ELb0ELb0EEENS1_19SingleTileSchedulerILb0ELb0ELb0ELi128EEEEEEEEEvNT_6ParamsE)
        .other          _ZN7cutlass13device_kernelIN5flash11enable_sm90INS1_16FlashAttnBwdSm90INS1_25CollectiveMainloopBwdSm90ILi2ELi2ELi2EN4cute5tupleIJNS5_1CILi1EEES8_S8_EEENS6_IJNS7_ILi80EEENS7_ILi128EEESB_EEENS_6half_tEfNS_4arch4Sm90ELb0ELb0ELb0ELb0ELb0ELb1ELb0ELb1ELi2ELi1ELi2ELi1ELb0EEENS1_24CollectiveEpilogueBwdGQAISC_fSF_Li256ELb0ELb0EEENS1_19SingleTileSchedulerILb0ELb0ELb0ELi128EEEEEEEEEvNT_6ParamsE,@"STO_CUDA_ENTRY STV_DEFAULT"
_ZN7cutlass13device_kernelIN5flash11enable_sm90INS1_16FlashAttnBwdSm90INS1_25CollectiveMainloopBwdSm90ILi2ELi2ELi2EN4cute5tupleIJNS5_1CILi1EEES8_S8_EEENS6_IJNS7_ILi80EEENS7_ILi128EEESB_EEENS_6half_tEfNS_4arch4Sm90ELb0ELb0ELb0ELb0ELb0ELb1ELb0ELb1ELi2ELi1ELi2ELi1ELb0EEENS1_24CollectiveEpilogueBwdGQAISC_fSF_Li256ELb0ELb0EEENS1_19SingleTileSchedulerILb0ELb0ELb0ELi128EEEEEEEEEvNT_6ParamsE:
[----:B------:R-:W-:Y:S01]  /*0000*/  LDC R1, c[0x0][0x37c] ;  /* 0x0000df00ff017b82 */ /* 0x000fe20000000800 */
[----:B------:R-:W-:Y:S05]  /*0010*/  EXIT ;  /* 0x000000000000794d */ /* 0x000fea0003800000 */
.L_x_26:
        /* <DEDUP_REMOVED lines=14> */
.L_x_157:


//--------------------- .text._ZN7cutlass13device_kernelIN5flash11enable_sm90INS1_16FlashAttnBwdSm90INS1_25CollectiveMainloopBwdSm90ILi2ELi2ELi2EN4cute5tupleIJNS5_1CILi1EEES8_S8_EEENS6_IJNS7_ILi80EEENS7_ILi128EEESB_EEENS_6half_tEfNS_4arch4Sm90ELb0ELb0ELb0ELb0ELb1ELb1ELb0ELb1ELi2ELi1ELi2ELi1ELb0EEENS1_24CollectiveEpilogueBwdGQAISC_fSF_Li256ELb0ELb1EEENS1_19SingleTileSchedulerILb0ELb0ELb0ELi128EEEEEEEEEvNT_6ParamsE --------------------------
	.section	.text._ZN7cutlass13device_kernelIN5flash11enable_sm90INS1_16FlashAttnBwdSm90INS1_25CollectiveMainloopBwdSm90ILi2ELi2ELi2EN4cute5tupleIJNS5_1CILi1EEES8_S8_EEENS6_IJNS7_ILi80EEENS7_ILi128EEESB_EEENS_6half_tEfNS_4arch4Sm90ELb0ELb0ELb0ELb0ELb1ELb1ELb0ELb1ELi2ELi1ELi2ELi1ELb0EEENS1_24CollectiveEpilogueBwdGQAISC_fSF_Li256ELb0ELb1EEENS1_19SingleTileSchedulerILb0ELb0ELb0ELi128EEEEEEEEEvNT_6ParamsE,"ax",@progbits
	.align	128
.text._ZN7cutlass13device_kernelIN5flash11enable_sm90INS1_16FlashAttnBwdSm90INS1_25CollectiveMainloopBwdSm90ILi2ELi2ELi2EN4cute5tupleIJNS5_1CILi1EEES8_S8_EEENS6_IJNS7_ILi80EEENS7_ILi128EEESB_EEENS_6half_tEfNS_4arch4Sm90ELb0ELb0ELb0ELb0ELb1ELb1ELb0ELb1ELi2ELi1ELi2ELi1ELb0EEENS1_24CollectiveEpilogueBwdGQAISC_fSF_Li256ELb0ELb1EEENS1_19SingleTileSchedulerILb0ELb0ELb0ELi128EEEEEEEEEvNT_6ParamsE:
        .type           _ZN7cutlass13device_kernelIN5flash11enable_sm90INS1_16FlashAttnBwdSm90INS1_25CollectiveMainloopBwdSm90ILi2ELi2ELi2EN4cute5tupleIJNS5_1CILi1EEES8_S8_EEENS6_IJNS7_ILi80EEENS7_ILi128EEESB_EEENS_6half_tEfNS_4arch4Sm90ELb0ELb0ELb0ELb0ELb1ELb1ELb0ELb1ELi2ELi1ELi2ELi1ELb0EEENS1_24CollectiveEpilogueBwdGQAISC_fSF_Li256ELb0ELb1EEENS1_19SingleTileSchedulerILb0ELb0ELb0ELi128EEEEEEEEEvNT_6ParamsE,@function
        .size           _ZN7cutlass13device_kernelIN5flash11enable_sm90INS1_16FlashAttnBwdSm90INS1_25CollectiveMainloopBwdSm90ILi2ELi2ELi2EN4cute5tupleIJNS5_1CILi1EEES8_S8_EEENS6_IJNS7_ILi80EEENS7_ILi128EEESB_EEENS_6half_tEfNS_4arch4Sm90ELb0ELb0ELb0ELb0ELb1ELb1ELb0ELb1ELi2ELi1ELi2ELi1ELb0EEENS1_24CollectiveEpilogueBwdGQAISC_fSF_Li256ELb0ELb1EEENS1_19SingleTileSchedulerILb0ELb0ELb0ELi128EEEEEEEEEvNT_6ParamsE,(.L_x_158 - _ZN7cutlass13device_kernelIN5flash11enable_sm90INS1_16FlashAttnBwdSm90INS1_25CollectiveMainloopBwdSm90ILi2ELi2ELi2EN4cute5tupleIJNS5_1CILi1EEES8_S8_EEENS6_IJNS7_ILi80EEENS7_ILi128EEESB_EEENS_6half_tEfNS_4arch4Sm90ELb0ELb0ELb0ELb0ELb1ELb1ELb0ELb1ELi2ELi1ELi2ELi1ELb0EEENS1_24CollectiveEpilogueBwdGQAISC_fSF_Li256ELb0ELb1EEENS1_19SingleTileSchedulerILb0ELb0ELb0ELi128EEEEEEEEEvNT_6ParamsE)
        .other          _ZN7cutlass13device_kernelIN5flash11enable_sm90INS1_16FlashAttnBwdSm90INS1_25CollectiveMainloopBwdSm90ILi2ELi2ELi2EN4cute5tupleIJNS5_1CILi1EEES8_S8_EEENS6_IJNS7_ILi80EEENS7_ILi128EEESB_EEENS_6half_tEfNS_4arch4Sm90ELb0ELb0ELb0ELb0ELb1ELb1ELb0ELb1ELi2ELi1ELi2ELi1ELb0EEENS1_24CollectiveEpilogueBwdGQAISC_fSF_Li256ELb0ELb1EEENS1_19SingleTileSchedulerILb0ELb0ELb0ELi128EEEEEEEEEvNT_6ParamsE,@"STO_CUDA_ENTRY STV_DEFAULT"
_ZN7cutlass13device_kernelIN5flash11enable_sm90INS1_16FlashAttnBwdSm90INS1_25CollectiveMainloopBwdSm90ILi2ELi2ELi2EN4cute5tupleIJNS5_1CILi1EEES8_S8_EEENS6_IJNS7_ILi80EEENS7_ILi128EEESB_EEENS_6half_tEfNS_4arch4Sm90ELb0ELb0ELb0ELb0ELb1ELb1ELb0ELb1ELi2ELi1ELi2ELi1ELb0EEENS1_24CollectiveEpilogueBwdGQAISC_fSF_Li256ELb0ELb1EEENS1_19SingleTileSchedulerILb0ELb0ELb0ELi128EEEEEEEEEvNT_6ParamsE:
[----:B------:R-:W-:Y:S01]  /*0000*/  LDC R1, c[0x0][0x37c] ;  /* 0x0000df00ff017b82 */ /* 0x000fe20000000800 */
[----:B------:R-:W-:Y:S05]  /*0010*/  EXIT ;  /* 0x000000000000794d */ /* 0x000fea0003800000 */
.L_x_27:
        /* <DEDUP_REMOVED lines=14> */
.L_x_158:


//--------------------- .text._ZN7cutlass13device_kernelIN5flash22FlashAttnBwdPreprocessIN4cute5tupleIJNS3_1CILi80EEENS5_ILi128EEEEEENS_6half_tEfNS_4arch4Sm90ELb1ELb0EEEEEvNT_6ParamsE --------------------------
	.section	.text._ZN7cutlass13device_kernelIN5flash22FlashAttnBwdPreprocessIN4cute5tupleIJNS3_1CILi80EEENS5_ILi128EEEEEENS_6half_tEfNS_4arch4Sm90ELb1ELb0EEEEEvNT_6ParamsE,"ax",@progbits
	.align	128
.text._ZN7cutlass13device_kernelIN5flash22FlashAttnBwdPreprocessIN4cute5tupleIJNS3_1CILi80EEENS5_ILi128EEEEEENS_6half_tEfNS_4arch4Sm90ELb1ELb0EEEEEvNT_6ParamsE:
        .type           _ZN7cutlass13device_kernelIN5flash22FlashAttnBwdPreprocessIN4cute5tupleIJNS3_1CILi80EEENS5_ILi128EEEEEENS_6half_tEfNS_4arch4Sm90ELb1ELb0EEEEEvNT_6ParamsE,@function
        .size           _ZN7cutlass13device_kernelIN5flash22FlashAttnBwdPreprocessIN4cute5tupleIJNS3_1CILi80EEENS5_ILi128EEEEEENS_6half_tEfNS_4arch4Sm90ELb1ELb0EEEEEvNT_6ParamsE,(.L_x_159 - _ZN7cutlass13device_kernelIN5flash22FlashAttnBwdPreprocessIN4cute5tupleIJNS3_1CILi80EEENS5_ILi128EEEEEENS_6half_tEfNS_4arch4Sm90ELb1ELb0EEEEEvNT_6ParamsE)
        .other          _ZN7cutlass13device_kernelIN5flash22FlashAttnBwdPreprocessIN4cute5tupleIJNS3_1CILi80EEENS5_ILi128EEEEEENS_6half_tEfNS_4arch4Sm90ELb1ELb0EEEEEvNT_6ParamsE,@"STO_CUDA_ENTRY STV_DEFAULT"
_ZN7cutlass13device_kernelIN5flash22FlashAttnBwdPreprocessIN4cute5tupleIJNS3_1CILi80EEENS5_ILi128EEEEEENS_6half_tEfNS_4arch4Sm90ELb1ELb0EEEEEvNT_6ParamsE:
[----:B------:R-:W-:Y:S01]  /*0000*/  LDC R1, c[0x0][0x37c] ;  /* 0x0000df00ff017b82 */ /* 0x000fe20000000800 */
[----:B------:R-:W0:Y:S07]  /*0010*/  S2R R0, SR_TID.X ;  /* 0x0000000000007919 */ /* 0x000e2e0000002100 */
[----:B------:R-:W1:Y:S01]  /*0020*/  LDC R50, c[0x0][0x388] ;  /* 0x0000e200ff327b82 */ /* 0x000e620000000800 */
[----:B------:R-:W2:Y:S01]  /*0030*/  LDCU UR4, c[0x0][0x38c] ;  /* 0x00007180ff0477ac */ /* 0x000ea20008000800 */
[----:B------:R-:W-:Y:S01]  /*0040*/  HFMA2 R55, -RZ, RZ, 0, 0 ;  /* 0x00000000ff377431 */ /* 0x000fe200000001ff */
[----:B------:R-:W1:Y:S01]  /*0050*/  S2R R3, SR_CTAID.X ;  /* 0x0000000000037919 */ /* 0x000e620000002500 */
[----:B------:R-:W-:-:S04]  /*0060*/  HFMA2 R53, -RZ, RZ, 0, 0 ;  /* 0x00000000ff357431 */ /* 0x000fc800000001ff */
[----:B------:R-:W3:Y:S08]  /*0070*/  S2UR UR6, SR_CTAID.Y ;  /* 0x00000000000679c3 */ /* 0x000ef00000002600 */
[----:B------:R-:W3:Y:S08]  /*0080*/  LDC.64 R66, c[0x0][0x3a0] ;  /* 0x0000e800ff427b82 */ /* 0x000ef00000000a00 */
[----:B------:R-:W4:Y:S01]  /*0090*/  S2UR UR7, SR_CTAID.Z ;  /* 0x00000000000779c3 */ /* 0x000f220000002700 */
[----:B0-----:R-:W-:-:S07]  /*00a0*/  SHF.L.U32 R54, R0, 0x3, RZ ;  /* 0x0000000300367819 */ /* 0x001fce00000006ff */
[----:B------:R-:W4:Y:S01]  /*00b0*/  LDC.64 R14, c[0x0][0x3a8] ;  /* 0x0000ea00ff0e7b82 */ /* 0x000f220000000a00 */
[----:B------:R-:W-:Y:S02]  /*00c0*/  SHF.R.U32.HI R52, RZ, 0x4, R0 ;  /* 0x00000004ff347819 */ /* 0x000fe40000011600 */
[----:B------:R-:W-:Y:S01]  /*00d0*/  LOP3.LUT R54, R54, 0x78, RZ, 0xc0, !PT ;  /* 0x0000007836367812 */ /* 0x000fe200078ec0ff */
[C---:B-1----:R-:W-:Y:S01]  /*00e0*/  IMAD R5, R3.reuse, -0x50, R50 ;  /* 0xffffffb003057824 */ /* 0x042fe200078e0232 */
[----:B------:R-:W-:Y:S01]  /*00f0*/  IADD3 R2, PT, PT, R52, 0x10, RZ ;  /* 0x0000001034027810 */ /* 0x000fe20007ffe0ff */
[----:B------:R-:W-:Y:S01]  /*0100*/  IMAD.WIDE.U32 R26, R3, 0x50, R52 ;  /* 0x00000050031a7825 */ /* 0x000fe200078e0034 */
[----:B--2---:R-:W-:Y:S01]  /*0110*/  ISETP.GE.AND P0, PT, R54, UR4, PT ;  /* 0x0000000436007c0c */ /* 0x004fe2000bf06270 */
[----:B------:R-:W0:Y:S01]  /*0120*/  LDC.64 R18, c[0x0][0x3c0] ;  /* 0x0000f000ff127b82 */ /* 0x000e220000000a00 */
[----:B------:R-:W-:Y:S01]  /*0130*/  IADD3 R4, PT, PT, R52, 0x20, RZ ;  /* 0x0000002034047810 */ /* 0x000fe20007ffe0ff */
[----:B---3--:R-:W-:Y:S01]  /*0140*/  IMAD.WIDE.U32 R6, R66, UR6, R54 ;  /* 0x0000000642067c25 */ /* 0x008fe2000f8e0036 */
[-C--:B------:R-:W-:Y:S01]  /*0150*/  ISETP.GE.OR P3, PT, R2, R5.reuse, P0 ;  /* 0x000000050200720c */ /* 0x080fe20000766670 */
[----:B------:R-:W1:Y:S01]  /*0160*/  LDCU.64 UR4, c[0x0][0x358] ;  /* 0x00006b00ff0477ac */ /* 0x000e620008000a00 */
[C---:B------:R-:W-:Y:S01]  /*0170*/  ISETP.GE.OR P4, PT, R52.reuse, R5, P0 ;  /* 0x000000053400720c */ /* 0x040fe20000786670 */
[----:B------:R-:W-:Y:S01]  /*0180*/  IMAD R67, R67, UR6, R7 ;  /* 0x0000000643437c24 */ /* 0x000fe2000f8e0207 */
[----:B------:R-:W-:Y:S01]  /*0190*/  MOV R66, R6 ;  /* 0x0000000600427202 */ /* 0x000fe20000000f00 */
[----:B------:R-:W2:Y:S01]  /*01a0*/  LDC.64 R12, c[0x0][0x3b8] ;  /* 0x0000ee00ff0c7b82 */ /* 0x000ea20000000a00 */
[----:B------:R-:W-:-:S02]  /*01b0*/  IADD3 R6, PT, PT, R52, 0x30, RZ ;  /* 0x0000003034067810 */ /* 0x000fc40007ffe0ff */
[-C--:B------:R-:W-:Y:S02]  /*01c0*/  ISETP.GE.OR P2, PT, R4, R5.reuse, P0 ;  /* 0x000000050400720c */ /* 0x080fe40000746670 */
[----:B------:R-:W-:Y:S02]  /*01d0*/  IADD3 R48, PT, PT, R52, 0x40, RZ ;  /* 0x0000004034307810 */ /* 0x000fe40007ffe0ff */
[-C--:B------:R-:W-:Y:S01]  /*01e0*/  ISETP.GE.OR P1, PT, R6, R5.reuse, P0 ;  /* 0x000000050600720c */ /* 0x080fe20000726670 */
[----:B------:R-:W3:Y:S01]  /*01f0*/  @!P3 LDC.64 R8, c[0x0][0x398] ;  /* 0x0000e600ff08bb82 */ /* 0x000ee20000000a00 */
[----:B----4-:R-:W-:Y:S01]  /*0200*/  IMAD.WIDE.U32 R66, R14, UR7, R66 ;  /* 0x000000070e427c25 */ /* 0x010fe2000f8e0042 */
[----:B------:R-:W-:Y:S02]  /*0210*/  @!P3 IADD3 R31, P5, PT, R26, 0x10, RZ ;  /* 0x000000101a1fb810 */ /* 0x000fe40007fbe0ff */
[----:B------:R-:W-:Y:S01]  /*0220*/  ISETP.GE.OR P0, PT, R48, R5, P0 ;  /* 0x000000053000720c */ /* 0x000fe20000706670 */
[----:B------:R-:W-:Y:S01]  /*0230*/  IMAD R67, R15, UR7, R67 ;  /* 0x000000070f437c24 */ /* 0x000fe2000f8e0243 */
[----:B------:R-:W-:-:S02]  /*0240*/  @!P3 IADD3.X R7, PT, PT, RZ, R27, RZ, P5, !PT ;  /* 0x0000001bff07b210 */ /* 0x000fc40002ffe4ff */
[----:B------:R-:W4:Y:S01]  /*0250*/  @!P4 LDC.64 R16, c[0x0][0x398] ;  /* 0x0000e600ff10cb82 */ /* 0x000f220000000a00 */
[-C--:B------:R-:W-:Y:S01]  /*0260*/  @!P4 MOV R24, R66.reuse ;  /* 0x000000420018c202 */ /* 0x080fe20000000f00 */
[----:B0-----:R-:W-:Y:S01]  /*0270*/  IMAD.WIDE.U32 R10, R18, UR6, R54 ;  /* 0x00000006120a7c25 */ /* 0x001fe2000f8e0036 */
[----:B------:R-:W-:Y:S02]  /*0280*/  @!P4 MOV R25, R67 ;  /* 0x000000430019c202 */ /* 0x000fe40000000f00 */
[----:B------:R-:W-:Y:S01]  /*0290*/  @!P3 IADD3 R44, P5, PT, R26, 0x10, RZ ;  /* 0x000000101a2cb810 */ /* 0x000fe20007fbe0ff */
[----:B------:R-:W-:Y:S01]  /*02a0*/  IMAD R11, R19, UR6, R11 ;  /* 0x00000006130b7c24 */ /* 0x000fe2000f8e020b */
[----:B------:R-:W-:Y:S01]  /*02b0*/  @!P2 MOV R18, R66 ;  /* 0x000000420012a202 */ /* 0x000fe20000000f00 */
[----:B------:R-:W0:Y:S01]  /*02c0*/  LDC.64 R28, c[0x0][0x3c8] ;  /* 0x0000f200ff1c7b82 */ /* 0x000e220000000a00 */
[----:B------:R-:W-:Y:S02]  /*02d0*/  @!P3 IADD3.X R37, PT, PT, RZ, R27, RZ, P5, !PT ;  /* 0x0000001bff25b210 */ /* 0x000fe40002ffe4ff */
[----:B------:R-:W-:-:S02]  /*02e0*/  @!P2 MOV R19, R67 ;  /* 0x000000430013a202 */ /* 0x000fc40000000f00 */
[----:B------:R-:W-:Y:S02]  /*02f0*/  @!P1 MOV R22, R66 ;  /* 0x0000004200169202 */ /* 0x000fe40000000f00 */
[----:B------:R-:W-:Y:S01]  /*0300*/  @!P1 MOV R23, R67 ;  /* 0x0000004300179202 */ /* 0x000fe20000000f00 */
[----:B---3--:R-:W-:Y:S01]  /*0310*/  @!P3 IMAD R42, R7, R8, RZ ;  /* 0x00000008072ab224 */ /* 0x008fe200078e02ff */
[----:B------:R-:W3:Y:S01]  /*0320*/  @!P4 LDC.64 R14, c[0x0][0x380] ;  /* 0x0000e000ff0ecb82 */ /* 0x000ee20000000a00 */
[----:B------:R-:W-:Y:S02]  /*0330*/  @!P0 MOV R40, R66 ;  /* 0x0000004200288202 */ /* 0x000fe40000000f00 */
[C---:B------:R-:W-:Y:S01]  /*0340*/  @!P3 IMAD R42, R31.reuse, R9, R42 ;  /* 0x000000091f2ab224 */ /* 0x040fe200078e022a */
[----:B------:R-:W-:Y:S01]  /*0350*/  @!P0 MOV R41, R67 ;  /* 0x0000004300298202 */ /* 0x000fe20000000f00 */
[----:B------:R-:W-:-:S03]  /*0360*/  @!P3 IMAD.WIDE.U32 R66, R31, R8, R66 ;  /* 0x000000081f42b225 */ /* 0x000fc600078e0042 */
[----:B------:R-:W1:Y:S01]  /*0370*/  LDC.64 R20, c[0x0][0x3b8] ;  /* 0x0000ee00ff147b82 */ /* 0x000e620000000a00 */
[-C--:B----4-:R-:W-:Y:S02]  /*0380*/  @!P4 IMAD R7, R27, R16.reuse, RZ ;  /* 0x000000101b07c224 */ /* 0x090fe400078e02ff */
[C---:B------:R-:W-:Y:S01]  /*0390*/  @!P4 IMAD.WIDE.U32 R24, R26.reuse, R16, R24 ;  /* 0x000000101a18c225 */ /* 0x040fe200078e0018 */
[----:B------:R-:W-:-:S03]  /*03a0*/  @!P2 IADD3 R16, P6, PT, R26, 0x20, RZ ;  /* 0x000000201a10a810 */ /* 0x000fc60007fde0ff */
[C---:B------:R-:W-:Y:S01]  /*03b0*/  @!P4 IMAD R9, R26.reuse, R17, R7 ;  /* 0x000000111a09c224 */ /* 0x040fe200078e0207 */
[----:B------:R-:W-:Y:S01]  /*03c0*/  @!P2 IADD3 R17, P5, PT, R26, 0x20, RZ ;  /* 0x000000201a11a810 */ /* 0x000fe20007fbe0ff */
[----:B--2---:R-:W-:Y:S01]  /*03d0*/  @!P4 IMAD R7, R27, R12, RZ ;  /* 0x0000000c1b07c224 */ /* 0x004fe200078e02ff */
[-C--:B------:R-:W-:Y:S01]  /*03e0*/  @!P2 IADD3.X R59, PT, PT, RZ, R27.reuse, RZ, P6, !PT ;  /* 0x0000001bff3ba210 */ /* 0x080fe200037fe4ff */
[----:B0-----:R-:W-:Y:S01]  /*03f0*/  IMAD.WIDE.U32 R46, R28, UR7, R10 ;  /* 0x000000071c2e7c25 */ /* 0x001fe2000f8e000a */
[----:B------:R-:W-:Y:S01]  /*0400*/  @!P2 IADD3.X R55, PT, PT, RZ, R27, RZ, P5, !PT ;  /* 0x0000001bff37a210 */ /* 0x000fe20002ffe4ff */
[----:B------:R-:W0:Y:S01]  /*0410*/  LDC.64 R10, c[0x0][0x3b0] ;  /* 0x0000ec00ff0a7b82 */ /* 0x000e220000000a00 */
[C---:B------:R-:W-:Y:S01]  /*0420*/  @!P1 IADD3 R61, P6, PT, R26.reuse, 0x30, RZ ;  /* 0x000000301a3d9810 */ /* 0x040fe20007fde0ff */
[C---:B------:R-:W-:Y:S01]  /*0430*/  @!P4 IMAD R35, R26.reuse, R13, R7 ;  /* 0x0000000d1a23c224 */ /* 0x040fe200078e0207 */
[----:B------:R-:W-:Y:S01]  /*0440*/  @!P0 IADD3 R51, P5, PT, R26, 0x40, RZ ;  /* 0x000000401a338810 */ /* 0x000fe20007fbe0ff */
[----:B------:R-:W-:Y:S01]  /*0450*/  IMAD R47, R29, UR7, R47 ;  /* 0x000000071d2f7c24 */ /* 0x000fe2000f8e022f */
[----:B------:R-:W-:-:S02]  /*0460*/  @!P1 IADD3.X R43, PT, PT, RZ, R27, RZ, P6, !PT ;  /* 0x0000001bff2b9210 */ /* 0x000fc400037fe4ff */
[-C--:B------:R-:W-:Y:S01]  /*0470*/  @!P0 IADD3.X R45, PT, PT, RZ, R27.reuse, RZ, P5, !PT ;  /* 0x0000001bff2d8210 */ /* 0x080fe20002ffe4ff */
[C---:B------:R-:W-:Y:S01]  /*0480*/  @!P4 IMAD.WIDE.U32 R12, R26.reuse, R12, R46 ;  /* 0x0000000c1a0cc225 */ /* 0x040fe200078e002e */
[C---:B------:R-:W-:Y:S01]  /*0490*/  @!P1 IADD3 R32, P6, PT, R26.reuse, 0x30, RZ ;  /* 0x000000301a209810 */ /* 0x040fe20007fde0ff */
[----:B------:R-:W2:Y:S01]  /*04a0*/  LDC.64 R28, c[0x0][0x3b0] ;  /* 0x0000ec00ff1c7b82 */ /* 0x000ea20000000a00 */
[----:B------:R-:W-:Y:S02]  /*04b0*/  @!P0 IADD3 R7, P5, PT, R26, 0x40, RZ ;  /* 0x000000401a078810 */ /* 0x000fe40007fbe0ff */
[-C--:B------:R-:W-:Y:S02]  /*04c0*/  @!P1 IADD3.X R49, PT, PT, RZ, R27.reuse, RZ, P6, !PT ;  /* 0x0000001bff319210 */ /* 0x080fe400037fe4ff */
[----:B------:R-:W-:Y:S02]  /*04d0*/  @!P0 IADD3.X R33, PT, PT, RZ, R27, RZ, P5, !PT ;  /* 0x0000001bff218210 */ /* 0x000fe40002ffe4ff */
[----:B------:R-:W-:Y:S01]  /*04e0*/  @!P4 IADD3 R9, PT, PT, R25, R9, RZ ;  /* 0x000000091909c210 */ /* 0x000fe20007ffe0ff */
[----:B------:R-:W4:Y:S01]  /*04f0*/  @!P2 LDC.64 R26, c[0x0][0x398] ;  /* 0x0000e600ff1aab82 */ /* 0x000f220000000a00 */
[----:B---3--:R-:W-:Y:S01]  /*0500*/  @!P4 LEA R62, P6, R24, R14, 0x1 ;  /* 0x0000000e183ec211 */ /* 0x008fe200078c08ff */
[----:B-1----:R-:W-:-:S03]  /*0510*/  @!P3 IMAD R14, R37, R20, RZ ;  /* 0x00000014250eb224 */ /* 0x002fc600078e02ff */
[----:B------:R-:W-:Y:S01]  /*0520*/  @!P4 LEA.HI.X R63, R24, R15, R9, 0x1, P6 ;  /* 0x0000000f183fc211 */ /* 0x000fe200030f0c09 */
[----:B------:R-:W-:Y:S01]  /*0530*/  @!P3 IMAD R21, R44, R21, R14 ;  /* 0x000000152c15b224 */ /* 0x000fe200078e020e */
[----:B------:R-:W-:Y:S01]  /*0540*/  @!P4 IADD3 R9, PT, PT, R13, R35, RZ ;  /* 0x000000230d09c210 */ /* 0x000fe20007ffe0ff */
[----:B------:R-:W1:Y:S01]  /*0550*/  LDC.64 R24, c[0x0][0x3b8] ;  /* 0x0000ee00ff187b82 */ /* 0x000e620000000a00 */
[C---:B0-----:R-:W-:Y:S02]  /*0560*/  @!P4 LEA R64, P5, R12.reuse, R10, 0x1 ;  /* 0x0000000a0c40c211 */ /* 0x041fe400078a08ff */
[----:B------:R-:W-:Y:S02]  /*0570*/  CS2R R14, SRZ ;  /* 0x00000000000e7805 */ /* 0x000fe4000001ff00 */
[----:B------:R-:W-:Y:S02]  /*0580*/  @!P3 MOV R58, R46 ;  /* 0x0000002e003ab202 */ /* 0x000fe40000000f00 */
[----:B------:R-:W-:-:S02]  /*0590*/  @!P4 LEA.HI.X R65, R12, R11, R9, 0x1, P5 ;  /* 0x0000000b0c41c211 */ /* 0x000fc400028f0c09 */
[----:B------:R-:W-:Y:S02]  /*05a0*/  CS2R R8, SRZ ;  /* 0x0000000000087805 */ /* 0x000fe4000001ff00 */
[----:B------:R-:W-:Y:S01]  /*05b0*/  CS2R R10, SRZ ;  /* 0x00000000000a7805 */ /* 0x000fe2000001ff00 */
[----:B------:R-:W0:Y:S01]  /*05c0*/  @!P3 LDC.64 R34, c[0x0][0x380] ;  /* 0x0000e000ff22bb82 */ /* 0x000e220000000a00 */
[----:B------:R-:W-:-:S04]  /*05d0*/  CS2R R12, SRZ ;  /* 0x00000000000c7805 */ /* 0x000fc8000001ff00 */
[----:B------:R-:W3:Y:S03]  /*05e0*/  @!P4 LDG.E.128 R8, desc[UR4][R62.64] ;  /* 0x000000043e08c981 */ /* 0x000ee6000c1e1d00 */
[----:B------:R-:W2:Y:S01]  /*05f0*/  @!P2 LDC.64 R36, c[0x0][0x380] ;  /* 0x0000e000ff24ab82 */ /* 0x000ea20000000a00 */
[----:B----4-:R-:W-:Y:S01]  /*0600*/  @!P2 IMAD R68, R59, R26, RZ ;  /* 0x0000001a3b44a224 */ /* 0x010fe200078e02ff */
[----:B------:R-:W-:Y:S01]  /*0610*/  @!P3 MOV R59, R47 ;  /* 0x0000002f003bb202 */ /* 0x000fe20000000f00 */
[----:B------:R2:W4:Y:S05]  /*0620*/  @!P4 LDG.E.128 R12, desc[UR4][R64.64] ;  /* 0x00000004400cc981 */ /* 0x00052a000c1e1d00 */
[----:B------:R-:W2:Y:S01]  /*0630*/  LDC.64 R30, c[0x0][0x3b0] ;  /* 0x0000ec00ff1e7b82 */ /* 0x000ea20000000a00 */
[----:B------:R-:W-:-:S07]  /*0640*/  @!P3 IMAD.WIDE.U32 R58, R44, R20, R58 ;  /* 0x000000142c3ab225 */ /* 0x000fce00078e003a */
[----:B------:R-:W2:Y:S08]  /*0650*/  @!P1 LDC.64 R38, c[0x0][0x398] ;  /* 0x0000e600ff269b82 */ /* 0x000eb00000000a00 */
[----:B------:R-:W2:Y:S01]  /*0660*/  @!P0 LDC.64 R56, c[0x0][0x398] ;  /* 0x0000e600ff388b82 */ /* 0x000ea20000000a00 */
[C---:B------:R-:W-:Y:S02]  /*0670*/  @!P2 IMAD R27, R16.reuse, R27, R68 ;  /* 0x0000001b101ba224 */ /* 0x040fe400078e0244 */
[----:B------:R-:W-:Y:S01]  /*0680*/  @!P2 IMAD.WIDE.U32 R18, R16, R26, R18 ;  /* 0x0000001a1012a225 */ /* 0x000fe200078e0012 */
[----:B------:R-:W-:-:S02]  /*0690*/  @!P3 IADD3 R16, PT, PT, R59, R21, RZ ;  /* 0x000000153b10b210 */ /* 0x000fc40007ffe0ff */
[----:B------:R-:W-:Y:S01]  /*06a0*/  @!P2 MOV R20, R46 ;  /* 0x0000002e0014a202 */ /* 0x000fe20000000f00 */
[----:B-1----:R-:W-:Y:S01]  /*06b0*/  @!P2 IMAD R60, R55, R24, RZ ;  /* 0x00000018373ca224 */ /* 0x002fe200078e02ff */
[----:B------:R-:W-:Y:S02]  /*06c0*/  @!P2 MOV R21, R47 ;  /* 0x0000002f0015a202 */ /* 0x000fe40000000f00 */
[----:B------:R-:W-:Y:S01]  /*06d0*/  @!P3 IADD3 R42, PT, PT, R67, R42, RZ ;  /* 0x0000002a432ab210 */ /* 0x000fe20007ffe0ff */
[C---:B------:R-:W-:Y:S01]  /*06e0*/  @!P2 IMAD R55, R17.reuse, R25, R60 ;  /* 0x000000191137a224 */ /* 0x040fe200078e023c */
[----:B0-----:R-:W-:Y:S01]  /*06f0*/  @!P3 LEA R68, P4, R66, R34, 0x1 ;  /* 0x000000224244b211 */ /* 0x001fe200078808ff */
[----:B------:R-:W-:Y:S01]  /*0700*/  @!P2 IMAD.WIDE.U32 R24, R17, R24, R20 ;  /* 0x000000181118a225 */ /* 0x000fe200078e0014 */
[----:B--2---:R-:W-:Y:S02]  /*0710*/  @!P3 LEA R64, P5, R58, R28, 0x1 ;  /* 0x0000001c3a40b211 */ /* 0x004fe400078a08ff */
[----:B------:R-:W-:-:S02]  /*0720*/  @!P3 LEA.HI.X R69, R66, R35, R42, 0x1, P4 ;  /* 0x000000234245b211 */ /* 0x000fc400020f0c2a */
[----:B------:R-:W-:Y:S01]  /*0730*/  @!P3 LEA.HI.X R65, R58, R29, R16, 0x1, P5 ;  /* 0x0000001d3a41b211 */ /* 0x000fe200028f0c10 */
[----:B------:R-:W0:Y:S01]  /*0740*/  LDC.64 R34, c[0x0][0x3b8] ;  /* 0x0000ee00ff227b82 */ /* 0x000e220000000a00 */
[----:B------:R-:W-:Y:S02]  /*0750*/  @!P2 IADD3 R27, PT, PT, R19, R27, RZ ;  /* 0x0000001b131ba210 */ /* 0x000fe40007ffe0ff */
[----:B------:R-:W-:Y:S01]  /*0760*/  @!P2 LEA R62, P4, R18, R36, 0x1 ;  /* 0x00000024123ea211 */ /* 0x000fe200078808ff */
[----:B------:R-:W-:Y:S01]  /*0770*/  @!P1 IMAD R16, R43, R38, RZ ;  /* 0x000000262b109224 */ /* 0x000fe200078e02ff */
[----:B------:R-:W-:Y:S02]  /*0780*/  @!P2 IADD3 R55, PT, PT, R25, R55, RZ ;  /* 0x000000371937a210 */ /* 0x000fe40007ffe0ff */
[----:B------:R-:W-:Y:S02]  /*0790*/  @!P2 LEA R58, P5, R24, R30, 0x1 ;  /* 0x0000001e183aa211 */ /* 0x000fe400078a08ff */
[----:B------:R-:W-:-:S02]  /*07a0*/  CS2R R20, SRZ ;  /* 0x0000000000147805 */ /* 0x000fc4000001ff00 */
[----:B------:R-:W-:Y:S01]  /*07b0*/  @!P2 LEA.HI.X R63, R18, R37, R27, 0x1, P4 ;  /* 0x00000025123fa211 */ /* 0x000fe200020f0c1b */
[----:B------:R-:W-:Y:S01]  /*07c0*/  @!P0 IMAD R18, R45, R56, RZ ;  /* 0x000000382d128224 */ /* 0x000fe200078e02ff */
[----:B------:R-:W-:Y:S01]  /*07d0*/  @!P2 LEA.HI.X R59, R24, R31, R55, 0x1, P5 ;  /* 0x0000001f183ba211 */ /* 0x000fe200028f0c37 */
[C---:B------:R-:W-:Y:S01]  /*07e0*/  @!P1 IMAD R55, R61.reuse, R39, R16 ;  /* 0x000000273d379224 */ /* 0x040fe200078e0210 */
[----:B------:R-:W1:Y:S01]  /*07f0*/  @!P1 LDC.64 R36, c[0x0][0x380] ;  /* 0x0000e000ff249b82 */ /* 0x000e620000000a00 */
[----:B------:R-:W-:Y:S01]  /*0800*/  @!P1 IMAD.WIDE.U32 R60, R61, R38, R22 ;  /* 0x000000263d3c9225 */ /* 0x000fe200078e0016 */
[----:B------:R-:W-:Y:S02]  /*0810*/  CS2R R22, SRZ ;  /* 0x0000000000167805 */ /* 0x000fe4000001ff00 */
[----:B------:R-:W-:Y:S01]  /*0820*/  CS2R R16, SRZ ;  /* 0x0000000000107805 */ /* 0x000fe2000001ff00 */
[----:B------:R-:W-:Y:S01]  /*0830*/  @!P0 IMAD R57, R51, R57, R18 ;  /* 0x0000003933398224 */ /* 0x000fe200078e0212 */
[----:B------:R-:W-:-:S02]  /*0840*/  CS2R R18, SRZ ;  /* 0x0000000000127805 */ /* 0x000fc4000001ff00 */
[----:B------:R-:W2:Y:S01]  /*0850*/  LDC.64 R38, c[0x0][0x3b8] ;  /* 0x0000ee00ff267b82 */ /* 0x000ea20000000a00 */
[----:B------:R-:W-:Y:S02]  /*0860*/  CS2R R24, SRZ ;  /* 0x0000000000187805 */ /* 0x000fe4000001ff00 */
[----:B------:R-:W-:Y:S02]  /*0870*/  CS2R R26, SRZ ;  /* 0x00000000001a7805 */ /* 0x000fe4000001ff00 */
[----:B------:R-:W-:Y:S02]  /*0880*/  CS2R R28, SRZ ;  /* 0x00000000001c7805 */ /* 0x000fe4000001ff00 */
[----:B------:R-:W-:Y:S01]  /*0890*/  CS2R R30, SRZ ;  /* 0x00000000001e7805 */ /* 0x000fe2000001ff00 */
[----:B------:R0:W4:Y:S01]  /*08a0*/  @!P3 LDG.E.128 R20, desc[UR4][R64.64] ;  /* 0x000000044014b981 */ /* 0x000122000c1e1d00 */
[----:B------:R-:W2:Y:S03]  /*08b0*/  @!P0 LDC.64 R44, c[0x0][0x380] ;  /* 0x0000e000ff2c8b82 */ /* 0x000ea60000000a00 */
[----:B------:R-:W4:Y:S04]  /*08c0*/  @!P3 LDG.E.128 R16, desc[UR4][R68.64] ;  /* 0x000000044410b981 */ /* 0x000f28000c1e1d00 */
[----:B------:R-:W4:Y:S01]  /*08d0*/  @!P2 LDG.E.128 R24, desc[UR4][R62.64] ;  /* 0x000000043e18a981 */ /* 0x000f22000c1e1d00 */
[----:B------:R-:W2:Y:S01]  /*08e0*/  LDC.64 R42, c[0x0][0x3b0] ;  /* 0x0000ec00ff2a7b82 */ /* 0x000ea20000000a00 */
[----:B0-----:R-:W-:-:S02]  /*08f0*/  @!P0 IMAD.WIDE.U32 R64, R51, R56, R40 ;  /* 0x0000003833408225 */ /* 0x001fc400078e0028 */
[----:B------:R0:W4:Y:S05]  /*0900*/  @!P2 LDG.E.128 R28, desc[UR4][R58.64] ;  /* 0x000000043a1ca981 */ /* 0x00012a000c1e1d00 */
[----:B------:R-:W2:Y:S01]  /*0910*/  LDC.64 R40, c[0x0][0x3b0] ;  /* 0x0000ec00ff287b82 */ /* 0x000ea20000000a00 */
[----:B------:R-:W-:Y:S01]  /*0920*/  @!P1 IMAD R49, R49, R34, RZ ;  /* 0x0000002231319224 */ /* 0x000fe200078e02ff */
[----:B0-----:R-:W-:Y:S02]  /*0930*/  @!P1 MOV R58, R46 ;  /* 0x0000002e003a9202 */ /* 0x001fe40000000f00 */
[----:B------:R-:W-:Y:S01]  /*0940*/  @!P1 MOV R59, R47 ;  /* 0x0000002f003b9202 */ /* 0x000fe20000000f00 */
[----:B------:R-:W-:Y:S01]  /*0950*/  @!P1 IMAD R49, R32, R35, R49 ;  /* 0x0000002320319224 */ /* 0x000fe200078e0231 */
[----:B------:R-:W-:-:S02]  /*0960*/  @!P1 IADD3 R55, PT, PT, R61, R55, RZ ;  /* 0x000000373d379210 */ /* 0x000fc40007ffe0ff */
[----:B-1----:R-:W-:Y:S01]  /*0970*/  @!P1 LEA R66, P2, R60, R36, 0x1 ;  /* 0x000000243c429211 */ /* 0x002fe200078408ff */
[----:B--2---:R-:W-:Y:S02]  /*0980*/  @!P0 IMAD R36, R33, R38, RZ ;  /* 0x0000002621248224 */ /* 0x004fe400078e02ff */
[----:B------:R-:W-:Y:S01]  /*0990*/  @!P1 IMAD.WIDE.U32 R34, R32, R34, R58 ;  /* 0x0000002220229225 */ /* 0x000fe200078e003a */
[----:B------:R-:W-:Y:S02]  /*09a0*/  @!P1 LEA.HI.X R67, R60, R37, R55, 0x1, P2 ;  /* 0x000000253c439211 */ /* 0x000fe400010f0c37 */
[----:B------:R-:W-:Y:S01]  /*09b0*/  @!P0 IADD3 R57, PT, PT, R65, R57, RZ ;  /* 0x0000003941398210 */ /* 0x000fe20007ffe0ff */
[C---:B------:R-:W-:Y:S01]  /*09c0*/  @!P0 IMAD R39, R7.reuse, R39, R36 ;  /* 0x0000002707278224 */ /* 0x040fe200078e0224 */
[----:B------:R-:W-:Y:S01]  /*09d0*/  @!P0 LEA R56, P2, R64, R44, 0x1 ;  /* 0x0000002c40388211 */ /* 0x000fe200078408ff */
[----:B------:R-:W-:Y:S01]  /*09e0*/  @!P0 IMAD.WIDE.U32 R46, R7, R38, R46 ;  /* 0x00000026072e8225 */ /* 0x000fe200078e002e */
[----:B------:R-:W-:-:S02]  /*09f0*/  @!P1 IADD3 R32, PT, PT, R35, R49, RZ ;  /* 0x0000003123209210 */ /* 0x000fc40007ffe0ff */
[----:B------:R-:W-:Y:S02]  /*0a00*/  @!P1 LEA R58, P3, R34, R42, 0x1 ;  /* 0x0000002a223a9211 */ /* 0x000fe400078608ff */
[----:B------:R-:W-:Y:S02]  /*0a10*/  @!P0 LEA.HI.X R57, R64, R45, R57, 0x1, P2 ;  /* 0x0000002d40398211 */ /* 0x000fe400010f0c39 */
[----:B------:R-:W-:Y:S02]  /*0a20*/  @!P0 IADD3 R7, PT, PT, R47, R39, RZ ;  /* 0x000000272f078210 */ /* 0x000fe40007ffe0ff */
[----:B------:R-:W-:Y:S02]  /*0a30*/  CS2R R36, SRZ ;  /* 0x0000000000247805 */ /* 0x000fe4000001ff00 */
[----:B------:R-:W-:Y:S02]  /*0a40*/  @!P0 LEA R60, P2, R46, R40, 0x1 ;  /* 0x000000282e3c8211 */ /* 0x000fe400078408ff */
[----:B------:R-:W-:-:S02]  /*0a50*/  @!P1 LEA.HI.X R59, R34, R43, R32, 0x1, P3 ;  /* 0x0000002b223b9211 */ /* 0x000fc400018f0c20 */
[----:B------:R-:W-:Y:S02]  /*0a60*/  CS2R R32, SRZ ;  /* 0x0000000000207805 */ /* 0x000fe4000001ff00 */
[----:B------:R-:W-:Y:S02]  /*0a70*/  CS2R R34, SRZ ;  /* 0x0000000000227805 */ /* 0x000fe4000001ff00 */
[----:B------:R-:W-:Y:S02]  /*0a80*/  CS2R R38, SRZ ;  /* 0x0000000000267805 */ /* 0x000fe4000001ff00 */
[----:B------:R-:W-:Y:S02]  /*0a90*/  @!P0 LEA.HI.X R61, R46, R41, R7, 0x1, P2 ;  /* 0x000000292e3d8211 */ /* 0x000fe400010f0c07 */
[----:B------:R-:W-:Y:S02]  /*0aa0*/  CS2R R40, SRZ ;  /* 0x0000000000287805 */ /* 0x000fe4000001ff00 */
[----:B------:R-:W-:-:S02]  /*0ab0*/  CS2R R42, SRZ ;  /* 0x00000000002a7805 */ /* 0x000fc4000001ff00 */
[----:B------:R-:W-:Y:S02]  /*0ac0*/  CS2R R44, SRZ ;  /* 0x00000000002c7805 */ /* 0x000fe4000001ff00 */
[----:B------:R-:W-:Y:S01]  /*0ad0*/  CS2R R46, SRZ ;  /* 0x00000000002e7805 */ /* 0x000fe2000001ff00 */
[----:B------:R0:W2:Y:S01]  /*0ae0*/  @!P1 LDG.E.128 R32, desc[UR4][R66.64] ;  /* 0x0000000442209981 */ /* 0x0000a2000c1e1d00 */
[----:B------:R-:W1:Y:S03]  /*0af0*/  LDC.64 R64, c[0x0][0x408] ;  /* 0x00010200ff407b82 */ /* 0x000e660000000a00 */
[----:B------:R-:W2:Y:S04]  /*0b00*/  @!P1 LDG.E.128 R36, desc[UR4][R58.64] ;  /* 0x000000043a249981 */ /* 0x000ea8000c1e1d00 */
[----:B------:R4:W2:Y:S01]  /*0b10*/  @!P0 LDG.E.128 R40, desc[UR4][R56.64] ;  /* 0x0000000438288981 */ /* 0x0008a2000c1e1d00 */
[----:B0-----:R-:W0:Y:S03]  /*0b20*/  LDC.64 R66, c[0x0][0x400] ;  /* 0x00010000ff427b82 */ /* 0x001e260000000a00 */
[----:B------:R1:W2:Y:S01]  /*0b30*/  @!P0 LDG.E.128 R44, desc[UR4][R60.64] ;  /* 0x000000043c2c8981 */ /* 0x0002a2000c1e1d00 */
[----:B------:R-:W-:Y:S01]  /*0b40*/  ISETP.GE.AND P0, PT, R0, R5, PT ;  /* 0x000000050000720c */ /* 0x000fe20003f06270 */
[----:B---3--:R-:W-:-:S02]  /*0b50*/  HADD2.F32 R7, -RZ, R8.H1_H1 ;  /* 0x30000008ff077230 */ /* 0x008fc40000004100 */
[----:B----4-:R-:W-:Y:S02]  /*0b60*/  HADD2.F32 R49, -RZ, R12.H1_H1 ;  /* 0x3000000cff317230 */ /* 0x010fe40000004100 */
[----:B------:R-:W-:-:S03]  /*0b70*/  HADD2.F32 R8, -RZ, R8.H0_H0 ;  /* 0x20000008ff087230 */ /* 0x000fc60000004100 */
[----:B------:R-:W-:Y:S01]  /*0b80*/  FMUL.FTZ R51, R7, R49 ;  /* 0x0000003107337220 */ /* 0x000fe20000410000 */
[----:B------:R-:W-:Y:S02]  /*0b90*/  HADD2.F32 R49, -RZ, R12.H0_H0 ;  /* 0x2000000cff317230 */ /* 0x000fe40000004100 */
[----:B------:R-:W-:Y:S02]  /*0ba0*/  HADD2.F32 R7, -RZ, R9.H0_H0 ;  /* 0x20000009ff077230 */ /* 0x000fe40000004100 */
[----:B------:R-:W-:Y:S02]  /*0bb0*/  HADD2.F32 R12, -RZ, R13.H0_H0 ;  /* 0x2000000dff0c7230 */ /* 0x000fe40000004100 */
[----:B------:R-:W-:Y:S01]  /*0bc0*/  FFMA.FTZ R56, R8, R49, R51 ;  /* 0x0000003108387223 */ /* 0x000fe20000010033 */
[----:B------:R-:W-:Y:S02]  /*0bd0*/  HADD2.F32 R9, -RZ, R9.H1_H1 ;  /* 0x30000009ff097230 */ /* 0x000fe40000004100 */
[----:B------:R-:W-:-:S02]  /*0be0*/  HADD2.F32 R8, -RZ, R13.H1_H1 ;  /* 0x3000000dff087230 */ /* 0x000fc40000004100 */
[----:B------:R-:W-:Y:S01]  /*0bf0*/  FFMA.FTZ R12, R7, R12, R56 ;  /* 0x0000000c070c7223 */ /* 0x000fe20000010038 */
[----:B------:R-:W-:-:S03]  /*0c00*/  HADD2.F32 R7, -RZ, R10.H0_H0 ;  /* 0x2000000aff077230 */ /* 0x000fc60000004100 */
[----:B------:R-:W-:Y:S01]  /*0c10*/  FFMA.FTZ R12, R9, R8, R12 ;  /* 0x00000008090c7223 */ /* 0x000fe2000001000c */
[----:B------:R-:W-:Y:S02]  /*0c20*/  HADD2.F32 R8, -RZ, R14.H0_H0 ;  /* 0x2000000eff087230 */ /* 0x000fe40000004100 */
[----:B------:R-:W-:Y:S02]  /*0c30*/  HADD2.F32 R10, -RZ, R10.H1_H1 ;  /* 0x3000000aff0a7230 */ /* 0x000fe40000004100 */
[----:B------:R-:W-:Y:S02]  /*0c40*/  HADD2.F32 R9, -RZ, R14.H1_H1 ;  /* 0x3000000eff097230 */ /* 0x000fe40000004100 */
[----:B------:R-:W-:Y:S01]  /*0c50*/  FFMA.FTZ R13, R7, R8, R12 ;  /* 0x00000008070d7223 */ /* 0x000fe2000001000c */
[----:B------:R-:W-:Y:S02]  /*0c60*/  HADD2.F32 R7, -RZ, R11.H0_H0 ;  /* 0x2000000bff077230 */ /* 0x000fe40000004100 */
[----:B------:R-:W-:-:S02]  /*0c70*/  HADD2.F32 R8, -RZ, R15.H0_H0 ;  /* 0x2000000fff087230 */ /* 0x000fc40000004100 */
[----:B------:R-:W-:Y:S01]  /*0c80*/  FFMA.FTZ R12, R10, R9, R13 ;  /* 0x000000090a0c7223 */ /* 0x000fe2000001000d */
[----:B------:R-:W-:Y:S02]  /*0c90*/  HADD2.F32 R11, -RZ, R11.H1_H1 ;  /* 0x3000000bff0b7230 */ /* 0x000fe40000004100 */
[----:B------:R-:W-:Y:S02]  /*0ca0*/  HADD2.F32 R10, -RZ, R15.H1_H1 ;  /* 0x3000000fff0a7230 */ /* 0x000fe40000004100 */
[----:B------:R-:W-:-:S04]  /*0cb0*/  FFMA.FTZ R8, R7, R8, R12 ;  /* 0x0000000807087223 */ /* 0x000fc8000001000c */
[----:B------:R-:W-:Y:S01]  /*0cc0*/  FFMA.FTZ R7, R11, R10, R8 ;  /* 0x0000000a0b077223 */ /* 0x000fe20000010008 */
[--C-:B------:R-:W-:Y:S02]  /*0cd0*/  HADD2.F32 R55, -RZ, R20.reuse.H1_H1 ;  /* 0x30000014ff377230 */ /* 0x100fe40000004100 */
[----:B------:R-:W-:Y:S02]  /*0ce0*/  HADD2.F32 R56, -RZ, R20.H0_H0 ;  /* 0x20000014ff387230 */ /* 0x000fe40000004100 */
[--C-:B------:R-:W-:Y:S02]  /*0cf0*/  HADD2.F32 R49, -RZ, R16.reuse.H0_H0 ;  /* 0x20000010ff317230 */ /* 0x100fe40000004100 */
[----:B------:R-:W-:Y:S02]  /*0d00*/  HADD2.F32 R16, -RZ, R16.H1_H1 ;  /* 0x30000010ff107230 */ /* 0x000fe40000004100 */
[----:B------:R-:W-:Y:S02]  /*0d10*/  HADD2.F32 R20, -RZ, R24.H1_H1 ;  /* 0x30000018ff147230 */ /* 0x000fe40000004100 */
[----:B-1----:R-:W-:-:S02]  /*0d20*/  HADD2.F32 R60, -RZ, R21.H0_H0 ;  /* 0x20000015ff3c7230 */ /* 0x002fc40000004100 */
[----:B------:R-:W-:Y:S02]  /*0d30*/  HADD2.F32 R57, -RZ, R28.H1_H1 ;  /* 0x3000001cff397230 */ /* 0x000fe40000004100 */
[----:B------:R-:W-:Y:S01]  /*0d40*/  FMUL.FTZ R16, R16, R55 ;  /* 0x0000003710107220 */ /* 0x000fe20000410000 */
[----:B------:R-:W-:Y:S02]  /*0d50*/  HADD2.F32 R14, -RZ, R21.H1_H1 ;  /* 0x30000015ff0e7230 */ /* 0x000fe40000004100 */
[----:B------:R-:W-:Y:S02]  /*0d60*/  HADD2.F32 R24, -RZ, R24.H0_H0 ;  /* 0x20000018ff187230 */ /* 0x000fe40000004100 */
[----:B------:R-:W-:Y:S01]  /*0d70*/  FMUL.FTZ R57, R20, R57 ;  /* 0x0000003914397220 */ /* 0x000fe20000410000 */
[----:B------:R-:W-:Y:S02]  /*0d80*/  HADD2.F32 R21, -RZ, R28.H0_H0 ;  /* 0x2000001cff157230 */ /* 0x000fe40000004100 */
[----:B------:R-:W-:Y:S01]  /*0d90*/  FFMA.FTZ R56, R49, R56, R16 ;  /* 0x0000003831387223 */ /* 0x000fe20000010010 */
[----:B------:R-:W-:-:S02]  /*0da0*/  HADD2.F32 R13, -RZ, R17.H0_H0 ;  /* 0x20000011ff0d7230 */ /* 0x000fc40000004100 */
[--C-:B------:R-:W-:Y:S02]  /*0db0*/  HADD2.F32 R12, -RZ, R23.reuse.H0_H0 ;  /* 0x20000017ff0c7230 */ /* 0x100fe40000004100 */
[----:B------:R-:W-:Y:S02]  /*0dc0*/  HADD2.F32 R8, -RZ, R23.H1_H1 ;  /* 0x30000017ff087230 */ /* 0x000fe40000004100 */
[----:B------:R-:W-:Y:S01]  /*0dd0*/  FFMA.FTZ R21, R24, R21, R57 ;  /* 0x0000001518157223 */ /* 0x000fe20000010039 */
[----:B------:R-:W-:Y:S02]  /*0de0*/  HADD2.F32 R16, -RZ, R25.H0_H0 ;  /* 0x20000019ff107230 */ /* 0x000fe40000004100 */
[----:B------:R-:W-:Y:S02]  /*0df0*/  HADD2.F32 R23, -RZ, R29.H0_H0 ;  /* 0x2000001dff177230 */ /* 0x000fe40000004100 */
[----:B------:R-:W-:Y:S01]  /*0e00*/  FFMA.FTZ R56, R13, R60, R56 ;  /* 0x0000003c0d387223 */ /* 0x000fe20000010038 */
[----:B------:R-:W-:-:S02]  /*0e10*/  HADD2.F32 R17, -RZ, R17.H1_H1 ;  /* 0x30000011ff117230 */ /* 0x000fc40000004100 */
[----:B------:R-:W-:Y:S02]  /*0e20*/  HADD2.F32 R25, -RZ, R25.H1_H1 ;  /* 0x30000019ff197230 */ /* 0x000fe40000004100 */
[----:B------:R-:W-:Y:S01]  /*0e30*/  FFMA.FTZ R16, R16, R23, R21 ;  /* 0x0000001710107223 */ /* 0x000fe20000010015 */
[----:B------:R-:W-:Y:S02]  /*0e40*/  HADD2.F32 R20, -RZ, R29.H1_H1 ;  /* 0x3000001dff147230 */ /* 0x000fe40000004100 */
[----:B------:R-:W-:Y:S01]  /*0e50*/  FFMA.FTZ R17, R17, R14, R56 ;  /* 0x0000000e11117223 */ /* 0x000fe20000010038 */
[----:B------:R-:W-:Y:S02]  /*0e60*/  HADD2.F32 R10, -RZ, R18.H0_H0 ;  /* 0x20000012ff0a7230 */ /* 0x000fe40000004100 */
[----:B------:R-:W-:Y:S02]  /*0e70*/  HADD2.F32 R15, -RZ, R22.H0_H0 ;  /* 0x20000016ff0f7230 */ /* 0x000fe40000004100 */
[----:B------:R-:W-:Y:S01]  /*0e80*/  FFMA.FTZ R16, R25, R20, R16 ;  /* 0x0000001419107223 */ /* 0x000fe20000010010 */
[----:B------:R-:W-:-:S02]  /*0e90*/  HADD2.F32 R13, -RZ, R26.H0_H0 ;  /* 0x2000001aff0d7230 */ /* 0x000fc40000004100 */
[----:B------:R-:W-:Y:S02]  /*0ea0*/  HADD2.F32 R14, -RZ, R30.H0_H0 ;  /* 0x2000001eff0e7230 */ /* 0x000fe40000004100 */
[----:B------:R-:W-:Y:S01]  /*0eb0*/  FFMA.FTZ R17, R10, R15, R17 ;  /* 0x0000000f0a117223 */ /* 0x000fe20000010011 */
[----:B------:R-:W-:Y:S02]  /*0ec0*/  HADD2.F32 R18, -RZ, R18.H1_H1 ;  /* 0x30000012ff127230 */ /* 0x000fe40000004100 */
[----:B------:R-:W-:Y:S02]  /*0ed0*/  HADD2.F32 R11, -RZ, R22.H1_H1 ;  /* 0x30000016ff0b7230 */ /* 0x000fe40000004100 */
[----:B------:R-:W-:Y:S01]  /*0ee0*/  FFMA.FTZ R13, R13, R14, R16 ;  /* 0x0000000e0d0d7223 */ /* 0x000fe20000010010 */
[----:B------:R-:W-:Y:S02]  /*0ef0*/  HADD2.F32 R26, -RZ, R26.H1_H1 ;  /* 0x3000001aff1a7230 */ /* 0x000fe40000004100 */
[----:B------:R-:W-:-:S02]  /*0f00*/  HADD2.F32 R15, -RZ, R30.H1_H1 ;  /* 0x3000001eff0f7230 */ /* 0x000fc40000004100 */
[----:B------:R-:W-:Y:S01]  /*0f10*/  FFMA.FTZ R18, R18, R11, R17 ;  /* 0x0000000b12127223 */ /* 0x000fe20000010011 */
[----:B------:R-:W-:Y:S02]  /*0f20*/  HADD2.F32 R14, -RZ, R27.H0_H0 ;  /* 0x2000001bff0e7230 */ /* 0x000fe40000004100 */
[----:B------:R-:W-:Y:S02]  /*0f30*/  HADD2.F32 R11, -RZ, R31.H0_H0 ;  /* 0x2000001fff0b7230 */ /* 0x000fe40000004100 */
[----:B------:R-:W-:-:S04]  /*0f40*/  FFMA.FTZ R13, R26, R15, R13 ;  /* 0x0000000f1a0d7223 */ /* 0x000fc8000001000d */
[----:B------:R-:W-:Y:S01]  /*0f50*/  FFMA.FTZ R14, R14, R11, R13 ;  /* 0x0000000b0e0e7223 */ /* 0x000fe2000001000d */
[--C-:B--2---:R-:W-:Y:S02]  /*0f60*/  HADD2.F32 R13, -RZ, R32.reuse.H0_H0 ;  /* 0x20000020ff0d7230 */ /* 0x104fe40000004100 */
[----:B------:R-:W-:Y:S02]  /*0f70*/  HADD2.F32 R32, -RZ, R32.H1_H1 ;  /* 0x30000020ff207230 */ /* 0x000fe40000004100 */
[----:B------:R-:W-:Y:S02]  /*0f80*/  HADD2.F32 R21, -RZ, R36.H1_H1 ;  /* 0x30000024ff157230 */ /* 0x000fe40000004100 */
[----:B------:R-:W-:Y:S02]  /*0f90*/  HADD2.F32 R15, -RZ, R40.H1_H1 ;  /* 0x30000028ff0f7230 */ /* 0x000fe40000004100 */
[----:B------:R-:W-:Y:S02]  /*0fa0*/  HADD2.F32 R22, -RZ, R44.H1_H1 ;  /* 0x3000002cff167230 */ /* 0x000fe40000004100 */
[----:B------:R-:W-:Y:S01]  /*0fb0*/  FMUL.FTZ R32, R32, R21 ;  /* 0x0000001520207220 */ /* 0x000fe20000410000 */
[----:B------:R-:W-:-:S02]  /*0fc0*/  HADD2.F32 R20, -RZ, R36.H0_H0 ;  /* 0x20000024ff147230 */ /* 0x000fc40000004100 */
[----:B------:R-:W-:Y:S02]  /*0fd0*/  HADD2.F32 R40, -RZ, R40.H0_H0 ;  /* 0x20000028ff287230 */ /* 0x000fe40000004100 */
[----:B------:R-:W-:Y:S01]  /*0fe0*/  FMUL.FTZ R15, R15, R22 ;  /* 0x000000160f0f7220 */ /* 0x000fe20000410000 */
[----:B------:R-:W-:Y:S02]  /*0ff0*/  HADD2.F32 R21, -RZ, R44.H0_H0 ;  /* 0x2000002cff157230 */ /* 0x000fe40000004100 */
        /* <DEDUP_REMOVED lines=15> */
[----:B------:R-:W-:Y:S01]  /*10f0*/  FFMA.FTZ R22, R41, R22, R40 ;  /* 0x0000001629167223 */ /* 0x000fe20000010028 */
[----:B------:R-:W-:Y:S02]  /*1100*/  HADD2.F32 R9, -RZ, R19.H0_H0 ;  /* 0x20000013ff097230 */ /* 0x000fe40000004100 */
[----:B------:R-:W-:Y:S02]  /*1110*/  HADD2.F32 R13, -RZ, R42.H0_H0 ;  /* 0x2000002aff0d7230 */ /* 0x000fe40000004100 */
[----:B------:R-:W-:-:S02]  /*1120*/  HADD2.F32 R20, -RZ, R46.H0_H0 ;  /* 0x2000002eff147230 */ /* 0x000fc40000004100 */
[----:B------:R-:W-:Y:S01]  /*1130*/  FFMA.FTZ R11, R11, R28, R24 ;  /* 0x0000001c0b0b7223 */ /* 0x000fe20000010018 */
[----:B------:R-:W-:Y:S02]  /*1140*/  HADD2.F32 R34, -RZ, R34.H1_H1 ;  /* 0x30000022ff227230 */ /* 0x000fe40000004100 */
[----:B------:R-:W-:Y:S02]  /*1150*/  HADD2.F32 R23, -RZ, R38.H1_H1 ;  /* 0x30000026ff177230 */ /* 0x000fe40000004100 */
[----:B------:R-:W-:Y:S01]  /*1160*/  FFMA.FTZ R12, R9, R12, R18 ;  /* 0x0000000c090c7223 */ /* 0x000fe20000010012 */
[----:B------:R-:W-:Y:S02]  /*1170*/  HADD2.F32 R42, -RZ, R42.H1_H1 ;  /* 0x3000002aff2a7230 */ /* 0x000fe40000004100 */
[----:B------:R-:W-:Y:S01]  /*1180*/  FFMA.FTZ R13, R13, R20, R22 ;  /* 0x000000140d0d7223 */ /* 0x000fe20000010016 */
[----:B------:R-:W-:Y:S02]  /*1190*/  HADD2.F32 R15, -RZ, R46.H1_H1 ;  /* 0x3000002eff0f7230 */ /* 0x000fe40000004100 */
[----:B------:R-:W-:Y:S01]  /*11a0*/  FFMA.FTZ R34, R34, R23, R11 ;  /* 0x0000001722227223 */ /* 0x000fe2000001000b */
[----:B------:R-:W-:-:S02]  /*11b0*/  HADD2.F32 R9, -RZ, R35.H0_H0 ;  /* 0x20000023ff097230 */ /* 0x000fc40000004100 */
[----:B------:R-:W-:Y:S02]  /*11c0*/  HADD2.F32 R18, -RZ, R39.H0_H0 ;  /* 0x20000027ff127230 */ /* 0x000fe40000004100 */
[----:B------:R-:W-:Y:S01]  /*11d0*/  FFMA.FTZ R42, R42, R15, R13 ;  /* 0x0000000f2a2a7223 */ /* 0x000fe2000001000d */
[----:B------:R-:W-:Y:S02]  /*11e0*/  HADD2.F32 R11, -RZ, R43.H0_H0 ;  /* 0x2000002bff0b7230 */ /* 0x000fe40000004100 */
[----:B------:R-:W-:Y:S02]  /*11f0*/  HADD2.F32 R20, -RZ, R47.H0_H0 ;  /* 0x2000002fff147230 */ /* 0x000fe40000004100 */
[----:B------:R-:W-:Y:S01]  /*1200*/  FFMA.FTZ R34, R9, R18, R34 ;  /* 0x0000001209227223 */ /* 0x000fe20000010022 */
[----:B------:R-:W-:Y:S02]  /*1210*/  HADD2.F32 R19, -RZ, R19.H1_H1 ;  /* 0x30000013ff137230 */ /* 0x000fe40000004100 */
[----:B------:R-:W-:-:S02]  /*1220*/  HADD2.F32 R27, -RZ, R27.H1_H1 ;  /* 0x3000001bff1b7230 */ /* 0x000fc40000004100 */
[----:B------:R-:W-:Y:S01]  /*1230*/  FFMA.FTZ R20, R11, R20, R42 ;  /* 0x000000140b147223 */ /* 0x000fe2000001002a */
[----:B------:R-:W-:Y:S02]  /*1240*/  HADD2.F32 R10, -RZ, R31.H1_H1 ;  /* 0x3000001fff0a7230 */ /* 0x000fe40000004100 */
[----:B------:R-:W-:Y:S02]  /*1250*/  HADD2.F32 R35, -RZ, R35.H1_H1 ;  /* 0x30000023ff237230 */ /* 0x000fe40000004100 */
[----:B------:R-:W-:Y:S02]  /*1260*/  HADD2.F32 R16, -RZ, R39.H1_H1 ;  /* 0x30000027ff107230 */ /* 0x000fe40000004100 */
[----:B------:R-:W-:Y:S02]  /*1270*/  HADD2.F32 R43, -RZ, R43.H1_H1 ;  /* 0x3000002bff2b7230 */ /* 0x000fe40000004100 */
[----:B------:R-:W-:Y:S02]  /*1280*/  HADD2.F32 R18, -RZ, R47.H1_H1 ;  /* 0x3000002fff127230 */ /* 0x000fe40000004100 */
[----:B------:R-:W-:Y:S01]  /*1290*/  FFMA.FTZ R12, R19, R8, R12 ;  /* 0x00000008130c7223 */ /* 0x000fe2000001000c */
[----:B------:R-:W-:Y:S01]  /*12a0*/  FFMA.FTZ R14, R27, R10, R14 ;  /* 0x0000000a1b0e7223 */ /* 0x000fe2000001000e */
[----:B------:R-:W-:Y:S01]  /*12b0*/  FFMA.FTZ R34, R35, R16, R34 ;  /* 0x0000001023227223 */ /* 0x000fe20000010022 */
[----:B------:R-:W-:Y:S01]  /*12c0*/  FFMA.FTZ R18, R43, R18, R20 ;  /* 0x000000122b127223 */ /* 0x000fe20000010014 */
[----:B------:R-:W1:Y:S04]  /*12d0*/  SHFL.BFLY PT, R8, R7, 0x8, 0x1f ;  /* 0x0d001f0007087f89 */ /* 0x000e6800000e0000 */
[----:B------:R-:W2:Y:S04]  /*12e0*/  SHFL.BFLY PT, R9, R12, 0x8, 0x1f ;  /* 0x0d001f000c097f89 */ /* 0x000ea800000e0000 */
[----:B------:R-:W3:Y:S04]  /*12f0*/  SHFL.BFLY PT, R13, R14, 0x8, 0x1f ;  /* 0x0d001f000e0d7f89 */ /* 0x000ee800000e0000 */
[----:B------:R-:W4:Y:S04]  /*1300*/  SHFL.BFLY PT, R17, R34, 0x8, 0x1f ;  /* 0x0d001f0022117f89 */ /* 0x000f2800000e0000 */
[----:B------:R-:W0:Y:S01]  /*1310*/  SHFL.BFLY PT, R19, R18, 0x8, 0x1f ;  /* 0x0d001f0012137f89 */ /* 0x000e2200000e0000 */
[----:B-1----:R-:W-:Y:S01]  /*1320*/  FADD.FTZ R8, R7, R8 ;  /* 0x0000000807087221 */ /* 0x002fe20000010000 */
[----:B--2---:R-:W-:Y:S01]  /*1330*/  FADD.FTZ R11, R12, R9 ;  /* 0x000000090c0b7221 */ /* 0x004fe20000010000 */
[----:B---3--:R-:W-:-:S03]  /*1340*/  FADD.FTZ R15, R14, R13 ;  /* 0x0000000d0e0f7221 */ /* 0x008fc60000010000 */
[----:B------:R-:W1:Y:S01]  /*1350*/  SHFL.BFLY PT, R9, R8, 0x4, 0x1f ;  /* 0x0c801f0008097f89 */ /* 0x000e6200000e0000 */
[----:B----4-:R-:W-:Y:S01]  /*1360*/  FADD.FTZ R17, R34, R17 ;  /* 0x0000001122117221 */ /* 0x010fe20000010000 */
[----:B0-----:R-:W-:Y:S02]  /*1370*/  FADD.FTZ R20, R18, R19 ;  /* 0x0000001312147221 */ /* 0x001fe40000010000 */
[----:B------:R-:W0:Y:S04]  /*1380*/  SHFL.BFLY PT, R10, R11, 0x4, 0x1f ;  /* 0x0c801f000b0a7f89 */ /* 0x000e2800000e0000 */
[----:B------:R-:W2:Y:S04]  /*1390*/  SHFL.BFLY PT, R16, R15, 0x4, 0x1f ;  /* 0x0c801f000f107f89 */ /* 0x000ea800000e0000 */
[----:B------:R-:W3:Y:S04]  /*13a0*/  SHFL.BFLY PT, R14, R17, 0x4, 0x1f ;  /* 0x0c801f00110e7f89 */ /* 0x000ee800000e0000 */
[----:B------:R-:W4:Y:S01]  /*13b0*/  SHFL.BFLY PT, R7, R20, 0x4, 0x1f ;  /* 0x0c801f0014077f89 */ /* 0x000f2200000e0000 */
[----:B------:R-:W-:Y:S01]  /*13c0*/  ISETP.GT.U32.OR P0, PT, R0, 0x4f, P0 ;  /* 0x0000004f0000780c */ /* 0x000fe20000704470 */
[----:B-1----:R-:W-:Y:S01]  /*13d0*/  FADD.FTZ R9, R8, R9 ;  /* 0x0000000908097221 */ /* 0x002fe20000010000 */
[----:B0-----:R-:W-:Y:S01]  /*13e0*/  FADD.FTZ R12, R11, R10 ;  /* 0x0000000a0b0c7221 */ /* 0x001fe20000010000 */
[----:B--2---:R-:W-:-:S03]  /*13f0*/  FADD.FTZ R16, R15, R16 ;  /* 0x000000100f107221 */ /* 0x004fc60000010000 */
[----:B------:R-:W0:Y:S07]  /*1400*/  SHFL.BFLY PT, R10, R9, 0x2, 0x1f ;  /* 0x0c401f00090a7f89 */ /* 0x000e2e00000e0000 */
[----:B------:R-:W1:Y:S01]  /*1410*/  @!P0 LDC.64 R62, c[0x0][0x3f8] ;  /* 0x0000fe00ff3e8b82 */ /* 0x000e620000000a00 */
[----:B---3--:R-:W-:Y:S01]  /*1420*/  FADD.FTZ R14, R17, R14 ;  /* 0x0000000e110e7221 */ /* 0x008fe20000010000 */
[----:B----4-:R-:W-:Y:S01]  /*1430*/  FADD.FTZ R18, R20, R7 ;  /* 0x0000000714127221 */ /* 0x010fe20000010000 */
[----:B------:R-:W2:Y:S04]  /*1440*/  SHFL.BFLY PT, R13, R12, 0x2, 0x1f ;  /* 0x0c401f000c0d7f89 */ /* 0x000ea800000e0000 */
[----:B------:R-:W3:Y:S04]  /*1450*/  SHFL.BFLY PT, R11, R16, 0x2, 0x1f ;  /* 0x0c401f00100b7f89 */ /* 0x000ee800000e0000 */
[----:B------:R-:W4:Y:S04]  /*1460*/  SHFL.BFLY PT, R19, R14, 0x2, 0x1f ;  /* 0x0c401f000e137f89 */ /* 0x000f2800000e0000 */
[----:B------:R-:W4:Y:S01]  /*1470*/  SHFL.BFLY PT, R17, R18, 0x2, 0x1f ;  /* 0x0c401f0012117f89 */ /* 0x000f2200000e0000 */
[----:B------:R-:W-:Y:S01]  /*1480*/  IMAD R58, R3, 0x50, RZ ;  /* 0x00000050033a7824 */ /* 0x000fe200078e02ff */
[----:B------:R-:W-:-:S02]  /*1490*/  IADD3 R50, PT, PT, R50, 0x4f, RZ ;  /* 0x0000004f32327810 */ /* 0x000fc40007ffe0ff */
[----:B------:R-:W-:Y:S02]  /*14a0*/  @!P0 MOV R69, RZ ;  /* 0x000000ff00458202 */ /* 0x000fe40000000f00 */
[----:B------:R-:W-:Y:S01]  /*14b0*/  @!P0 IADD3 R68, PT, PT, R58, R0, RZ ;  /* 0x000000003a448210 */ /* 0x000fe20007ffe0ff */
[----:B------:R-:W-:-:S04]  /*14c0*/  IMAD.HI R8, R50, 0x66666667, RZ ;  /* 0x6666666732087827 */ /* 0x000fc800078e02ff */
[----:B0-----:R-:W-:Y:S01]  /*14d0*/  FADD.FTZ R7, R9, R10 ;  /* 0x0000000a09077221 */ /* 0x001fe20000010000 */
[----:B------:R-:W-:Y:S01]  /*14e0*/  @!P0 IMAD.WIDE.U32 R68, R66, UR6, R68 ;  /* 0x0000000642448c25 */ /* 0x000fe2000f8e0044 */
[----:B------:R-:W-:-:S03]  /*14f0*/  SHF.R.U32.HI R9, RZ, 0x1f, R8 ;  /* 0x0000001fff097819 */ /* 0x000fc60000011608 */
[----:B--2---:R-:W-:Y:S01]  /*1500*/  FADD.FTZ R13, R12, R13 ;  /* 0x0000000d0c0d7221 */ /* 0x004fe20000010000 */
[----:B------:R-:W-:Y:S02]  /*1510*/  @!P0 IMAD R69, R67, UR6, R69 ;  /* 0x0000000643458c24 */ /* 0x000fe4000f8e0245 */
[----:B---3--:R-:W-:Y:S01]  /*1520*/  FADD.FTZ R15, R16, R11 ;  /* 0x0000000b100f7221 */ /* 0x008fe20000010000 */
[----:B------:R-:W-:Y:S01]  /*1530*/  LEA.HI.SX32 R9, R8, R9, 0x1b ;  /* 0x0000000908097211 */ /* 0x000fe200078fdaff */
[----:B----4-:R-:W-:Y:S01]  /*1540*/  FADD.FTZ R19, R14, R19 ;  /* 0x000000130e137221 */ /* 0x010fe20000010000 */
[----:B------:R-:W-:Y:S01]  /*1550*/  FADD.FTZ R17, R18, R17 ;  /* 0x0000001112117221 */ /* 0x000fe20000010000 */
[----:B------:R-:W-:Y:S01]  /*1560*/  @!P0 IMAD.WIDE.U32 R68, R64, UR7, R68 ;  /* 0x0000000740448c25 */ /* 0x000fe2000f8e0044 */
[----:B------:R-:W0:Y:S01]  /*1570*/  SHFL.BFLY PT, R12, R7, 0x1, 0x1f ;  /* 0x0c201f00070c7f89 */ /* 0x000e2200000e0000 */
[----:B------:R-:W2:Y:S03]  /*1580*/  LDC.64 R10, c[0x0][0x440] ;  /* 0x00011000ff0a7b82 */ /* 0x000ea60000000a00 */
[----:B------:R-:W3:Y:S01]  /*1590*/  SHFL.BFLY PT, R14, R13, 0x1, 0x1f ;  /* 0x0c201f000d0e7f89 */ /* 0x000ee200000e0000 */
[----:B------:R-:W-:-:S03]  /*15a0*/  @!P0 IMAD R65, R65, UR7, R69 ;  /* 0x0000000741418c24 */ /* 0x000fc6000f8e0245 */
[----:B------:R-:W4:Y:S01]  /*15b0*/  SHFL.BFLY PT, R16, R15, 0x1, 0x1f ;  /* 0x0c201f000f107f89 */ /* 0x000f2200000e0000 */
[----:B------:R-:W-:-:S03]  /*15c0*/  IMAD R50, R9, 0x50, -R50 ;  /* 0x0000005009327824 */ /* 0x000fc600078e0a32 */
[----:B------:R-:W4:Y:S04]  /*15d0*/  SHFL.BFLY PT, R18, R19, 0x1, 0x1f ;  /* 0x0c201f0013127f89 */ /* 0x000f2800000e0000 */
[----:B------:R-:W4:Y:S01]  /*15e0*/  SHFL.BFLY PT, R20, R17, 0x1, 0x1f ;  /* 0x0c201f0011147f89 */ /* 0x000f2200000e0000 */
[C---:B-1----:R-:W-:Y:S01]  /*15f0*/  @!P0 LEA R62, P1, R68.reuse, R62, 0x2 ;  /* 0x0000003e443e8211 */ /* 0x042fe200078210ff */
[----:B------:R-:W1:Y:S03]  /*1600*/  LDC.64 R8, c[0x0][0x448] ;  /* 0x00011200ff087b82 */ /* 0x000e660000000a00 */
[----:B------:R-:W-:Y:S02]  /*1610*/  @!P0 LEA.HI.X R63, R68, R63, R65, 0x2, P1 ;  /* 0x0000003f443f8211 */ /* 0x000fe400008f1441 */
[----:B------:R-:W-:-:S02]  /*1620*/  ISETP.NE.AND P1, PT, R54, RZ, PT ;  /* 0x000000ff3600720c */ /* 0x000fc40003f25270 */
[----:B------:R-:W-:Y:S02]  /*1630*/  MOV R51, 0x7f800000 ;  /* 0x7f80000000337802 */ /* 0x000fe40000000f00 */
[----:B------:R-:W-:-:S04]  /*1640*/  IADD3 R21, PT, PT, R5, 0x4f, R50 ;  /* 0x0000004f05157810 */ /* 0x000fc80007ffe032 */
[----:B------:R1:W5:Y:S01]  /*1650*/  @!P0 LDG.E R51, desc[UR4][R62.64] ;  /* 0x000000043e338981 */ /* 0x000362000c1e1900 */
[C---:B------:R-:W-:Y:S01]  /*1660*/  ISETP.GE.AND P0, PT, R0.reuse, R21, PT ;  /* 0x000000150000720c */ /* 0x040fe20003f06270 */
[----:B------:R-:W-:Y:S01]  /*1670*/  IMAD R21, R3, 0xa00, R0 ;  /* 0x00000a0003157824 */ /* 0x000fe200078e0200 */
[----:B------:R-:W-:Y:S01]  /*1680*/  BSSY.RECONVERGENT B0, `(.L_x_28) ;  /* 0x0000024000007945 */ /* 0x000fe20003800200 */
[----:B0-----:R-:W-:Y:S01]  /*1690*/  FADD.FTZ R22, R7, R12 ;  /* 0x0000000c07167221 */ /* 0x001fe20000010000 */
[----:B------:R-:W-:Y:S01]  /*16a0*/  ISETP.GT.U32.OR P0, PT, R0, 0x4f, P0 ;  /* 0x0000004f0000780c */ /* 0x000fe20000704470 */
[----:B---3--:R-:W-:Y:S01]  /*16b0*/  FADD.FTZ R13, R13, R14 ;  /* 0x0000000e0d0d7221 */ /* 0x008fe20000010000 */
[----:B----4-:R-:W-:Y:S01]  /*16c0*/  FADD.FTZ R23, R15, R16 ;  /* 0x000000100f177221 */ /* 0x010fe20000010000 */
[----:B------:R-:W-:Y:S01]  /*16d0*/  FADD.FTZ R24, R19, R18 ;  /* 0x0000001213187221 */ /* 0x000fe20000010000 */
[----:B------:R-:W-:Y:S01]  /*16e0*/  SHF.L.U32 R12, R21, 0x2, RZ ;  /* 0x00000002150c7819 */ /* 0x000fe200000006ff */
[----:B------:R-:W-:Y:S01]  /*16f0*/  FADD.FTZ R20, R17, R20 ;  /* 0x0000001411147221 */ /* 0x000fe20000010000 */
[----:B------:R-:W-:Y:S07]  /*1700*/  @P1 BRA `(.L_x_29) ;  /* 0x00000000006c1947 */ /* 0x000fee0003800000 */
[----:B------:R-:W0:Y:S01]  /*1710*/  LDC.64 R16, c[0x0][0x3e8] ;  /* 0x0000fa00ff107b82 */ /* 0x000e220000000a00 */
[----:B------:R-:W-:Y:S01]  /*1720*/  MOV R59, RZ ;  /* 0x000000ff003b7202 */ /* 0x000fe20000000f00 */
[----:B------:R-:W3:Y:S01]  /*1730*/  LDCU.64 UR8, c[0x0][0x3d0] ;  /* 0x00007a00ff0877ac */ /* 0x000ee20008000a00 */
[-C--:B------:R-:W-:Y:S02]  /*1740*/  ISETP.GE.AND P2, PT, R6, R5.reuse, PT ;  /* 0x000000050600720c */ /* 0x080fe40003f46270 */
[-C--:B------:R-:W-:Y:S02]  /*1750*/  ISETP.GE.AND P1, PT, R48, R5.reuse, PT ;  /* 0x000000053000720c */ /* 0x080fe40003f26270 */
[-C--:B------:R-:W-:Y:S01]  /*1760*/  ISETP.GE.AND P5, PT, R52, R5.reuse, PT ;  /* 0x000000053400720c */ /* 0x080fe20003fa6270 */
[----:B------:R-:W4:Y:S01]  /*1770*/  LDC.64 R18, c[0x0][0x3f0] ;  /* 0x0000fc00ff127b82 */ /* 0x000f220000000a00 */
[----:B------:R-:W-:Y:S02]  /*1780*/  ISETP.GE.AND P4, PT, R2, R5, PT ;  /* 0x000000050200720c */ /* 0x000fe40003f86270 */
[----:B------:R-:W-:Y:S01]  /*1790*/  FSEL R21, R20, RZ, !P1 ;  /* 0x000000ff14157208 */ /* 0x000fe20004800000 */
[----:B0-----:R-:W-:-:S04]  /*17a0*/  IMAD.WIDE.U32 R14, R16, UR6, R58 ;  /* 0x00000006100e7c25 */ /* 0x001fc8000f8e003a */
[----:B------:R-:W-:Y:S02]  /*17b0*/  IMAD R15, R17, UR6, R15 ;  /* 0x00000006110f7c24 */ /* 0x000fe4000f8e020f */
[----:B----4-:R-:W-:-:S04]  /*17c0*/  IMAD.WIDE.U32 R14, R18, UR7, R14 ;  /* 0x00000007120e7c25 */ /* 0x010fc8000f8e000e */
[----:B------:R-:W-:Y:S01]  /*17d0*/  IMAD R7, R19, UR7, R15 ;  /* 0x0000000713077c24 */ /* 0x000fe2000f8e020f */
[----:B------:R-:W-:Y:S02]  /*17e0*/  IADD3 R14, P3, PT, R52, R14, RZ ;  /* 0x0000000e340e7210 */ /* 0x000fe40007f7e0ff */
[----:B------:R-:W-:Y:S02]  /*17f0*/  FSEL R15, R13, RZ, !P4 ;  /* 0x000000ff0d0f7208 */ /* 0x000fe40006000000 */
[----:B------:R-:W-:Y:S02]  /*1800*/  IADD3.X R7, PT, PT, RZ, R7, RZ, P3, !PT ;  /* 0x00000007ff077210 */ /* 0x000fe40001ffe4ff */
[----:B---3--:R-:W-:Y:S02]  /*1810*/  LEA R6, P6, R14, UR8, 0x2 ;  /* 0x000000080e067c11 */ /* 0x008fe4000f8c10ff */
[----:B------:R-:W-:Y:S02]  /*1820*/  ISETP.GE.AND P3, PT, R4, R5, PT ;  /* 0x000000050400720c */ /* 0x000fe40003f66270 */
[----:B------:R-:W-:-:S02]  /*1830*/  LEA.HI.X R7, R14, UR9, R7, 0x2, P6 ;  /* 0x000000090e077c11 */ /* 0x000fc4000b0f1407 */
[----:B------:R-:W-:Y:S02]  /*1840*/  FSEL R5, R22, RZ, !P5 ;  /* 0x000000ff16057208 */ /* 0x000fe40006800000 */
[----:B------:R-:W-:Y:S01]  /*1850*/  FSEL R17, R23, RZ, !P3 ;  /* 0x000000ff17117208 */ /* 0x000fe20005800000 */
[----:B------:R0:W-:Y:S01]  /*1860*/  STG.E desc[UR4][R6.64+0x40], R15 ;  /* 0x0000400f06007986 */ /* 0x0001e2000c101904 */
[----:B------:R-:W-:-:S03]  /*1870*/  FSEL R19, R24, RZ, !P2 ;  /* 0x000000ff18137208 */ /* 0x000fc60005000000 */
[----:B------:R0:W-:Y:S04]  /*1880*/  STG.E desc[UR4][R6.64], R5 ;  /* 0x0000000506007986 */ /* 0x0001e8000c101904 */
[----:B------:R0:W-:Y:S04]  /*1890*/  STG.E desc[UR4][R6.64+0x80], R17 ;  /* 0x0000801106007986 */ /* 0x0001e8000c101904 */
[----:B------:R0:W-:Y:S04]  /*18a0*/  STG.E desc[UR4][R6.64+0xc0], R19 ;  /* 0x0000c01306007986 */ /* 0x0001e8000c101904 */
[----:B------:R0:W-:Y:S02]  /*18b0*/  STG.E desc[UR4][R6.64+0x100], R21 ;  /* 0x0001001506007986 */ /* 0x0001e4000c101904 */
.L_x_29:
[----:B------:R-:W-:Y:S05]  /*18c0*/  BSYNC.RECONVERGENT B0 ;  /* 0x0000000000007941 */ /* 0x000fea0003800200 */
.L_x_28:
[----:B------:R-:W-:Y:S04]  /*18d0*/  BSSY.RECONVERGENT B0, `(.L_x_30) ;  /* 0x0000011000007945 */ /* 0x000fe80003800200 */
[----:B------:R-:W-:Y:S05]  /*18e0*/  @P0 BRA `(.L_x_31) ;  /* 0x00000000003c0947 */ /* 0x000fea0003800000 */
[----:B0-----:R-:W0:Y:S01]  /*18f0*/  LDC.64 R6, c[0x0][0x418] ;  /* 0x00010600ff067b82 */ /* 0x001e220000000a00 */
[----:B------:R-:W-:Y:S01]  /*1900*/  HFMA2 R5, -RZ, RZ, 0, 0 ;  /* 0x00000000ff057431 */ /* 0x000fe200000001ff */
[----:B------:R-:W-:Y:S01]  /*1910*/  IADD3 R4, PT, PT, R58, R0, RZ ;  /* 0x000000003a047210 */ /* 0x000fe20007ffe0ff */
[C---:B-----5:R-:W-:Y:S01]  /*1920*/  FMUL.FTZ R2, R51.reuse, 1.4426950216293334961 ;  /* 0x3fb8aa3b33027820 */ /* 0x060fe20000410000 */
[----:B------:R-:W-:-:S04]  /*1930*/  FSETP.NEU.FTZ.AND P0, PT, R51, -INF , PT ;  /* 0xff8000003300780b */ /* 0x000fc80003f1d000 */
[----:B------:R-:W3:Y:S08]  /*1940*/  LDC.64 R14, c[0x0][0x420] ;  /* 0x00010800ff0e7b82 */ /* 0x000ef00000000a00 */
[----:B------:R-:W4:Y:S01]  /*1950*/  LDC.64 R16, c[0x0][0x410] ;  /* 0x00010400ff107b82 */ /* 0x000f220000000a00 */
[----:B0-----:R-:W-:-:S04]  /*1960*/  IMAD.WIDE.U32 R4, R6, UR6, R4 ;  /* 0x0000000606047c25 */ /* 0x001fc8000f8e0004 */
[----:B------:R-:W-:Y:S02]  /*1970*/  IMAD R5, R7, UR6, R5 ;  /* 0x0000000607057c24 */ /* 0x000fe4000f8e0205 */
[----:B---3--:R-:W-:-:S04]  /*1980*/  IMAD.WIDE.U32 R4, R14, UR7, R4 ;  /* 0x000000070e047c25 */ /* 0x008fc8000f8e0004 */
[----:B------:R-:W-:Y:S01]  /*1990*/  IMAD R5, R15, UR7, R5 ;  /* 0x000000070f057c24 */ /* 0x000fe2000f8e0205 */
[----:B----4-:R-:W-:-:S04]  /*19a0*/  LEA R6, P1, R4, R16, 0x2 ;  /* 0x0000001004067211 */ /* 0x010fc800078210ff */
[----:B------:R-:W-:Y:S02]  /*19b0*/  LEA.HI.X R7, R4, R17, R5, 0x2, P1 ;  /* 0x0000001104077211 */ /* 0x000fe400008f1405 */
[----:B------:R-:W-:-:S05]  /*19c0*/  FSEL R5, R2, RZ, P0 ;  /* 0x000000ff02057208 */ /* 0x000fca0000000000 */
[----:B------:R3:W-:Y:S02]  /*19d0*/  STG.E desc[UR4][R6.64], R5 ;  /* 0x0000000506007986 */ /* 0x0007e4000c101904 */
.L_x_31:
[----:B------:R-:W-:Y:S05]  /*19e0*/  BSYNC.RECONVERGENT B0 ;  /* 0x0000000000007941 */ /* 0x000fea0003800200 */
.L_x_30:
[----:B------:R-:W4:Y:S01]  /*19f0*/  LDCU.64 UR10, c[0x0][0x458] ;  /* 0x00008b00ff0a77ac */ /* 0x000f220008000a00 */
[----:B------:R-:W-:Y:S01]  /*1a00*/  MOV R13, RZ ;  /* 0x000000ff000d7202 */ /* 0x000fe20000000f00 */
[----:B------:R-:W4:Y:S02]  /*1a10*/  LDCU.64 UR8, c[0x0][0x428] ;  /* 0x00008500ff0877ac */ /* 0x000f240008000a00 */
[----:B--2---:R-:W-:-:S04]  /*1a20*/  IMAD.WIDE.U32 R12, R10, UR6, R12 ;  /* 0x000000060a0c7c25 */ /* 0x004fc8000f8e000c */
[----:B------:R-:W-:Y:S02]  /*1a30*/  IMAD R13, R11, UR6, R13 ;  /* 0x000000060b0d7c24 */ /* 0x000fe4000f8e020d */
[----:B01-3--:R-:W-:Y:S01]  /*1a40*/  IMAD.WIDE.U32 R4, R8, UR7, R12 ;  /* 0x0000000708047c25 */ /* 0x00bfe2000f8e000c */
[----:B----4-:R-:W-:-:S03]  /*1a50*/  ISETP.NE.U32.AND P0, PT, RZ, UR10, PT ;  /* 0x0000000aff007c0c */ /* 0x010fc6000bf05070 */
[----:B------:R-:W-:Y:S01]  /*1a60*/  IMAD R9, R9, UR7, R5 ;  /* 0x0000000709097c24 */ /* 0x000fe2000f8e0205 */
[----:B------:R-:W-:Y:S02]  /*1a70*/  ISETP.NE.AND.EX P0, PT, RZ, UR11, PT, P0 ;  /* 0x0000000bff007c0c */ /* 0x000fe4000bf05300 */
[----:B------:R-:W-:Y:S02]  /*1a80*/  LEA R6, P1, R4, UR8, 0x2 ;  /* 0x0000000804067c11 */ /* 0x000fe4000f8210ff */
[----:B------:R-:W-:Y:S02]  /*1a90*/  ISETP.NE.OR P0, PT, R0, RZ, !P0 ;  /* 0x000000ff0000720c */ /* 0x000fe40004705670 */
[----:B------:R-:W-:-:S05]  /*1aa0*/  LEA.HI.X R7, R4, UR9, R9, 0x2, P1 ;  /* 0x0000000904077c11 */ /* 0x000fca00088f1409 */
[----:B------:R0:W-:Y:S04]  /*1ab0*/  STG.E.128 desc[UR4][R6.64], RZ ;  /* 0x000000ff06007986 */ /* 0x0001e8000c101d04 */
        /* <DEDUP_REMOVED lines=8> */
[----:B------:R0:W-:Y:S01]  /*1b40*/  STG.E.128 desc[UR4][R6.64+0x9000], RZ ;  /* 0x009000ff06007986 */ /* 0x0001e2000c101d04 */
[----:B------:R-:W-:Y:S05]  /*1b50*/  @P0 EXIT ;  /* 0x000000000000094d */ /* 0x000fea0003800000 */
[----:B------:R-:W1:Y:S08]  /*1b60*/  LDC R0, c[0x0][0x450] ;  /* 0x00011400ff007b82 */ /* 0x000e700000000800 */
[----:B------:R-:W2:Y:S08]  /*1b70*/  LDC R2, c[0x0][0x390] ;  /* 0x0000e400ff027b82 */ /* 0x000eb00000000800 */
[----:B------:R-:W3:Y:S01]  /*1b80*/  LDC.64 R4, c[0x0][0x458] ;  /* 0x00011600ff047b82 */ /* 0x000ee20000000a00 */
[----:B-1----:R-:W-:-:S04]  /*1b90*/  IMAD R3, R3, R0, UR7 ;  /* 0x0000000703037e24 */ /* 0x002fc8000f8e0200 */
[----:B--2---:R-:W-:-:S04]  /*1ba0*/  IMAD R3, R3, R2, UR6 ;  /* 0x0000000603037e24 */ /* 0x004fc8000f8e0202 */
[----:B---3--:R-:W-:-:S05]  /*1bb0*/  IMAD.WIDE R2, R3, 0x4, R4 ;  /* 0x0000000403027825 */ /* 0x008fca00078e0204 */
[----:B------:R-:W-:Y:S01]  /*1bc0*/  STG.E desc[UR4][R2.64], RZ ;  /* 0x000000ff02007986 */ /* 0x000fe2000c101904 */
[----:B------:R-:W-:Y:S05]  /*1bd0*/  EXIT ;  /* 0x000000000000794d */ /* 0x000fea0003800000 */
.L_x_32:
        /* <DEDUP_REMOVED lines=10> */
.L_x_159:


//--------------------- .text._ZN7cutlass13device_kernelIN5flash11enable_sm90INS1_16FlashAttnBwdSm90INS1_25CollectiveMainloopBwdSm90ILi2ELi2ELi2EN4cute5tupleIJNS5_1CILi1EEES8_S8_EEENS6_IJNS7_ILi80EEENS7_ILi128EEESB_EEENS_6half_tEfNS_4arch4Sm90ELb0ELb0ELb0ELb1ELb0ELb1ELb0ELb1ELi2ELi1ELi2ELi1ELb0EEENS1_21CollectiveEpilogueBwdISC_SD_SF_Li256ELb1ELb0ELi1EEENS1_19SingleTileSchedulerILb1ELb0ELb0ELi128EEEEEEEEEvNT_6ParamsE --------------------------
	.section	.text._ZN7cutlass13device_kernelIN5flash11enable_sm90INS1_16FlashAttnBwdSm90INS1_25CollectiveMainloopBwdSm90ILi2ELi2ELi2EN4cute5tupleIJNS5_1CILi1EEES8_S8_EEENS6_IJNS7_ILi80EEENS7_ILi128EEESB_EEENS_6half_tEfNS_4arch4Sm90ELb0ELb0ELb0ELb1ELb0ELb1ELb0ELb1ELi2ELi1ELi2ELi1ELb0EEENS1_21CollectiveEpilogueBwdISC_SD_SF_Li256ELb1ELb0ELi1EEENS1_19SingleTileSchedulerILb1ELb0ELb0ELi128EEEEEEEEEvNT_6ParamsE,"ax",@progbits
	.align	128
.text._ZN7cutlass13device_kernelIN5flash11enable_sm90INS1_16FlashAttnBwdSm90INS1_25CollectiveMainloopBwdSm90ILi2ELi2ELi2EN4cute5tupleIJNS5_1CILi1EEES8_S8_EEENS6_IJNS7_ILi80EEENS7_ILi128EEESB_EEENS_6half_tEfNS_4arch4Sm90ELb0ELb0ELb0ELb1ELb0ELb1ELb0ELb1ELi2ELi1ELi2ELi1ELb0EEENS1_21CollectiveEpilogueBwdISC_SD_SF_Li256ELb1ELb0ELi1EEENS1_19SingleTileSchedulerILb1ELb0ELb0ELi128EEEEEEEEEvNT_6ParamsE:
        .type           _ZN7cutlass13device_kernelIN5flash11enable_sm90INS1_16FlashAttnBwdSm90INS1_25CollectiveMainloopBwdSm90ILi2ELi2ELi2EN4cute5tupleIJNS5_1CILi1EEES8_S8_EEENS6_IJNS7_ILi80EEENS7_ILi128EEESB_EEENS_6half_tEfNS_4arch4Sm90ELb0ELb0ELb0ELb1ELb0ELb1ELb0ELb1ELi2ELi1ELi2ELi1ELb0EEENS1_21CollectiveEpilogueBwdISC_SD_SF_Li256ELb1ELb0ELi1EEENS1_19SingleTileSchedulerILb1ELb0ELb0ELi128EEEEEEEEEvNT_6ParamsE,@function
        .size           _ZN7cutlass13device_kernelIN5flash11enable_sm90INS1_16FlashAttnBwdSm90INS1_25CollectiveMainloopBwdSm90ILi2ELi2ELi2EN4cute5tupleIJNS5_1CILi1EEES8_S8_EEENS6_IJNS7_ILi80EEENS7_ILi128EEESB_EEENS_6half_tEfNS_4arch4Sm90ELb0ELb0ELb0ELb1ELb0ELb1ELb0ELb1ELi2ELi1ELi2ELi1ELb0EEENS1_21CollectiveEpilogueBwdISC_SD_SF_Li256ELb1ELb0ELi1EEENS1_19SingleTileSchedulerILb1ELb0ELb0ELi128EEEEEEEEEvNT_6ParamsE,(.L_x_160 - _ZN7cutlass13device_kernelIN5flash11enable_sm90INS1_16FlashAttnBwdSm90INS1_25CollectiveMainloopBwdSm90ILi2ELi2ELi2EN4cute5tupleIJNS5_1CILi1EEES8_S8_EEENS6_IJNS7_ILi80EEENS7_ILi128EEESB_EEENS_6half_tEfNS_4arch4Sm90ELb0ELb0ELb0ELb1ELb0ELb1ELb0ELb1ELi2ELi1ELi2ELi1ELb0EEENS1_21CollectiveEpilogueBwdISC_SD_SF_Li256ELb1ELb0ELi1EEENS1_19SingleTileSchedulerILb1ELb0ELb0ELi128EEEEEEEEEvNT_6ParamsE)
        .other          _ZN7cutlass13device_kernelIN5flash11enable_sm90INS1_16FlashAttnBwdSm90INS1_25CollectiveMainloopBwdSm90ILi2ELi2ELi2EN4cute5tupleIJNS5_1CILi1EEES8_S8_EEENS6_IJNS7_ILi80EEENS7_ILi128EEESB_EEENS_6half_tEfNS_4arch4Sm90ELb0ELb0ELb0ELb1ELb0ELb1ELb0ELb1ELi2ELi1ELi2ELi1ELb0EEENS1_21CollectiveEpilogueBwdISC_SD_SF_Li256ELb1ELb0ELi1EEENS1_19SingleTileSchedulerILb1ELb0ELb0ELi128EEEEEEEEEvNT_6ParamsE,@"STO_CUDA_ENTRY STV_DEFAULT"
_ZN7cutlass13device_kernelIN5flash11enable_sm90INS1_16FlashAttnBwdSm90INS1_25CollectiveMainloopBwdSm90ILi2ELi2ELi2EN4cute5tupleIJNS5_1CILi1EEES8_S8_EEENS6_IJNS7_ILi80EEENS7_ILi128EEESB_EEENS_6half_tEfNS_4arch4Sm90ELb0ELb0ELb0ELb1ELb0ELb1ELb0ELb1ELi2ELi1ELi2ELi1ELb0EEENS1_21CollectiveEpilogueBwdISC_SD_SF_Li256ELb1ELb0ELi1EEENS1_19SingleTileSchedulerILb1ELb0ELb0ELi128EEEEEEEEEvNT_6ParamsE:
[----:B------:R-:W-:Y:S01]  /*0000*/  LDC R1, c[0x0][0x37c] ;  /* 0x0000df00ff017b82 */ /* 0x000fe20000000800 */
[----:B------:R-:W-:Y:S05]  /*0010*/  EXIT ;  /* 0x000000000000794d */ /* 0x000fea0003800000 */
.L_x_33:
        /* <DEDUP_REMOVED lines=14> */
.L_x_160:


//--------------------- .text._ZN7cutlass13device_kernelIN5flash11enable_sm90INS1_16FlashAttnBwdSm90INS1_25CollectiveMainloopBwdSm90ILi2ELi2ELi2EN4cute5tupleIJNS5_1CILi1EEES8_S8_EEENS6_IJNS7_ILi80EEENS7_ILi128EEESB_EEENS_6half_tEfNS_4arch4Sm90ELb0ELb0ELb0ELb1ELb1ELb1ELb0ELb1ELi2ELi1ELi2ELi1ELb0EEENS1_21CollectiveEpilogueBwdISC_SD_SF_Li256ELb1ELb0ELi1EEENS1_19SingleTileSchedulerILb1ELb0ELb0ELi128EEEEEEEEEvNT_6ParamsE --------------------------
	.section	.text._ZN7cutlass13device_kernelIN5flash11enable_sm90INS1_16FlashAttnBwdSm90INS1_25CollectiveMainloopBwdSm90ILi2ELi2ELi2EN4cute5tupleIJNS5_1CILi1EEES8_S8_EEENS6_IJNS7_ILi80EEENS7_ILi128EEESB_EEENS_6half_tEfNS_4arch4Sm90ELb0ELb0ELb0ELb1ELb1ELb1ELb0ELb1ELi2ELi1ELi2ELi1ELb0EEENS1_21CollectiveEpilogueBwdISC_SD_SF_Li256ELb1ELb0ELi1EEENS1_19SingleTileSchedulerILb1ELb0ELb0ELi128EEEEEEEEEvNT_6ParamsE,"ax",@progbits
	.align	128
.text._ZN7cutlass13device_kernelIN5flash11enable_sm90INS1_16FlashAttnBwdSm90INS1_25CollectiveMainloopBwdSm90ILi2ELi2ELi2EN4cute5tupleIJNS5_1CILi1EEES8_S8_EEENS6_IJNS7_ILi80EEENS7_ILi128EEESB_EEENS_6half_tEfNS_4arch4Sm90ELb0ELb0ELb0ELb1ELb1ELb1ELb0ELb1ELi2ELi1ELi2ELi1ELb0EEENS1_21CollectiveEpilogueBwdISC_SD_SF_Li256ELb1ELb0ELi1EEENS1_19SingleTileSchedulerILb1ELb0ELb0ELi128EEEEEEEEEvNT_6ParamsE:
        .type           _ZN7cutlass13device_kernelIN5flash11enable_sm90INS1_16FlashAttnBwdSm90INS1_25CollectiveMainloopBwdSm90ILi2ELi2ELi2EN4cute5tupleIJNS5_1CILi1EEES8_S8_EEENS6_IJNS7_ILi80EEENS7_ILi128EEESB_EEENS_6half_tEfNS_4arch4Sm90ELb0ELb0ELb0ELb1ELb1ELb1ELb0ELb1ELi2ELi1ELi2ELi1ELb0EEENS1_21CollectiveEpilogueBwdISC_SD_SF_Li256ELb1ELb0ELi1EEENS1_19SingleTileSchedulerILb1ELb0ELb0ELi128EEEEEEEEEvNT_6ParamsE,@function
        .size           _ZN7cutlass13device_kernelIN5flash11enable_sm90INS1_16FlashAttnBwdSm90INS1_25CollectiveMainloopBwdSm90ILi2ELi2ELi2EN4cute5tupleIJNS5_1CILi1EEES8_S8_EEENS6_IJNS7_ILi80EEENS7_ILi128EEESB_EEENS_6half_tEfNS_4arch4Sm90ELb0ELb0ELb0ELb1ELb1ELb1ELb0ELb1ELi2ELi1ELi2ELi1ELb0EEENS1_21CollectiveEpilogueBwdISC_SD_SF_Li256ELb1ELb0ELi1EEENS1_19SingleTileSchedulerILb1ELb0ELb0ELi128EEEEEEEEEvNT_6ParamsE,(.L_x_161 - _ZN7cutlass13device_kernelIN5flash11enable_sm90INS1_16FlashAttnBwdSm90INS1_25CollectiveMainloopBwdSm90ILi2ELi2ELi2EN4cute5tupleIJNS5_1CILi1EEES8_S8_EEENS6_IJNS7_ILi80EEENS7_ILi128EEESB_EEENS_6half_tEfNS_4arch4Sm90ELb0ELb0ELb0ELb1ELb1ELb1ELb0ELb1ELi2ELi1ELi2ELi1ELb0EEENS1_21CollectiveEpilogueBwdISC_SD_SF_Li256ELb1ELb0ELi1EEENS1_19SingleTileSchedulerILb1ELb0ELb0ELi128EEEEEEEEEvNT_6ParamsE)
        .other          _ZN7cutlass13device_kernelIN5flash11enable_sm90INS1_16FlashAttnBwdSm90INS1_25CollectiveMainloopBwdSm90ILi2ELi2ELi2EN4cute5tupleIJNS5_1CILi1EEES8_S8_EEENS6_IJNS7_ILi80EEENS7_ILi128EEESB_EEENS_6half_tEfNS_4arch4Sm90ELb0ELb0ELb0ELb1ELb1ELb1ELb0ELb1ELi2ELi1ELi2ELi1ELb0EEENS1_21CollectiveEpilogueBwdISC_SD_SF_Li256ELb1ELb0ELi1EEENS1_19SingleTileSchedulerILb1ELb0ELb0ELi128EEEEEEEEEvNT_6ParamsE,@"STO_CUDA_ENTRY STV_DEFAULT"
_ZN7cutlass13device_kernelIN5flash11enable_sm90INS1_16FlashAttnBwdSm90INS1_25CollectiveMainloopBwdSm90ILi2ELi2ELi2EN4cute5tupleIJNS5_1CILi1EEES8_S8_EEENS6_IJNS7_ILi80EEENS7_ILi128EEESB_EEENS_6half_tEfNS_4arch4Sm90ELb0ELb0ELb0ELb1ELb1ELb1ELb0ELb1ELi2ELi1ELi2ELi1ELb0EEENS1_21CollectiveEpilogueBwdISC_SD_SF_Li256ELb1ELb0ELi1EEENS1_19SingleTileSchedulerILb1ELb0ELb0ELi128EEEEEEEEEvNT_6ParamsE:
[----:B------:R-:W-:Y:S01]  /*0000*/  LDC R1, c[0x0][0x37c] ;  /* 0x0000df00ff017b82 */ /* 0x000fe20000000800 */
[----:B------:R-:W-:Y:S05]  /*0010*/  EXIT ;  /* 0x000000000000794d */ /* 0x000fea0003800000 */
.L_x_34:
        /* <DEDUP_REMOVED lines=14> */
.L_x_161:


//--------------------- .text._ZN7cutlass13device_kernelIN5flash11enable_sm90INS1_16FlashAttnBwdSm90INS1_25CollectiveMainloopBwdSm90ILi2ELi2ELi2EN4cute5tupleIJNS5_1CILi1EEES8_S8_EEENS6_IJNS7_ILi80EEENS7_ILi128EEESB_EEENS_6half_tEfNS_4arch4Sm90ELb0ELb0ELb0ELb1ELb0ELb1ELb0ELb1ELi2ELi1ELi2ELi1ELb0EEENS1_24CollectiveEpilogueBwdGQAISC_fSF_Li256ELb1ELb0EEENS1_19SingleTileSchedulerILb1ELb0ELb0ELi128EEEEEEEEEvNT_6ParamsE --------------------------
	.section	.text._ZN7cutlass13device_kernelIN5flash11enable_sm90INS1_16FlashAttnBwdSm90INS1_25CollectiveMainloopBwdSm90ILi2ELi2ELi2EN4cute5tupleIJNS5_1CILi1EEES8_S8_EEENS6_IJNS7_ILi80EEENS7_ILi128EEESB_EEENS_6half_tEfNS_4arch4Sm90ELb0ELb0ELb0ELb1ELb0ELb1ELb0ELb1ELi2ELi1ELi2ELi1ELb0EEENS1_24CollectiveEpilogueBwdGQAISC_fSF_Li256ELb1ELb0EEENS1_19SingleTileSchedulerILb1ELb0ELb0ELi128EEEEEEEEEvNT_6ParamsE,"ax",@progbits
	.align	128
.text._ZN7cutlass13device_kernelIN5flash11enable_sm90INS1_16FlashAttnBwdSm90INS1_25CollectiveMainloopBwdSm90ILi2ELi2ELi2EN4cute5tupleIJNS5_1CILi1EEES8_S8_EEENS6_IJNS7_ILi80EEENS7_ILi128EEESB_EEENS_6half_tEfNS_4arch4Sm90ELb0ELb0ELb0ELb1ELb0ELb1ELb0ELb1ELi2ELi1ELi2ELi1ELb0EEENS1_24CollectiveEpilogueBwdGQAISC_fSF_Li256ELb1ELb0EEENS1_19SingleTileSchedulerILb1ELb0ELb0ELi128EEEEEEEEEvNT_6ParamsE:
        .type           _ZN7cutlass13device_kernelIN5flash11enable_sm90INS1_16FlashAttnBwdSm90INS1_25CollectiveMainloopBwdSm90ILi2ELi2ELi2EN4cute5tupleIJNS5_1CILi1EEES8_S8_EEENS6_IJNS7_ILi80EEENS7_ILi128EEESB_EEENS_6half_tEfNS_4arch4Sm90ELb0ELb0ELb0ELb1ELb0ELb1ELb0ELb1ELi2ELi1ELi2ELi1ELb0EEENS1_24CollectiveEpilogueBwdGQAISC_fSF_Li256ELb1ELb0EEENS1_19SingleTileSchedulerILb1ELb0ELb0ELi128EEEEEEEEEvNT_6ParamsE,@function
        .size           _ZN7cutlass13device_kernelIN5flash11enable_sm90INS1_16FlashAttnBwdSm90INS1_25CollectiveMainloopBwdSm90ILi2ELi2ELi2EN4cute5tupleIJNS5_1CILi1EEES8_S8_EEENS6_IJNS7_ILi80EEENS7_ILi128EEESB_EEENS_6half_tEfNS_4arch4Sm90ELb0ELb0ELb0ELb1ELb0ELb1ELb0ELb1ELi2ELi1ELi2ELi1ELb0EEENS1_24CollectiveEpilogueBwdGQAISC_fSF_Li256ELb1ELb0EEENS1_19SingleTileSchedulerILb1ELb0ELb0ELi128EEEEEEEEEvNT_6ParamsE,(.L_x_162 - _ZN7cutlass13device_kernelIN5flash11enable_sm90INS1_16FlashAttnBwdSm90INS1_25CollectiveMainloopBwdSm90ILi2ELi2ELi2EN4cute5tupleIJNS5_1CILi1EEES8_S8_EEENS6_IJNS7_ILi80EEENS7_ILi128EEESB_EEENS_6half_tEfNS_4arch4Sm90ELb0ELb0ELb0ELb1ELb0ELb1ELb0ELb1ELi2ELi1ELi2ELi1ELb0EEENS1_24CollectiveEpilogueBwdGQAISC_fSF_Li256ELb1ELb0EEENS1_19SingleTileSchedulerILb1ELb0ELb0ELi128EEEEEEEEEvNT_6ParamsE)
        .other          _ZN7cutlass13device_kernelIN5flash11enable_sm90INS1_16FlashAttnBwdSm90INS1_25CollectiveMainloopBwdSm90ILi2ELi2ELi2EN4cute5tupleIJNS5_1CILi1EEES8_S8_EEENS6_IJNS7_ILi80EEENS7_ILi128EEESB_EEENS_6half_tEfNS_4arch4Sm90ELb0ELb0ELb0ELb1ELb0ELb1ELb0ELb1ELi2ELi1ELi2ELi1ELb0EEENS1_24CollectiveEpilogueBwdGQAISC_fSF_Li256ELb1ELb0EEENS1_19SingleTileSchedulerILb1ELb0ELb0ELi128EEEEEEEEEvNT_6ParamsE,@"STO_CUDA_ENTRY STV_DEFAULT"
_ZN7cutlass13device_kernelIN5flash11enable_sm90INS1_16FlashAttnBwdSm90INS1_25CollectiveMainloopBwdSm90ILi2ELi2ELi2EN4cute5tupleIJNS5_1CILi1EEES8_S8_EEENS6_IJNS7_ILi80EEENS7_ILi128EEESB_EEENS_6half_tEfNS_4arch4Sm90ELb0ELb0ELb0ELb1ELb0ELb1ELb0ELb1ELi2ELi1ELi2ELi1ELb0EEENS1_24CollectiveEpilogueBwdGQAISC_fSF_Li256ELb1ELb0EEENS1_19SingleTileSchedulerILb1ELb0ELb0ELi128EEEEEEEEEvNT_6ParamsE:
[----:B------:R-:W-:Y:S01]  /*0000*/  LDC R1, c[0x0][0x37c] ;  /* 0x0000df00ff017b82 */ /* 0x000fe20000000800 */
[----:B------:R-:W-:Y:S05]  /*0010*/  EXIT ;  /* 0x000000000000794d */ /* 0x000fea0003800000 */
.L_x_35:
        /* <DEDUP_REMOVED lines=14> */
.L_x_162:


//--------------------- .text._ZN7cutlass13device_kernelIN5flash32FlashAttnBwdPostprocessConvertdQIN4cute5tupleIJNS3_1CILi80EEENS5_ILi128EEEEEENS_6half_tEfNS_4arch4Sm90ELi256ENS3_8TiledMMAINS3_8MMA_AtomIJNS3_4SM904GMMA25MMA_64x16x16_F32F16F16_SSILNSF_5MajorE1ELSH_0ELNSF_7ScaleInE1ELSI_1EEEEEENS3_6LayoutINS4_IJNS5_ILi2EEENS5_ILi1EEESN_EEENS4_IJSN_NS5_ILi0EEESP_EEEEENS4_IJNS3_10UnderscoreESS_SS_EEEEELb1EEEEEvNT_6ParamsE --------------------------
	.section	.text._ZN7cutlass13device_kernelIN5flash32FlashAttnBwdPostprocessConvertdQIN4cute5tupleIJNS3_1CILi80EEENS5_ILi128EEEEEENS_6half_tEfNS_4arch4Sm90ELi256ENS3_8TiledMMAINS3_8MMA_AtomIJNS3_4SM904GMMA25MMA_64x16x16_F32F16F16_SSILNSF_5MajorE1ELSH_0ELNSF_7ScaleInE1ELSI_1EEEEEENS3_6LayoutINS4_IJNS5_ILi2EEENS5_ILi1EEESN_EEENS4_IJSN_NS5_ILi0EEESP_EEEEENS4_IJNS3_10UnderscoreESS_SS_EEEEELb1EEEEEvNT_6ParamsE,"ax",@progbits
	.align	128
.text._ZN7cutlass13device_kernelIN5flash32FlashAttnBwdPostprocessConvertdQIN4cute5tupleIJNS3_1CILi80EEENS5_ILi128EEEEEENS_6half_tEfNS_4arch4Sm90ELi256ENS3_8TiledMMAINS3_8MMA_AtomIJNS3_4SM904GMMA25MMA_64x16x16_F32F16F16_SSILNSF_5MajorE1ELSH_0ELNSF_7ScaleInE1ELSI_1EEEEEENS3_6LayoutINS4_IJNS5_ILi2EEENS5_ILi1EEESN_EEENS4_IJSN_NS5_ILi0EEESP_EEEEENS4_IJNS3_10UnderscoreESS_SS_EEEEELb1EEEEEvNT_6ParamsE:
        .type           _ZN7cutlass13device_kernelIN5flash32FlashAttnBwdPostprocessConvertdQIN4cute5tupleIJNS3_1CILi80EEENS5_ILi128EEEEEENS_6half_tEfNS_4arch4Sm90ELi256ENS3_8TiledMMAINS3_8MMA_AtomIJNS3_4SM904GMMA25MMA_64x16x16_F32F16F16_SSILNSF_5MajorE1ELSH_0ELNSF_7ScaleInE1ELSI_1EEEEEENS3_6LayoutINS4_IJNS5_ILi2EEENS5_ILi1EEESN_EEENS4_IJSN_NS5_ILi0EEESP_EEEEENS4_IJNS3_10UnderscoreESS_SS_EEEEELb1EEEEEvNT_6ParamsE,@function
        .size           _ZN7cutlass13device_kernelIN5flash32FlashAttnBwdPostprocessConvertdQIN4cute5tupleIJNS3_1CILi80EEENS5_ILi128EEEEEENS_6half_tEfNS_4arch4Sm90ELi256ENS3_8TiledMMAINS3_8MMA_AtomIJNS3_4SM904GMMA25MMA_64x16x16_F32F16F16_SSILNSF_5MajorE1ELSH_0ELNSF_7ScaleInE1ELSI_1EEEEEENS3_6LayoutINS4_IJNS5_ILi2EEENS5_ILi1EEESN_EEENS4_IJSN_NS5_ILi0EEESP_EEEEENS4_IJNS3_10UnderscoreESS_SS_EEEEELb1EEEEEvNT_6ParamsE,(.L_x_163 - _ZN7cutlass13device_kernelIN5flash32FlashAttnBwdPostprocessConvertdQIN4cute5tupleIJNS3_1CILi80EEENS5_ILi128EEEEEENS_6half_tEfNS_4arch4Sm90ELi256ENS3_8TiledMMAINS3_8MMA_AtomIJNS3_4SM904GMMA25MMA_64x16x16_F32F16F16_SSILNSF_5MajorE1ELSH_0ELNSF_7ScaleInE1ELSI_1EEEEEENS3_6LayoutINS4_IJNS5_ILi2EEENS5_ILi1EEESN_EEENS4_IJSN_NS5_ILi0EEESP_EEEEENS4_IJNS3_10UnderscoreESS_SS_EEEEELb1EEEEEvNT_6ParamsE)
        .other          _ZN7cutlass13device_kernelIN5flash32FlashAttnBwdPostprocessConvertdQIN4cute5tupleIJNS3_1CILi80EEENS5_ILi128EEEEEENS_6half_tEfNS_4arch4Sm90ELi256ENS3_8TiledMMAINS3_8MMA_AtomIJNS3_4SM904GMMA25MMA_64x16x16_F32F16F16_SSILNSF_5MajorE1ELSH_0ELNSF_7ScaleInE1ELSI_1EEEEEENS3_6LayoutINS4_IJNS5_ILi2EEENS5_ILi1EEESN_EEENS4_IJSN_NS5_ILi0EEESP_EEEEENS4_IJNS3_10UnderscoreESS_SS_EEEEELb1EEEEEvNT_6ParamsE,@"STO_CUDA_ENTRY STV_DEFAULT"
_ZN7cutlass13device_kernelIN5flash32FlashAttnBwdPostprocessConvertdQIN4cute5tupleIJNS3_1CILi80EEENS5_ILi128EEEEEENS_6half_tEfNS_4arch4Sm90ELi256ENS3_8TiledMMAINS3_8MMA_AtomIJNS3_4SM904GMMA25MMA_64x16x16_F32F16F16_SSILNSF_5MajorE1ELSH_0ELNSF_7ScaleInE1ELSI_1EEEEEENS3_6LayoutINS4_IJNS5_ILi2EEENS5_ILi1EEESN_EEENS4_IJSN_NS5_ILi0EEESP_EEEEENS4_IJNS3_10UnderscoreESS_SS_EEEEELb1EEEEEvNT_6ParamsE:
[----:B------:R-:W-:Y:S08]  /*0000*/  LDC R1, c[0x0][0x37c] ;  /* 0x0000df00ff017b82 */ /* 0x000ff00000000800 */
[----:B------:R-:W0:Y:S01]  /*0010*/  LDC.64 R10, c[0x0][0x3e0] ;  /* 0x0000f800ff0a7b82 */ /* 0x000e220000000a00 */
[----:B------:R-:W1:Y:S01]  /*0020*/  S2R R4, SR_CTAID.X ;  /* 0x0000000000047919 */ /* 0x000e620000002500 */
[----:B------:R-:W2:Y:S01]  /*0030*/  LDCU.64 UR8, c[0x0][0x358] ;  /* 0x00006b00ff0877ac */ /* 0x000ea20008000a00 */
[----:B------:R-:W3:Y:S01]  /*0040*/  S2R R9, SR_CTAID.Z ;  /* 0x0000000000097919 */ /* 0x000ee20000002700 */
[----:B0-----:R-:W-:-:S04]  /*0050*/  ISETP.NE.U32.AND P0, PT, R10, RZ, PT ;  /* 0x000000ff0a00720c */ /* 0x001fc80003f05070 */
[----:B------:R-:W-:-:S13]  /*0060*/  ISETP.NE.AND.EX P2, PT, R11, RZ, PT, P0 ;  /* 0x000000ff0b00720c */ /* 0x000fda0003f45300 */
[----:B-123--:R-:W-:Y:S05]  /*0070*/  @P2 BRA `(.L_x_36) ;  /* 0x0000000000202947 */ /* 0x00efea0003800000 */
[----:B------:R-:W0:Y:S01]  /*0080*/  LDCU.64 UR4, c[0x0][0x3e8] ;  /* 0x00007d00ff0477ac */ /* 0x000e220008000a00 */
[----:B------:R-:W1:Y:S01]  /*0090*/  LDC R41, c[0x0][0x3b0] ;  /* 0x0000ec00ff297b82 */ /* 0x000e620000000800 */
[----:B------:R-:W-:Y:S02]  /*00a0*/  CS2R R2, SRZ ;  /* 0x0000000000027805 */ /* 0x000fe4000001ff00 */
[----:B------:R-:W-:Y:S01]  /*00b0*/  CS2R R60, SRZ ;  /* 0x00000000003c7805 */ /* 0x000fe2000001ff00 */
[----:B0-----:R-:W-:-:S04]  /*00c0*/  UISETP.NE.U32.AND UP0, UPT, UR4, URZ, UPT ;  /* 0x000000ff0400728c */ /* 0x001fc8000bf05070 */
[----:B------:R-:W-:-:S09]  /*00d0*/  UISETP.NE.AND.EX UP0, UPT, UR5, URZ, UPT, UP0 ;  /* 0x000000ff0500728c */ /* 0x000fd2000bf05300 */
[----:B------:R-:W-:Y:S05]  /*00e0*/  BRA.U !UP0, `(.L_x_37) ;  /* 0x0000000108547547 */ /* 0x000fea000b800000 */
[----:B------:R-:W-:Y:S05]  /*00f0*/  BRA `(.L_x_38) ;  /* 0x0000000000387947 */ /* 0x000fea0003800000 */
.L_x_36:
[----:B------:R-:W0:Y:S01]  /*0100*/  LDC.64 R6, c[0x0][0x3e0] ;  /* 0x0000f800ff067b82 */ /* 0x000e220000000a00 */
[----:B------:R-:W1:Y:S01]  /*0110*/  LDCU.64 UR4, c[0x0][0x3e8] ;  /* 0x00007d00ff0477ac */ /* 0x000e620008000a00 */
[----:B0-----:R-:W-:-:S05]  /*0120*/  IMAD.WIDE.U32 R6, R9, 0x4, R6 ;  /* 0x0000000409067825 */ /* 0x001fca00078e0006 */
[----:B------:R-:W2:Y:S01]  /*0130*/  LDG.E R60, desc[UR8][R6.64] ;  /* 0x00000008063c7981 */ /* 0x000ea2000c1e1900 */
[----:B-1----:R-:W-:-:S04]  /*0140*/  UISETP.NE.U32.AND UP0, UPT, UR4, URZ, UPT ;  /* 0x000000ff0400728c */ /* 0x002fc8000bf05070 */
[----:B------:R-:W-:Y:S01]  /*0150*/  UISETP.NE.AND.EX UP0, UPT, UR5, URZ, UPT, UP0 ;  /* 0x000000ff0500728c */ /* 0x000fe2000bf05300 */
[--C-:B--2---:R-:W-:Y:S01]  /*0160*/  IMAD R0, R9, 0x50, R60.reuse ;  /* 0x0000005009007824 */ /* 0x104fe200078e023c */
[----:B------:R-:W-:-:S03]  /*0170*/  SHF.R.S32.HI R61, RZ, 0x1f, R60 ;  /* 0x0000001fff3d7819 */ /* 0x000fc6000001143c */
[----:B------:R-:W-:-:S05]  /*0180*/  IMAD.HI R0, R0, 0x66666667, RZ ;  /* 0x6666666700007827 */ /* 0x000fca00078e02ff */
[----:B------:R-:W-:-:S04]  /*0190*/  SHF.R.U32.HI R3, RZ, 0x1f, R0 ;  /* 0x0000001fff037819 */ /* 0x000fc80000011600 */
[----:B------:R-:W-:-:S05]  /*01a0*/  LEA.HI R3, R0, R3, RZ, 0x1b ;  /* 0x0000000300037211 */ /* 0x000fca00078fd8ff */
[----:B------:R-:W-:-:S05]  /*01b0*/  IMAD R2, R3, 0x2800, RZ ;  /* 0x0000280003027824 */ /* 0x000fca00078e02ff */
[----:B------:R-:W-:Y:S01]  /*01c0*/  SHF.R.S32.HI R3, RZ, 0x1f, R2 ;  /* 0x0000001fff037819 */ /* 0x000fe20000011402 */
[----:B------:R-:W-:Y:S06]  /*01d0*/  BRA.U !UP0, `(.L_x_39) ;  /* 0x0000000108107547 */ /* 0x000fec000b800000 */
.L_x_38:
[----:B------:R-:W0:Y:S02]  /*01e0*/  LDC.64 R6, c[0x0][0x3e8] ;  /* 0x0000fa00ff067b82 */ /* 0x000e240000000a00 */
[----:B0-----:R-:W-:-:S05]  /*01f0*/  IMAD.WIDE.U32 R6, R9, 0x4, R6 ;  /* 0x0000000409067825 */ /* 0x001fca00078e0006 */
[----:B-1----:R0:W5:Y:S01]  /*0200*/  LDG.E R41, desc[UR8][R6.64] ;  /* 0x0000000806297981 */ /* 0x002162000c1e1900 */
[----:B------:R-:W-:Y:S05]  /*0210*/  BRA `(.L_x_37) ;  /* 0x0000000000087947 */ /* 0x000fea0003800000 */
.L_x_39:
[----:B------:R-:W2:Y:S02]  /*0220*/  LDG.E R7, desc[UR8][R6.64+0x4] ;  /* 0x0000040806077981 */ /* 0x000ea4000c1e1900 */
[----:B--2---:R-:W-:-:S07]  /*0230*/  IMAD.IADD R41, R7, 0x1, -R60 ;  /* 0x0000000107297824 */ /* 0x004fce00078e0a3c */
.L_x_37:
[----:B------:R-:W-:Y:S01]  /*0240*/  IMAD R0, R4, 0x50, RZ ;  /* 0x0000005004007824 */ /* 0x000fe200078e02ff */
[----:B------:R-:W-:-:S04]  /*0250*/  ISETP.NE.AND.EX P0, PT, R11, RZ, PT, P0 ;  /* 0x000000ff0b00720c */ /* 0x000fc80003f05300 */
[----:B-1---5:R-:W-:-:S13]  /*0260*/  ISETP.GE.AND P1, PT, R0, R41, PT ;  /* 0x000000290000720c */ /* 0x022fda0003f26270 */
[----:B------:R-:W-:Y:S05]  /*0270*/  @P1 EXIT P0 ;  /* 0x000000000000194d */ /* 0x000fea0000000000 */
[----:B------:R-:W1:Y:S01]  /*0280*/  S2R R5, SR_CTAID.Y ;  /* 0x0000000000057919 */ /* 0x000e620000002600 */
[----:B0-----:R-:W1:Y:S01]  /*0290*/  LDC.64 R6, c[0x0][0x398] ;  /* 0x0000e600ff067b82 */ /* 0x001e620000000a00 */
[----:B------:R-:W-:Y:S01]  /*02a0*/  IMAD R13, R4, 0x2800, RZ ;  /* 0x00002800040d7824 */ /* 0x000fe200078e02ff */
[----:B------:R-:W-:Y:S01]  /*02b0*/  BSSY.RECONVERGENT B0, `(.L_x_40) ;  /* 0x0000026000007945 */ /* 0x000fe20003800200 */
[----:B------:R-:W0:Y:S03]  /*02c0*/  S2R R0, SR_TID.X ;  /* 0x0000000000007919 */ /* 0x000e260000002100 */
[----:B------:R-:W-:Y:S01]  /*02d0*/  IADD3 R2, P0, PT, R13, R2, RZ ;  /* 0x000000020d027210 */ /* 0x000fe20007f1e0ff */
[----:B------:R-:W2:Y:S01]  /*02e0*/  S2R R15, SR_CgaCtaId ;  /* 0x00000000000f7919 */ /* 0x000ea20000008800 */
[----:B------:R-:W3:Y:S03]  /*02f0*/  LDC.64 R10, c[0x0][0x3a0] ;  /* 0x0000e800ff0a7b82 */ /* 0x000ee60000000a00 */
[----:B------:R-:W-:-:S05]  /*0300*/  IMAD.X R3, RZ, RZ, R3, P0 ;  /* 0x000000ffff037224 */ /* 0x000fca00000e0603 */
[----:B------:R-:W4:Y:S01]  /*0310*/  LDC.64 R12, c[0x0][0x380] ;  /* 0x0000e000ff0c7b82 */ /* 0x000f220000000a00 */
[----:B-1----:R-:W-:-:S04]  /*0320*/  IMAD.WIDE.U32 R2, R5, R6, R2 ;  /* 0x0000000605027225 */ /* 0x002fc800078e0002 */
[----:B------:R-:W-:Y:S01]  /*0330*/  IMAD R7, R5, R7, R3 ;  /* 0x0000000705077224 */ /* 0x000fe200078e0203 */
[----:B0-----:R-:W-:Y:S02]  /*0340*/  ISETP.NE.AND P0, PT, R0, RZ, PT ;  /* 0x000000ff0000720c */ /* 0x001fe40003f05270 */
[----:B------:R-:W-:Y:S02]  /*0350*/  SEL R3, R9, RZ, !P2 ;  /* 0x000000ff09037207 */ /* 0x000fe40005000000 */
[----:B------:R-:W-:-:S05]  /*0360*/  MOV R6, R2 ;  /* 0x0000000200067202 */ /* 0x000fca0000000f00 */
[----:B---3--:R-:W-:-:S04]  /*0370*/  IMAD.WIDE.U32 R6, R3, R10, R6 ;  /* 0x0000000a03067225 */ /* 0x008fc800078e0006 */
[----:B------:R-:W-:Y:S01]  /*0380*/  IMAD R2, R3, R11, R7 ;  /* 0x0000000b03027224 */ /* 0x000fe200078e0207 */
[----:B----4-:R-:W-:-:S04]  /*0390*/  LEA R12, P1, R6, R12, 0x2 ;  /* 0x0000000c060c7211 */ /* 0x010fc800078210ff */
[----:B------:R-:W-:Y:S01]  /*03a0*/  LEA.HI.X R2, R6, R13, R2, 0x2, P1 ;  /* 0x0000000d06027211 */ /* 0x000fe200008f1402 */
[----:B--2---:R-:W-:Y:S08]  /*03b0*/  @P0 BRA `(.L_x_41) ;  /* 0x0000000000540947 */ /* 0x004ff00003800000 */
[----:B------:R-:W0:Y:S01]  /*03c0*/  S2UR UR7, SR_CgaCtaId ;  /* 0x00000000000779c3 */ /* 0x000e220000008800 */
[----:B------:R-:W-:Y:S01]  /*03d0*/  UMOV UR6, 0x400 ;  /* 0x0000040000067882 */ /* 0x000fe20000000000 */
[----:B------:R-:W-:Y:S01]  /*03e0*/  UMOV UR4, 0x1 ;  /* 0x0000000100047882 */ /* 0x000fe20000000000 */
[----:B------:R-:W-:Y:S01]  /*03f0*/  IMAD.MOV.U32 R6, RZ, RZ, 0xa000 ;  /* 0x0000a000ff067424 */ /* 0x000fe200078e00ff */
[----:B------:R-:W-:-:S04]  /*0400*/  UIADD3 UR4, UPT, UPT, -UR4, 0x100000, URZ ;  /* 0x0010000004047890 */ /* 0x000fc8000fffe1ff */
[----:B------:R-:W-:Y:S02]  /*0410*/  USHF.L.U32 UR5, UR4, 0xb, URZ ;  /* 0x0000000b04057899 */ /* 0x000fe400080006ff */
[----:B------:R-:W-:Y:S01]  /*0420*/  USHF.L.U32 UR4, UR4, 0x1, URZ ;  /* 0x0000000104047899 */ /* 0x000fe200080006ff */
[----:B------:R-:W-:Y:S01]  /*0430*/  PLOP3.LUT P0, PT, PT, PT, PT, 0x80, 0x8 ;  /* 0x000000000008781c */ /* 0x000fe20003f0f070 */
[----:B------:R-:W-:Y:S01]  /*0440*/  UMOV UR10, 0xa00 ;  /* 0x00000a00000a7882 */ /* 0x000fe20000000000 */
[----:B0-----:R-:W-:-:S04]  /*0450*/  ULEA UR6, UR7, UR6, 0x18 ;  /* 0x0000000607067291 */ /* 0x001fc8000f8ec0ff */
[----:B------:R-:W-:Y:S01]  /*0460*/  UIADD3 UR7, UPT, UPT, UR6, 0xf000, URZ ;  /* 0x0000f00006077890 */ /* 0x000fe2000fffe0ff */
[----:B------:R-:W0:Y:S07]  /*0470*/  FENCE.VIEW.ASYNC.S ;  /* 0x00000000000073c6 */ /* 0x000e2e0000000000 */
[----:B0-----:R0:W1:Y:S02]  /*0480*/  SYNCS.EXCH.64 URZ, [UR6+0xf000], UR4 ;  /* 0x00f0000406ff75b2 */ /* 0x0010640008000100 */
[----:B0-----:R-:W-:-:S02]  /*0490*/  R2UR UR4, R12 ;  /* 0x000000000c0472ca */ /* 0x001fc400000e0000 */
[----:B------:R-:W-:Y:S01]  /*04a0*/  R2UR UR5, R2 ;  /* 0x00000000020572ca */ /* 0x000fe200000e0000 */
[----:B-1----:R0:W-:-:S14]  /*04b0*/  SYNCS.ARRIVE.TRANS64 RZ, [UR6+0xf000], R6 ;  /* 0x00f00006ffff79a7 */ /* 0x0021dc0008000006 */
.L_x_42:
[----:B------:R-:W-:Y:S01]  /*04c0*/  @P0 ELECT P1, URZ, PT ;  /* 0x0000000000ff082f */ /* 0x000fe20003820000 */
[----:B------:R1:W-:-:S12]  /*04d0*/  UBLKCP.S.G [UR6], [UR4], UR10 ;  /* 0x00000006040073ba */ /* 0x0003d8000800020a */
[----:B------:R-:W-:Y:S02]  /*04e0*/  @P1 PLOP3.LUT P0, PT, P1, PT, PT, 0x8, 0x80 ;  /* 0x000000000080181c */ /* 0x000fe40000f0e170 */
[----:B------:R-:W-:-:S11]  /*04f0*/  PLOP3.LUT P1, PT, PT, PT, PT, 0x8, 0x80 ;  /* 0x000000000080781c */ /* 0x000fd60003f2e170 */
[----:B-1----:R-:W-:Y:S05]  /*0500*/  @P0 BRA.U.ANY `(.L_x_42) ;  /* 0xfffffffd00ec0947 */ /* 0x002fea000393ffff */
.L_x_41:
[----:B------:R-:W-:Y:S05]  /*0510*/  BSYNC.RECONVERGENT B0 ;  /* 0x0000000000007941 */ /* 0x000fea0003800200 */
.L_x_40:
[----:B------:R-:W-:Y:S01]  /*0520*/  BAR.SYNC.DEFER_BLOCKING 0x0 ;  /* 0x0000000000007b1d */ /* 0x000fe20000010000 */
[----:B------:R-:W-:Y:S02]  /*0530*/  MOV R2, 0x400 ;  /* 0x0000040000027802 */ /* 0x000fe40000000f00 */
[----:B------:R-:W-:Y:S02]  /*0540*/  SHF.L.U32 R7, RZ, 0x1f, RZ ;  /* 0x0000001fff077819 */ /* 0x000fe400000006ff */
[----:B------:R-:W-:-:S07]  /*0550*/  LEA R2, R15, R2, 0x18 ;  /* 0x000000020f027211 */ /* 0x000fce00078ec0ff */
.L_x_43:
[----:B-1----:R1:W2:Y:S02]  /*0560*/  SYNCS.PHASECHK.TRANS64.TRYWAIT P0, [R2+URZ+0xf000], R7 ;  /* 0x00f00007020075a7 */ /* 0x0022a400080011ff */
[----:B--2---:R-:W-:Y:S05]  /*0570*/  @!P0 NANOSLEEP.SYNCS 0x989680 ;  /* 0x009896800000895d */ /* 0x004fea0003900000 */
[----:B------:R-:W2:Y:S02]  /*0580*/  @!P0 SYNCS.PHASECHK.TRANS64 P0, [R2+URZ+0xf000], R7 ;  /* 0x00f00007020085a7 */ /* 0x000ea400080010ff */
[----:B--2---:R-:W-:Y:S05]  /*0590*/  @!P0 BRA `(.L_x_43) ;  /* 0xfffffffc00f08947 */ /* 0x004fea000383ffff */
[C---:B-1----:R-:W-:Y:S01]  /*05a0*/  IMAD.SHL.U32 R7, R0.reuse, 0x10, RZ ;  /* 0x0000001000077824 */ /* 0x042fe200078e00ff */
[--C-:B0-----:R-:W-:Y:S01]  /*05b0*/  SHF.R.U32.HI R6, RZ, 0x7, R0.reuse ;  /* 0x00000007ff067819 */ /* 0x101fe20000011600 */
[----:B------:R-:W0:Y:S01]  /*05c0*/  LDCU UR4, c[0x0][0x3d8] ;  /* 0x00007b00ff0477ac */ /* 0x000e220008000800 */
[C---:B------:R-:W-:Y:S01]  /*05d0*/  IMAD.SHL.U32 R40, R0.reuse, 0x8, RZ ;  /* 0x0000000800287824 */ /* 0x040fe200078e00ff */
[C---:B------:R-:W-:Y:S01]  /*05e0*/  LOP3.LUT R21, R0.reuse, 0x3b0, RZ, 0xc0, !PT ;  /* 0x000003b000157812 */ /* 0x040fe200078ec0ff */
[----:B------:R-:W-:Y:S01]  /*05f0*/  IMAD.SHL.U32 R16, R0, 0x2, RZ ;  /* 0x0000000200107824 */ /* 0x000fe200078e00ff */
[C---:B------:R-:W-:Y:S01]  /*0600*/  LOP3.LUT R9, R7.reuse, 0x7f0, RZ, 0xc0, !PT ;  /* 0x000007f007097812 */ /* 0x040fe200078ec0ff */
[----:B------:R-:W1:Y:S01]  /*0610*/  LDCU.64 UR6, c[0x0][0x3c8] ;  /* 0x00007900ff0677ac */ /* 0x000e620008000a00 */
[C---:B------:R-:W-:Y:S01]  /*0620*/  LOP3.LUT R17, R7.reuse, 0x40, RZ, 0xc0, !PT ;  /* 0x0000004007117812 */ /* 0x040fe200078ec0ff */
[----:B------:R-:W-:Y:S01]  /*0630*/  BSSY.RECONVERGENT B0, `(.L_x_44) ;  /* 0x0000087000007945 */ /* 0x000fe20003800200 */
[----:B------:R-:W-:Y:S01]  /*0640*/  LOP3.LUT R7, R7, 0x30, RZ, 0xc0, !PT ;  /* 0x0000003007077812 */ /* 0x000fe200078ec0ff */
[----:B------:R-:W-:Y:S01]  /*0650*/  IMAD R9, R6, 0x5000, R9 ;  /* 0x0000500006097824 */ /* 0x000fe200078e0209 */
[--C-:B------:R-:W-:Y:S01]  /*0660*/  SHF.R.U32.HI R6, RZ, 0x5, R0.reuse ;  /* 0x00000005ff067819 */ /* 0x100fe20000011600 */
[----:B------:R-:W2:Y:S01]  /*0670*/  LDCU.64 UR10, c[0x0][0x3d0] ;  /* 0x00007a00ff0a77ac */ /* 0x000ea20008000a00 */
[----:B------:R-:W-:-:S02]  /*0680*/  LOP3.LUT R17, R17, 0x8, R0, 0xf8, !PT ;  /* 0x0000000811117812 */ /* 0x000fc400078ef800 */
[----:B------:R-:W-:Y:S01]  /*0690*/  IADD3 R58, PT, PT, R2, R9, RZ ;  /* 0x00000009023a7210 */ /* 0x000fe20007ffe0ff */
[----:B------:R-:W-:Y:S01]  /*06a0*/  IMAD R25, R6, 0x500, R7 ;  /* 0x0000050006197824 */ /* 0x000fe200078e0207 */
[----:B------:R-:W-:Y:S02]  /*06b0*/  SHF.R.U32.HI R6, RZ, 0x1, R0 ;  /* 0x00000001ff067819 */ /* 0x000fe40000011600 */
[----:B------:R-:W-:Y:S01]  /*06c0*/  LOP3.LUT R7, R40, 0x8, RZ, 0xc0, !PT ;  /* 0x0000000828077812 */ /* 0x000fe200078ec0ff */
[----:B------:R-:W0:Y:S01]  /*06d0*/  LDS.128 R28, [R58] ;  /* 0x000000003a1c7984 */ /* 0x000e220000000c00 */
[----:B------:R-:W-:Y:S02]  /*06e0*/  LOP3.LUT R20, R6, 0x7, RZ, 0xc0, !PT ;  /* 0x0000000706147812 */ /* 0x000fe400078ec0ff */
[----:B------:R-:W-:Y:S01]  /*06f0*/  LOP3.LUT R24, R17, 0x8, R16, 0x78, !PT ;  /* 0x0000000811187812 */ /* 0x000fe200078e7810 */
[----:B------:R-:W3:Y:S01]  /*0700*/  LDS.128 R36, [R58+0x800] ;  /* 0x000800003a247984 */ /* 0x000ee20000000c00 */
[----:B------:R-:W-:-:S02]  /*0710*/  SHF.R.U32.HI R27, RZ, 0x3, R0 ;  /* 0x00000003ff1b7819 */ /* 0x000fc40000011600 */
[----:B------:R-:W-:Y:S01]  /*0720*/  LOP3.LUT R6, R7, 0x40, R0, 0xf8, !PT ;  /* 0x0000004007067812 */ /* 0x000fe200078ef800 */
[----:B------:R-:W4:Y:S01]  /*0730*/  LDS.128 R8, [R58+0x1000] ;  /* 0x001000003a087984 */ /* 0x000f220000000c00 */
[----:B------:R-:W-:Y:S01]  /*0740*/  LOP3.LUT R43, R40, 0x80, RZ, 0xc0, !PT ;  /* 0x00000080282b7812 */ /* 0x000fe200078ec0ff */
[----:B------:R-:W-:Y:S01]  /*0750*/  IMAD R7, R20, 0x500, R21 ;  /* 0x0000050014077824 */ /* 0x000fe200078e0215 */
[----:B------:R-:W-:Y:S01]  /*0760*/  LOP3.LUT R6, R6, 0x8, R27, 0x78, !PT ;  /* 0x0000000806067812 */ /* 0x000fe200078e781b */
[----:B------:R-:W5:Y:S01]  /*0770*/  LDS.128 R12, [R58+0x1800] ;  /* 0x001800003a0c7984 */ /* 0x000f620000000c00 */
[----:B------:R-:W-:Y:S02]  /*0780*/  IADD3 R43, PT, PT, R24, R25, R43 ;  /* 0x00000019182b7210 */ /* 0x000fe40007ffe02b */
[----:B------:R-:W-:Y:S01]  /*0790*/  LOP3.LUT R40, R40, 0x78, RZ, 0xc0, !PT ;  /* 0x0000007828287812 */ /* 0x000fe200078ec0ff */
[----:B------:R-:W1:Y:S01]  /*07a0*/  LDS.128 R16, [R58+0x2000] ;  /* 0x002000003a107984 */ /* 0x000e620000000c00 */
[----:B------:R-:W-:Y:S01]  /*07b0*/  LEA R43, R43, R2, 0x1 ;  /* 0x000000022b2b7211 */ /* 0x000fe200078e08ff */
[----:B------:R-:W-:-:S02]  /*07c0*/  IMAD.IADD R7, R7, 0x1, R6 ;  /* 0x0000000107077824 */ /* 0x000fc400078e0206 */
[----:B------:R-:W2:Y:S04]  /*07d0*/  LDS.128 R20, [R58+0x2800] ;  /* 0x002800003a147984 */ /* 0x000ea80000000c00 */
[----:B------:R-:W2:Y:S04]  /*07e0*/  LDS.128 R24, [R58+0x3000] ;  /* 0x003000003a187984 */ /* 0x000ea80000000c00 */
[----:B------:R-:W2:Y:S01]  /*07f0*/  LDS.128 R32, [R58+0x4000] ;  /* 0x004000003a207984 */ /* 0x000ea20000000c00 */
[----:B0-----:R-:W-:Y:S01]  /*0800*/  FMUL.FTZ R42, R28, UR4 ;  /* 0x000000041c2a7c20 */ /* 0x001fe20008410000 */
[----:B------:R-:W-:Y:S01]  /*0810*/  FMUL.FTZ R45, R29, UR4 ;  /* 0x000000041d2d7c20 */ /* 0x000fe20008410000 */
[----:B------:R-:W-:Y:S01]  /*0820*/  FMUL.FTZ R44, R30, UR4 ;  /* 0x000000041e2c7c20 */ /* 0x000fe20008410000 */
[----:B------:R-:W-:Y:S01]  /*0830*/  FMUL.FTZ R47, R31, UR4 ;  /* 0x000000041f2f7c20 */ /* 0x000fe20008410000 */
[----:B---3--:R-:W-:Y:S01]  /*0840*/  FMUL.FTZ R46, R36, UR4 ;  /* 0x00000004242e7c20 */ /* 0x008fe20008410000 */
[----:B------:R-:W0:Y:S01]  /*0850*/  LDS.128 R28, [R58+0x3800] ;  /* 0x003800003a1c7984 */ /* 0x000e220000000c00 */
[----:B------:R-:W-:Y:S01]  /*0860*/  FMUL.FTZ R49, R37, UR4 ;  /* 0x0000000425317c20 */ /* 0x000fe20008410000 */
[----:B------:R-:W-:Y:S01]  /*0870*/  FMUL.FTZ R48, R38, UR4 ;  /* 0x0000000426307c20 */ /* 0x000fe20008410000 */
[----:B------:R-:W-:Y:S01]  /*0880*/  FMUL.FTZ R51, R39, UR4 ;  /* 0x0000000427337c20 */ /* 0x000fe20008410000 */
[----:B----4-:R-:W-:Y:S01]  /*0890*/  FMUL.FTZ R50, R8, UR4 ;  /* 0x0000000408327c20 */ /* 0x010fe20008410000 */
[----:B------:R-:W3:Y:S01]  /*08a0*/  LDS.128 R36, [R58+0x4800] ;  /* 0x004800003a247984 */ /* 0x000ee20000000c00 */
[----:B------:R-:W-:Y:S01]  /*08b0*/  FMUL.FTZ R53, R9, UR4 ;  /* 0x0000000409357c20 */ /* 0x000fe20008410000 */
[----:B------:R-:W-:Y:S01]  /*08c0*/  FMUL.FTZ R52, R10, UR4 ;  /* 0x000000040a347c20 */ /* 0x000fe20008410000 */
[----:B------:R-:W-:Y:S01]  /*08d0*/  FMUL.FTZ R55, R11, UR4 ;  /* 0x000000040b377c20 */ /* 0x000fe20008410000 */
[----:B-----5:R-:W-:Y:S01]  /*08e0*/  FMUL.FTZ R54, R12, UR4 ;  /* 0x000000040c367c20 */ /* 0x020fe20008410000 */
[----:B------:R-:W-:Y:S01]  /*08f0*/  FMUL.FTZ R57, R13, UR4 ;  /* 0x000000040d397c20 */ /* 0x000fe20008410000 */
[----:B------:R-:W-:Y:S01]  /*0900*/  FMUL.FTZ R56, R14, UR4 ;  /* 0x000000040e387c20 */ /* 0x000fe20008410000 */
[----:B------:R-:W-:Y:S01]  /*0910*/  FMUL.FTZ R15, R15, UR4 ;  /* 0x000000040f0f7c20 */ /* 0x000fe20008410000 */
[----:B------:R-:W-:Y:S01]  /*0920*/  F2FP.F16.F32.PACK_AB R8, R45, R42 ;  /* 0x0000002a2d08723e */ /* 0x000fe200000000ff */
[----:B-1----:R-:W-:Y:S01]  /*0930*/  FMUL.FTZ R16, R16, UR4 ;  /* 0x0000000410107c20 */ /* 0x002fe20008410000 */
[----:B------:R-:W-:Y:S01]  /*0940*/  F2FP.F16.F32.PACK_AB R9, R47, R44 ;  /* 0x0000002c2f09723e */ /* 0x000fe200000000ff */
[----:B------:R-:W-:Y:S01]  /*0950*/  FMUL.FTZ R17, R17, UR4 ;  /* 0x0000000411117c20 */ /* 0x000fe20008410000 */
[----:B------:R-:W-:Y:S01]  /*0960*/  F2FP.F16.F32.PACK_AB R10, R49, R46 ;  /* 0x0000002e310a723e */ /* 0x000fe200000000ff */
[----:B------:R-:W-:Y:S01]  /*0970*/  FMUL.FTZ R18, R18, UR4 ;  /* 0x0000000412127c20 */ /* 0x000fe20008410000 */
[----:B------:R-:W-:Y:S01]  /*0980*/  F2FP.F16.F32.PACK_AB R11, R51, R48 ;  /* 0x00000030330b723e */ /* 0x000fe200000000ff */
[----:B------:R-:W-:Y:S01]  /*0990*/  FMUL.FTZ R19, R19, UR4 ;  /* 0x0000000413137c20 */ /* 0x000fe20008410000 */
[----:B------:R-:W-:Y:S01]  /*09a0*/  F2FP.F16.F32.PACK_AB R12, R53, R50 ;  /* 0x00000032350c723e */ /* 0x000fe200000000ff */
[----:B--2---:R-:W-:Y:S01]  /*09b0*/  FMUL.FTZ R20, R20, UR4 ;  /* 0x0000000414147c20 */ /* 0x004fe20008410000 */
[----:B------:R-:W-:Y:S01]  /*09c0*/  F2FP.F16.F32.PACK_AB R13, R55, R52 ;  /* 0x00000034370d723e */ /* 0x000fe200000000ff */
[----:B------:R1:W-:Y:S01]  /*09d0*/  STSM.16.MT88.4 [R43+0xa000], R8 ;  /* 0x00a000082b007844 */ /* 0x0003e20000004200 */
[----:B------:R-:W-:Y:S01]  /*09e0*/  F2FP.F16.F32.PACK_AB R14, R57, R54 ;  /* 0x00000036390e723e */ /* 0x000fe200000000ff */
[----:B------:R-:W-:Y:S01]  /*09f0*/  FMUL.FTZ R21, R21, UR4 ;  /* 0x0000000415157c20 */ /* 0x000fe20008410000 */
[----:B------:R-:W-:Y:S01]  /*0a00*/  F2FP.F16.F32.PACK_AB R15, R15, R56 ;  /* 0x000000380f0f723e */ /* 0x000fe200000000ff */
[----:B------:R-:W-:Y:S01]  /*0a10*/  FMUL.FTZ R22, R22, UR4 ;  /* 0x0000000416167c20 */ /* 0x000fe20008410000 */
[----:B------:R-:W-:Y:S01]  /*0a20*/  FMUL.FTZ R23, R23, UR4 ;  /* 0x0000000417177c20 */ /* 0x000fe20008410000 */
[----:B------:R-:W-:Y:S01]  /*0a30*/  FMUL.FTZ R24, R24, UR4 ;  /* 0x0000000418187c20 */ /* 0x000fe20008410000 */
[----:B------:R-:W-:Y:S01]  /*0a40*/  FMUL.FTZ R25, R25, UR4 ;  /* 0x0000000419197c20 */ /* 0x000fe20008410000 */
[----:B------:R2:W-:Y:S01]  /*0a50*/  STSM.16.MT88.4 [R43+0xa200], R12 ;  /* 0x00a2000c2b007844 */ /* 0x0005e20000004200 */
[----:B------:R-:W-:Y:S01]  /*0a60*/  FMUL.FTZ R26, R26, UR4 ;  /* 0x000000041a1a7c20 */ /* 0x000fe20008410000 */
[----:B------:R-:W-:Y:S01]  /*0a70*/  FMUL.FTZ R32, R32, UR4 ;  /* 0x0000000420207c20 */ /* 0x000fe20008410000 */
[----:B------:R-:W-:Y:S01]  /*0a80*/  FMUL.FTZ R33, R33, UR4 ;  /* 0x0000000421217c20 */ /* 0x000fe20008410000 */
[----:B------:R-:W-:Y:S01]  /*0a90*/  FMUL.FTZ R34, R34, UR4 ;  /* 0x0000000422227c20 */ /* 0x000fe20008410000 */
[----:B------:R-:W-:Y:S01]  /*0aa0*/  FMUL.FTZ R35, R35, UR4 ;  /* 0x0000000423237c20 */ /* 0x000fe20008410000 */
[----:B0-----:R-:W-:Y:S01]  /*0ab0*/  FMUL.FTZ R29, R29, UR4 ;  /* 0x000000041d1d7c20 */ /* 0x001fe20008410000 */
[----:B------:R-:W-:Y:S01]  /*0ac0*/  FMUL.FTZ R6, R31, UR4 ;  /* 0x000000041f067c20 */ /* 0x000fe20008410000 */
[----:B-1----:R-:W-:-:S02]  /*0ad0*/  F2FP.F16.F32.PACK_AB R8, R17, R16 ;  /* 0x000000101108723e */ /* 0x002fc400000000ff */
[----:B------:R-:W-:Y:S01]  /*0ae0*/  F2FP.F16.F32.PACK_AB R9, R19, R18 ;  /* 0x000000121309723e */ /* 0x000fe200000000ff */
[----:B---3--:R-:W-:Y:S01]  /*0af0*/  FMUL.FTZ R36, R36, UR4 ;  /* 0x0000000424247c20 */ /* 0x008fe20008410000 */
[----:B------:R-:W-:Y:S01]  /*0b00*/  FMUL.FTZ R37, R37, UR4 ;  /* 0x0000000425257c20 */ /* 0x000fe20008410000 */
[----:B------:R-:W-:Y:S01]  /*0b10*/  FMUL.FTZ R38, R38, UR4 ;  /* 0x0000000426267c20 */ /* 0x000fe20008410000 */
[----:B--2---:R-:W-:Y:S01]  /*0b20*/  FMUL.FTZ R13, R27, UR4 ;  /* 0x000000041b0d7c20 */ /* 0x004fe20008410000 */
[----:B------:R-:W-:Y:S01]  /*0b30*/  FMUL.FTZ R14, R28, UR4 ;  /* 0x000000041c0e7c20 */ /* 0x000fe20008410000 */
[----:B------:R-:W-:Y:S01]  /*0b40*/  FMUL.FTZ R15, R30, UR4 ;  /* 0x000000041e0f7c20 */ /* 0x000fe20008410000 */
[----:B------:R-:W-:Y:S01]  /*0b50*/  FMUL.FTZ R39, R39, UR4 ;  /* 0x0000000427277c20 */ /* 0x000fe20008410000 */
[----:B------:R-:W-:Y:S01]  /*0b60*/  F2FP.F16.F32.PACK_AB R10, R21, R20 ;  /* 0x00000014150a723e */ /* 0x000fe200000000ff */
[----:B------:R-:W0:Y:S01]  /*0b70*/  LDCU UR4, c[0x0][0x3b4] ;  /* 0x00007680ff0477ac */ /* 0x000e220008000800 */
[----:B------:R-:W-:-:S02]  /*0b80*/  F2FP.F16.F32.PACK_AB R11, R23, R22 ;  /* 0x00000016170b723e */ /* 0x000fc400000000ff */
[----:B------:R-:W-:Y:S02]  /*0b90*/  F2FP.F16.F32.PACK_AB R12, R25, R24 ;  /* 0x00000018190c723e */ /* 0x000fe400000000ff */
[----:B------:R-:W-:Y:S01]  /*0ba0*/  F2FP.F16.F32.PACK_AB R13, R13, R26 ;  /* 0x0000001a0d0d723e */ /* 0x000fe200000000ff */
[----:B------:R1:W-:Y:S01]  /*0bb0*/  STSM.16.MT88.4 [R43+0xa400], R8 ;  /* 0x00a400082b007844 */ /* 0x0003e20000004200 */
[----:B------:R-:W-:Y:S02]  /*0bc0*/  F2FP.F16.F32.PACK_AB R14, R29, R14 ;  /* 0x0000000e1d0e723e */ /* 0x000fe400000000ff */
[----:B------:R-:W-:Y:S01]  /*0bd0*/  F2FP.F16.F32.PACK_AB R15, R6, R15 ;  /* 0x0000000f060f723e */ /* 0x000fe200000000ff */
[----:B------:R-:W-:Y:S01]  /*0be0*/  IMAD R6, R7, 0x2, R2 ;  /* 0x0000000207067824 */ /* 0x000fe200078e0202 */
[----:B------:R-:W-:Y:S02]  /*0bf0*/  F2FP.F16.F32.PACK_AB R16, R33, R32 ;  /* 0x000000202110723e */ /* 0x000fe400000000ff */
[----:B------:R-:W-:Y:S01]  /*0c00*/  F2FP.F16.F32.PACK_AB R17, R35, R34 ;  /* 0x000000222311723e */ /* 0x000fe200000000ff */
[----:B------:R2:W-:Y:S01]  /*0c10*/  STSM.16.MT88.4 [R43+0xa600], R12 ;  /* 0x00a6000c2b007844 */ /* 0x0005e20000004200 */
[----:B------:R-:W-:-:S02]  /*0c20*/  F2FP.F16.F32.PACK_AB R18, R37, R36 ;  /* 0x000000242512723e */ /* 0x000fc400000000ff */
[----:B------:R-:W-:Y:S02]  /*0c30*/  F2FP.F16.F32.PACK_AB R19, R39, R38 ;  /* 0x000000262713723e */ /* 0x000fe400000000ff */
[----:B------:R-:W-:Y:S01]  /*0c40*/  SHF.R.U32.HI R25, RZ, 0x4, R0 ;  /* 0x00000004ff197819 */ /* 0x000fe20000011600 */
[----:B------:R-:W-:Y:S02]  /*0c50*/  IMAD R0, R4, -0x50, R41 ;  /* 0xffffffb004007824 */ /* 0x000fe400078e0229 */
[----:B------:R-:W-:Y:S01]  /*0c60*/  HFMA2 R41, -RZ, RZ, 0, 0 ;  /* 0x00000000ff297431 */ /* 0x000fe200000001ff */
[----:B------:R3:W-:Y:S01]  /*0c70*/  STSM.16.MT88.4 [R43+0xa800], R16 ;  /* 0x00a800102b007844 */ /* 0x0007e20000004200 */
[----:B------:R-:W-:Y:S01]  /*0c80*/  BAR.SYNC.DEFER_BLOCKING 0x0 ;  /* 0x0000000000007b1d */ /* 0x000fe20000010000 */
[----:B0-----:R-:W-:Y:S02]  /*0c90*/  ISETP.GE.AND P0, PT, R40, UR4, PT ;  /* 0x0000000428007c0c */ /* 0x001fe4000bf06270 */
[C---:B-1----:R-:W-:Y:S01]  /*0ca0*/  IADD3 R10, P1, PT, R25.reuse, R60, RZ ;  /* 0x0000003c190a7210 */ /* 0x042fe20007f3e0ff */
[----:B--2---:R-:W-:Y:S01]  /*0cb0*/  VIADD R12, R25, 0x30 ;  /* 0x00000030190c7836 */ /* 0x004fe20000000000 */
[----:B------:R-:W-:Y:S01]  /*0cc0*/  VIMNMX R14, PT, PT, R0, 0x50, PT ;  /* 0x00000050000e7848 */ /* 0x000fe20003fe0100 */
[----:B------:R-:W-:Y:S01]  /*0cd0*/  IMAD.WIDE.U32 R8, R5, UR6, R40 ;  /* 0x0000000605087c25 */ /* 0x000fe2000f8e0028 */
[----:B------:R-:W-:-:S02]  /*0ce0*/  IADD3 R2, PT, PT, R2, 0xa000, RZ ;  /* 0x0000a00002027810 */ /* 0x000fc40007ffe0ff */
[-C--:B------:R-:W-:Y:S01]  /*0cf0*/  ISETP.GE.OR P4, PT, R25, R14.reuse, P0 ;  /* 0x0000000e1900720c */ /* 0x080fe20000786670 */
[----:B------:R-:W-:Y:S01]  /*0d00*/  IMAD R9, R5, UR7, R9 ;  /* 0x0000000705097c24 */ /* 0x000fe2000f8e0209 */
[C---:B------:R-:W-:Y:S01]  /*0d10*/  IADD3 R5, PT, PT, R25.reuse, 0x20, RZ ;  /* 0x0000002019057810 */ /* 0x040fe20007ffe0ff */
[----:B------:R-:W-:Y:S02]  /*0d20*/  VIADD R0, R25, 0x10 ;  /* 0x0000001019007836 */ /* 0x000fe40000000000 */
[----:B------:R-:W-:Y:S01]  /*0d30*/  IMAD.WIDE.U32 R8, R3, UR10, R8 ;  /* 0x0000000a03087c25 */ /* 0x000fe2000f8e0008 */
[-C--:B------:R-:W-:Y:S02]  /*0d40*/  ISETP.GE.OR P2, PT, R5, R14.reuse, P0 ;  /* 0x0000000e0500720c */ /* 0x080fe40000746670 */
[-C--:B------:R-:W-:Y:S01]  /*0d50*/  ISETP.GE.OR P3, PT, R0, R14.reuse, P0 ;  /* 0x0000000e0000720c */ /* 0x080fe20000766670 */
[----:B------:R-:W-:Y:S02]  /*0d60*/  VIADD R25, R25, 0x40 ;  /* 0x0000004019197836 */ /* 0x000fe40000000000 */
[----:B------:R-:W-:Y:S01]  /*0d70*/  IMAD.X R11, RZ, RZ, R61, P1 ;  /* 0x000000ffff0b7224 */ /* 0x000fe200008e063d */
[-C--:B------:R-:W-:Y:S01]  /*0d80*/  ISETP.GE.OR P1, PT, R12, R14.reuse, P0 ;  /* 0x0000000e0c00720c */ /* 0x080fe20000726670 */
[----:B------:R-:W-:Y:S01]  /*0d90*/  IMAD R3, R3, UR11, R9 ;  /* 0x0000000b03037c24 */ /* 0x000fe2000f8e0209 */
[----:B------:R-:W-:Y:S01]  /*0da0*/  ISETP.GE.OR P0, PT, R25, R14, P0 ;  /* 0x0000000e1900720c */ /* 0x000fe20000706670 */
[----:B------:R3:W0:Y:S01]  /*0db0*/  LDS.128 R20, [R6+0xa800] ;  /* 0x00a8000006147984 */ /* 0x0006220000000c00 */
[----:B------:R-:W-:-:S04]  /*0dc0*/  IMAD.WIDE.U32 R4, R4, 0x50, R10 ;  /* 0x0000005004047825 */ /* 0x000fc800078e000a */
[----:B------:R-:W-:Y:S01]  /*0dd0*/  IMAD R2, R7, 0x2, R2 ;  /* 0x0000000207027824 */ /* 0x000fe200078e0202 */
[----:B------:R-:W-:Y:S06]  /*0de0*/  @P4 BRA `(.L_x_45) ;  /* 0x00000000002c4947 */ /* 0x000fec0003800000 */
[----:B------:R1:W2:Y:S01]  /*0df0*/  LDS.128 R12, [R2] ;  /* 0x00000000020c7984 */ /* 0x0002a20000000c00 */
[----:B------:R-:W4:Y:S01]  /*0e00*/  LDCU.64 UR4, c[0x0][0x3c0] ;  /* 0x00007800ff0477ac */ /* 0x000f220008000a00 */
[----:B------:R-:W3:Y:S01]  /*0e10*/  LDCU.64 UR6, c[0x0][0x3a8] ;  /* 0x00007500ff0677ac */ /* 0x000ee20008000a00 */
[----:B-1----:R-:W-:Y:S01]  /*0e20*/  MOV R2, R8 ;  /* 0x0000000800027202 */ /* 0x002fe20000000f00 */
[----:B----4-:R-:W-:-:S04]  /*0e30*/  IMAD R7, R5, UR4, RZ ;  /* 0x0000000405077c24 */ /* 0x010fc8000f8e02ff */
[----:B------:R-:W-:-:S04]  /*0e40*/  IMAD.WIDE.U32 R10, R4, UR4, R2 ;  /* 0x00000004040a7c25 */ /* 0x000fc8000f8e0002 */
[----:B------:R-:W-:Y:S01]  /*0e50*/  IMAD R7, R4, UR5, R7 ;  /* 0x0000000504077c24 */ /* 0x000fe2000f8e0207 */
[----:B---3--:R-:W-:-:S03]  /*0e60*/  LEA R16, P4, R10, UR6, 0x1 ;  /* 0x000000060a107c11 */ /* 0x008fc6000f8808ff */
[----:B------:R-:W-:-:S05]  /*0e70*/  IMAD.IADD R7, R11, 0x1, R7 ;  /* 0x000000010b077824 */ /* 0x000fca00078e0207 */
[----:B------:R-:W-:-:S05]  /*0e80*/  LEA.HI.X R17, R10, UR7, R7, 0x1, P4 ;  /* 0x000000070a117c11 */ /* 0x000fca000a0f0c07 */
[----:B--2---:R1:W-:Y:S02]  /*0e90*/  STG.E.128 desc[UR8][R16.64], R12 ;  /* 0x0000000c10007986 */ /* 0x0043e4000c101d08 */
.L_x_45:
[----:B------:R-:W-:Y:S05]  /*0ea0*/  BSYNC.RECONVERGENT B0 ;  /* 0x0000000000007941 */ /* 0x000fea0003800200 */
.L_x_44:
[----:B-1----:R1:W2:Y:S01]  /*0eb0*/  LDS.128 R12, [R6+0xa200] ;  /* 0x00a20000060c7984 */ /* 0x0022a20000000c00 */
[----:B------:R-:W-:Y:S04]  /*0ec0*/  BSSY.RECONVERGENT B0, `(.L_x_46) ;  /* 0x000000f000007945 */ /* 0x000fe80003800200 */
[----:B------:R-:W-:Y:S05]  /*0ed0*/  @P3 BRA `(.L_x_47) ;  /* 0x0000000000343947 */ /* 0x000fea0003800000 */
[----:B------:R-:W4:Y:S01]  /*0ee0*/  LDCU.64 UR4, c[0x0][0x3c0] ;  /* 0x00007800ff0477ac */ /* 0x000f220008000a00 */
[----:B------:R-:W-:Y:S01]  /*0ef0*/  IADD3 R7, P3, PT, R4, 0x10, RZ ;  /* 0x0000001004077810 */ /* 0x000fe20007f7e0ff */
[----:B------:R-:W-:Y:S01]  /*0f00*/  IMAD.MOV.U32 R10, RZ, RZ, R8 ;  /* 0x000000ffff0a7224 */ /* 0x000fe200078e0008 */
[----:B------:R-:W-:Y:S01]  /*0f10*/  MOV R11, R3 ;  /* 0x00000003000b7202 */ /* 0x000fe20000000f00 */
[----:B------:R-:W3:Y:S01]  /*0f20*/  LDCU.64 UR6, c[0x0][0x3a8] ;  /* 0x00007500ff0677ac */ /* 0x000ee20008000a00 */
[----:B------:R-:W-:-:S05]  /*0f30*/  IADD3.X R0, PT, PT, RZ, R5, RZ, P3, !PT ;  /* 0x00000005ff007210 */ /* 0x000fca0001ffe4ff */
[----:B----4-:R-:W-:Y:S02]  /*0f40*/  IMAD R0, R0, UR4, RZ ;  /* 0x0000000400007c24 */ /* 0x010fe4000f8e02ff */
[----:B------:R-:W-:-:S04]  /*0f50*/  IMAD.WIDE.U32 R10, R7, UR4, R10 ;  /* 0x00000004070a7c25 */ /* 0x000fc8000f8e000a */
[----:B------:R-:W-:Y:S01]  /*0f60*/  IMAD R7, R7, UR5, R0 ;  /* 0x0000000507077c24 */ /* 0x000fe2000f8e0200 */
[----:B---3--:R-:W-:-:S03]  /*0f70*/  LEA R16, P3, R10, UR6, 0x1 ;  /* 0x000000060a107c11 */ /* 0x008fc6000f8608ff */
[----:B------:R-:W-:-:S05]  /*0f80*/  IMAD.IADD R7, R11, 0x1, R7 ;  /* 0x000000010b077824 */ /* 0x000fca00078e0207 */
[----:B------:R-:W-:-:S05]  /*0f90*/  LEA.HI.X R17, R10, UR7, R7, 0x1, P3 ;  /* 0x000000070a117c11 */ /* 0x000fca00098f0c07 */
[----:B--2---:R4:W-:Y:S02]  /*0fa0*/  STG.E.128 desc[UR8][R16.64], R12 ;  /* 0x0000000c10007986 */ /* 0x0049e4000c101d08 */
.L_x_47:
[----:B------:R-:W-:Y:S05]  /*0fb0*/  BSYNC.RECONVERGENT B0 ;  /* 0x0000000000007941 */ /* 0x000fea0003800200 */
.L_x_46:
[----:B--2-4-:R2:W4:Y:S01]  /*0fc0*/  LDS.128 R12, [R6+0xa400] ;  /* 0x00a40000060c7984 */ /* 0x0145220000000c00 */
[----:B------:R-:W-:Y:S04]  /*0fd0*/  BSSY.RECONVERGENT B0, `(.L_x_48) ;  /* 0x000000f000007945 */ /* 0x000fe80003800200 */
[----:B------:R-:W-:Y:S05]  /*0fe0*/  @P2 BRA `(.L_x_49) ;  /* 0x0000000000342947 */ /* 0x000fea0003800000 */
[----:B------:R-:W5:Y:S01]  /*0ff0*/  LDCU.64 UR4, c[0x0][0x3c0] ;  /* 0x00007800ff0477ac */ /* 0x000f620008000a00 */
[----:B------:R-:W-:Y:S01]  /*1000*/  IADD3 R7, P2, PT, R4, 0x20, RZ ;  /* 0x0000002004077810 */ /* 0x000fe20007f5e0ff */
[----:B------:R-:W-:Y:S01]  /*1010*/  IMAD.MOV.U32 R10, RZ, RZ, R8 ;  /* 0x000000ffff0a7224 */ /* 0x000fe200078e0008 */
[----:B------:R-:W-:Y:S01]  /*1020*/  MOV R11, R3 ;  /* 0x00000003000b7202 */ /* 0x000fe20000000f00 */
[----:B------:R-:W3:Y:S01]  /*1030*/  LDCU.64 UR6, c[0x0][0x3a8] ;  /* 0x00007500ff0677ac */ /* 0x000ee20008000a00 */
[----:B------:R-:W-:-:S05]  /*1040*/  IADD3.X R0, PT, PT, RZ, R5, RZ, P2, !PT ;  /* 0x00000005ff007210 */ /* 0x000fca00017fe4ff */
[----:B-----5:R-:W-:Y:S02]  /*1050*/  IMAD R0, R0, UR4, RZ ;  /* 0x0000000400007c24 */ /* 0x020fe4000f8e02ff */
[----:B------:R-:W-:-:S04]  /*1060*/  IMAD.WIDE.U32 R10, R7, UR4, R10 ;  /* 0x00000004070a7c25 */ /* 0x000fc8000f8e000a */
[----:B------:R-:W-:Y:S01]  /*1070*/  IMAD R7, R7, UR5, R0 ;  /* 0x0000000507077c24 */ /* 0x000fe2000f8e0200 */
[----:B---3--:R-:W-:-:S03]  /*1080*/  LEA R16, P2, R10, UR6, 0x1 ;  /* 0x000000060a107c11 */ /* 0x008fc6000f8408ff */
[----:B------:R-:W-:-:S05]  /*1090*/  IMAD.IADD R7, R11, 0x1, R7 ;  /* 0x000000010b077824 */ /* 0x000fca00078e0207 */
[----:B------:R-:W-:-:S05]  /*10a0*/  LEA.HI.X R17, R10, UR7, R7, 0x1, P2 ;  /* 0x000000070a117c11 */ /* 0x000fca00090f0c07 */
[----:B----4-:R3:W-:Y:S02]  /*10b0*/  STG.E.128 desc[UR8][R16.64], R12 ;  /* 0x0000000c10007986 */ /* 0x0107e4000c101d08 */
.L_x_49:
[----:B------:R-:W-:Y:S05]  /*10c0*/  BSYNC.RECONVERGENT B0 ;  /* 0x0000000000007941 */ /* 0x000fea0003800200 */
.L_x_48:
[----:B---34-:R3:W4:Y:S01]  /*10d0*/  LDS.128 R12, [R6+0xa600] ;  /* 0x00a60000060c7984 */ /* 0x0187220000000c00 */
[----:B------:R-:W-:Y:S04]  /*10e0*/  BSSY.RECONVERGENT B0, `(.L_x_50) ;  /* 0x000000f000007945 */ /* 0x000fe80003800200 */
[----:B------:R-:W-:Y:S05]  /*10f0*/  @P1 BRA `(.L_x_51) ;  /* 0x0000000000341947 */ /* 0x000fea0003800000 */
[----:B------:R-:W5:Y:S01]  /*1100*/  LDCU.64 UR4, c[0x0][0x3c0] ;  /* 0x00007800ff0477ac */ /* 0x000f620008000a00 */
[----:B------:R-:W-:Y:S01]  /*1110*/  IADD3 R11, P1, PT, R4, 0x30, RZ ;  /* 0x00000030040b7810 */ /* 0x000fe20007f3e0ff */
[----:B-123--:R-:W-:Y:S01]  /*1120*/  IMAD.MOV.U32 R6, RZ, RZ, R8 ;  /* 0x000000ffff067224 */ /* 0x00efe200078e0008 */
[----:B------:R-:W-:Y:S01]  /*1130*/  MOV R7, R3 ;  /* 0x0000000300077202 */ /* 0x000fe20000000f00 */
[----:B------:R-:W1:Y:S01]  /*1140*/  LDCU.64 UR6, c[0x0][0x3a8] ;  /* 0x00007500ff0677ac */ /* 0x000e620008000a00 */
[----:B------:R-:W-:-:S05]  /*1150*/  IADD3.X R0, PT, PT, RZ, R5, RZ, P1, !PT ;  /* 0x00000005ff007210 */ /* 0x000fca0000ffe4ff */
[----:B-----5:R-:W-:Y:S02]  /*1160*/  IMAD R0, R0, UR4, RZ ;  /* 0x0000000400007c24 */ /* 0x020fe4000f8e02ff */
[----:B------:R-:W-:-:S04]  /*1170*/  IMAD.WIDE.U32 R6, R11, UR4, R6 ;  /* 0x000000040b067c25 */ /* 0x000fc8000f8e0006 */
[----:B------:R-:W-:Y:S01]  /*1180*/  IMAD R11, R11, UR5, R0 ;  /* 0x000000050b0b7c24 */ /* 0x000fe2000f8e0200 */
[----:B-1----:R-:W-:-:S03]  /*1190*/  LEA R10, P1, R6, UR6, 0x1 ;  /* 0x00000006060a7c11 */ /* 0x002fc6000f8208ff */
[----:B------:R-:W-:-:S05]  /*11a0*/  IMAD.IADD R7, R7, 0x1, R11 ;  /* 0x0000000107077824 */ /* 0x000fca00078e020b */
[----:B------:R-:W-:-:S05]  /*11b0*/  LEA.HI.X R11, R6, UR7, R7, 0x1, P1 ;  /* 0x00000007060b7c11 */ /* 0x000fca00088f0c07 */
[----:B----4-:R1:W-:Y:S02]  /*11c0*/  STG.E.128 desc[UR8][R10.64], R12 ;  /* 0x0000000c0a007986 */ /* 0x0103e4000c101d08 */
.L_x_51:
[----:B------:R-:W-:Y:S05]  /*11d0*/  BSYNC.RECONVERGENT B0 ;  /* 0x0000000000007941 */ /* 0x000fea0003800200 */
.L_x_50:
[----:B------:R-:W-:Y:S05]  /*11e0*/  @P0 EXIT ;  /* 0x000000000000094d */ /* 0x000fea0003800000 */
[----:B------:R-:W5:Y:S01]  /*11f0*/  LDCU.64 UR4, c[0x0][0x3c0] ;  /* 0x00007800ff0477ac */ /* 0x000f620008000a00 */
[----:B------:R-:W-:Y:S01]  /*1200*/  IADD3 R7, P0, PT, R4, 0x40, RZ ;  /* 0x0000004004077810 */ /* 0x000fe20007f1e0ff */
[----:B------:R-:W-:Y:S01]  /*1210*/  IMAD.MOV.U32 R2, RZ, RZ, R8 ;  /* 0x000000ffff027224 */ /* 0x000fe200078e0008 */
[----:B------:R-:W0:Y:S02]  /*1220*/  LDCU.64 UR6, c[0x0][0x3a8] ;  /* 0x00007500ff0677ac */ /* 0x000e240008000a00 */
[----:B------:R-:W-:-:S05]  /*1230*/  IADD3.X R4, PT, PT, RZ, R5, RZ, P0, !PT ;  /* 0x00000005ff047210 */ /* 0x000fca00007fe4ff */
[----:B-----5:R-:W-:Y:S02]  /*1240*/  IMAD R4, R4, UR4, RZ ;  /* 0x0000000404047c24 */ /* 0x020fe4000f8e02ff */
[----:B------:R-:W-:-:S04]  /*1250*/  IMAD.WIDE.U32 R2, R7, UR4, R2 ;  /* 0x0000000407027c25 */ /* 0x000fc8000f8e0002 */
[----:B------:R-:W-:Y:S01]  /*1260*/  IMAD R7, R7, UR5, R4 ;  /* 0x0000000507077c24 */ /* 0x000fe2000f8e0204 */
[----:B0-----:R-:W-:-:S04]  /*1270*/  LEA R4, P0, R2, UR6, 0x1 ;  /* 0x0000000602047c11 */ /* 0x001fc8000f8008ff */
[----:B------:R-:W-:-:S04]  /*1280*/  IADD3 R3, PT, PT, R3, R7, RZ ;  /* 0x0000000703037210 */ /* 0x000fc80007ffe0ff */
[----:B------:R-:W-:-:S05]  /*1290*/  LEA.HI.X R5, R2, UR7, R3, 0x1, P0 ;  /* 0x0000000702057c11 */ /* 0x000fca00080f0c03 */
[----:B------:R-:W-:Y:S01]  /*12a0*/  STG.E.128 desc[UR8][R4.64], R20 ;  /* 0x0000001404007986 */ /* 0x000fe2000c101d08 */
[----:B------:R-:W-:Y:S05]  /*12b0*/  EXIT ;  /* 0x000000000000794d */ /* 0x000fea0003800000 */
.L_x_52:
        /* <DEDUP_REMOVED lines=12> */
.L_x_163:


//--------------------- .text._ZN7cutlass13device_kernelIN5flash11enable_sm90INS1_16FlashAttnBwdSm90INS1_25CollectiveMainloopBwdSm90ILi2ELi2ELi2EN4cute5tupleIJNS5_1CILi1EEES8_S8_EEENS6_IJNS7_ILi80EEENS7_ILi128EEESB_EEENS_6half_tEfNS_4arch4Sm90ELb0ELb0ELb0ELb1ELb1ELb1ELb0ELb1ELi2ELi1ELi2ELi1ELb0EEENS1_24CollectiveEpilogueBwdGQAISC_fSF_Li256ELb1ELb1EEENS1_19SingleTileSchedulerILb1ELb0ELb0ELi128EEEEEEEEEvNT_6ParamsE --------------------------
	.section	.text._ZN7cutlass13device_kernelIN5flash11enable_sm90INS1_16FlashAttnBwdSm90INS1_25CollectiveMainloopBwdSm90ILi2ELi2ELi2EN4cute5tupleIJNS5_1CILi1EEES8_S8_EEENS6_IJNS7_ILi80EEENS7_ILi128EEESB_EEENS_6half_tEfNS_4arch4Sm90ELb0ELb0ELb0ELb1ELb1ELb1ELb0ELb1ELi2ELi1ELi2ELi1ELb0EEENS1_24CollectiveEpilogueBwdGQAISC_fSF_Li256ELb1ELb1EEENS1_19SingleTileSchedulerILb1ELb0ELb0ELi128EEEEEEEEEvNT_6ParamsE,"ax",@progbits
	.align	128
.text._ZN7cutlass13device_kernelIN5flash11enable_sm90INS1_16FlashAttnBwdSm90INS1_25CollectiveMainloopBwdSm90ILi2ELi2ELi2EN4cute5tupleIJNS5_1CILi1EEES8_S8_EEENS6_IJNS7_ILi80EEENS7_ILi128EEESB_EEENS_6half_tEfNS_4arch4Sm90ELb0ELb0ELb0ELb1ELb1ELb1ELb0ELb1ELi2ELi1ELi2ELi1ELb0EEENS1_24CollectiveEpilogueBwdGQAISC_fSF_Li256ELb1ELb1EEENS1_19SingleTileSchedulerILb1ELb0ELb0ELi128EEEEEEEEEvNT_6ParamsE:
        .type           _ZN7cutlass13device_kernelIN5flash11enable_sm90INS1_16FlashAttnBwdSm90INS1_25CollectiveMainloopBwdSm90ILi2ELi2ELi2EN4cute5tupleIJNS5_1CILi1EEES8_S8_EEENS6_IJNS7_ILi80EEENS7_ILi128EEESB_EEENS_6half_tEfNS_4arch4Sm90ELb0ELb0ELb0ELb1ELb1ELb1ELb0ELb1ELi2ELi1ELi2ELi1ELb0EEENS1_24CollectiveEpilogueBwdGQAISC_fSF_Li256ELb1ELb1EEENS1_19SingleTileSchedulerILb1ELb0ELb0ELi128EEEEEEEEEvNT_6ParamsE,@function
        .size           _ZN7cutlass13device_kernelIN5flash11enable_sm90INS1_16FlashAttnBwdSm90INS1_25CollectiveMainloopBwdSm90ILi2ELi2ELi2EN4cute5tupleIJNS5_1CILi1EEES8_S8_EEENS6_IJNS7_ILi80EEENS7_ILi128EEESB_EEENS_6half_tEfNS_4arch4Sm90ELb0ELb0ELb0ELb1ELb1ELb1ELb0ELb1ELi2ELi1ELi2ELi1ELb0EEENS1_24CollectiveEpilogueBwdGQAISC_fSF_Li256ELb1ELb1EEENS1_19SingleTileSchedulerILb1ELb0ELb0ELi128EEEEEEEEEvNT_6ParamsE,(.L_x_164 - _ZN7cutlass13device_kernelIN5flash11enable_sm90INS1_16FlashAttnBwdSm90INS1_25CollectiveMainloopBwdSm90ILi2ELi2ELi2EN4cute5tupleIJNS5_1CILi1EEES8_S8_EEENS6_IJNS7_ILi80EEENS7_ILi128EEESB_EEENS_6half_tEfNS_4arch4Sm90ELb0ELb0ELb0ELb1ELb1ELb1ELb0ELb1ELi2ELi1ELi2ELi1ELb0EEENS1_24CollectiveEpilogueBwdGQAISC_fSF_Li256ELb1ELb1EEENS1_19SingleTileSchedulerILb1ELb0ELb0ELi128EEEEEEEEEvNT_6ParamsE)
        .other          _ZN7cutlass13device_kernelIN5flash11enable_sm90INS1_16FlashAttnBwdSm90INS1_25CollectiveMainloopBwdSm90ILi2ELi2ELi2EN4cute5tupleIJNS5_1CILi1EEES8_S8_EEENS6_IJNS7_ILi80EEENS7_ILi128EEESB_EEENS_6half_tEfNS_4arch4Sm90ELb0ELb0ELb0ELb1ELb1ELb1ELb0ELb1ELi2ELi1ELi2ELi1ELb0EEENS1_24CollectiveEpilogueBwdGQAISC_fSF_Li256ELb1ELb1EEENS1_19SingleTileSchedulerILb1ELb0ELb0ELi128EEEEEEEEEvNT_6ParamsE,@"STO_CUDA_ENTRY STV_DEFAULT"
_ZN7cutlass13device_kernelIN5flash11enable_sm90INS1_16FlashAttnBwdSm90INS1_25CollectiveMainloopBwdSm90ILi2ELi2ELi2EN4cute5tupleIJNS5_1CILi1EEES8_S8_EEENS6_IJNS7_ILi80EEENS7_ILi128EEESB_EEENS_6half_tEfNS_4arch4Sm90ELb0ELb0ELb0ELb1ELb1ELb1ELb0ELb1ELi2ELi1ELi2ELi1ELb0EEENS1_24CollectiveEpilogueBwdGQAISC_fSF_Li256ELb1ELb1EEENS1_19SingleTileSchedulerILb1ELb0ELb0ELi128EEEEEEEEEvNT_6ParamsE:
[----:B------:R-:W-:Y:S01]  /*0000*/  LDC R1, c[0x0][0x37c] ;  /* 0x0000df00ff017b82 */ /* 0x000fe20000000800 */
[----:B------:R-:W-:Y:S05]  /*0010*/  EXIT ;  /* 0x000000000000794d */ /* 0x000fea0003800000 */
.L_x_53:
        /* <DEDUP_REMOVED lines=14> */
.L_x_164:


//--------------------- .text._ZN7cutlass13device_kernelIN5flash22FlashAttnBwdPreprocessIN4cute5tupleIJNS3_1CILi80EEENS5_ILi128EEEEEENS_6half_tEfNS_4arch4Sm90ELb1ELb1EEEEEvNT_6ParamsE --------------------------
	.section	.text._ZN7cutlass13device_kernelIN5flash22FlashAttnBwdPreprocessIN4cute5tupleIJNS3_1CILi80EEENS5_ILi128EEEEEENS_6half_tEfNS_4arch4Sm90ELb1ELb1EEEEEvNT_6ParamsE,"ax",@progbits
	.align	128
.text._ZN7cutlass13device_kernelIN5flash22FlashAttnBwdPreprocessIN4cute5tupleIJNS3_1CILi80EEENS5_ILi128EEEEEENS_6half_tEfNS_4arch4Sm90ELb1ELb1EEEEEvNT_6ParamsE:
        .type           _ZN7cutlass13device_kernelIN5flash22FlashAttnBwdPreprocessIN4cute5tupleIJNS3_1CILi80EEENS5_ILi128EEEEEENS_6half_tEfNS_4arch4Sm90ELb1ELb1EEEEEvNT_6ParamsE,@function
        .size           _ZN7cutlass13device_kernelIN5flash22FlashAttnBwdPreprocessIN4cute5tupleIJNS3_1CILi80EEENS5_ILi128EEEEEENS_6half_tEfNS_4arch4Sm90ELb1ELb1EEEEEvNT_6ParamsE,(.L_x_165 - _ZN7cutlass13device_kernelIN5flash22FlashAttnBwdPreprocessIN4cute5tupleIJNS3_1CILi80EEENS5_ILi128EEEEEENS_6half_tEfNS_4arch4Sm90ELb1ELb1EEEEEvNT_6ParamsE)
        .other          _ZN7cutlass13device_kernelIN5flash22FlashAttnBwdPreprocessIN4cute5tupleIJNS3_1CILi80EEENS5_ILi128EEEEEENS_6half_tEfNS_4arch4Sm90ELb1ELb1EEEEEvNT_6ParamsE,@"STO_CUDA_ENTRY STV_DEFAULT"
_ZN7cutlass13device_kernelIN5flash22FlashAttnBwdPreprocessIN4cute5tupleIJNS3_1CILi80EEENS5_ILi128EEEEEENS_6half_tEfNS_4arch4Sm90ELb1ELb1EEEEEvNT_6ParamsE:
[----:B------:R-:W-:Y:S08]  /*0000*/  LDC R1, c[0x0][0x37c] ;  /* 0x0000df00ff017b82 */ /* 0x000ff00000000800 */
[----:B------:R-:W0:Y:S01]  /*0010*/  LDC.64 R8, c[0x0][0x460] ;  /* 0x00011800ff087b82 */ /* 0x000e220000000a00 */
[----:B------:R-:W1:Y:S01]  /*0020*/  S2R R0, SR_CTAID.X ;  /* 0x0000000000007919 */ /* 0x000e620000002500 */
[----:B------:R-:W2:Y:S01]  /*0030*/  LDCU.64 UR4, c[0x0][0x358] ;  /* 0x00006b00ff0477ac */ /* 0x000ea20008000a00 */
[----:B------:R-:W3:Y:S05]  /*0040*/  S2R R3, SR_CTAID.Z ;  /* 0x0000000000037919 */ /* 0x000eea0000002700 */
[----:B------:R-:W4:Y:S01]  /*0050*/  S2UR UR6, SR_CTAID.Y ;  /* 0x00000000000679c3 */ /* 0x000f220000002600 */
[----:B0-----:R-:W-:-:S04]  /*0060*/  ISETP.NE.U32.AND P0, PT, R8, RZ, PT ;  /* 0x000000ff0800720c */ /* 0x001fc80003f05070 */
[----:B------:R-:W-:-:S13]  /*0070*/  ISETP.NE.AND.EX P2, PT, R9, RZ, PT, P0 ;  /* 0x000000ff0900720c */ /* 0x000fda0003f45300 */
[----:B-1234-:R-:W-:Y:S05]  /*0080*/  @P2 BRA `(.L_x_54) ;  /* 0x0000000000202947 */ /* 0x01efea0003800000 */
[----:B------:R-:W0:Y:S01]  /*0090*/  LDCU.64 UR8, c[0x0][0x468] ;  /* 0x00008d00ff0877ac */ /* 0x000e220008000a00 */
[----:B------:R-:W1:Y:S01]  /*00a0*/  LDC R65, c[0x0][0x388] ;  /* 0x0000e200ff417b82 */ /* 0x000e620000000800 */
[----:B------:R-:W-:Y:S01]  /*00b0*/  HFMA2 R2, -RZ, RZ, 0, 0 ;  /* 0x00000000ff027431 */ /* 0x000fe200000001ff */
[----:B------:R-:W-:Y:S01]  /*00c0*/  CS2R R50, SRZ ;  /* 0x0000000000327805 */ /* 0x000fe2000001ff00 */
[----:B0-----:R-:W-:-:S04]  /*00d0*/  UISETP.NE.U32.AND UP0, UPT, UR8, URZ, UPT ;  /* 0x000000ff0800728c */ /* 0x001fc8000bf05070 */
[----:B------:R-:W-:-:S09]  /*00e0*/  UISETP.NE.AND.EX UP0, UPT, UR9, URZ, UPT, UP0 ;  /* 0x000000ff0900728c */ /* 0x000fd2000bf05300 */
[----:B------:R-:W-:Y:S05]  /*00f0*/  BRA.U !UP0, `(.L_x_55) ;  /* 0x0000000108507547 */ /* 0x000fea000b800000 */
[----:B------:R-:W-:Y:S05]  /*0100*/  BRA `(.L_x_56) ;  /* 0x0000000000347947 */ /* 0x000fea0003800000 */
.L_x_54:
        /* <DEDUP_REMOVED lines=10> */
[----:B------:R-:W-:-:S05]  /*01b0*/  LEA.HI.SX32 R2, R2, R7, 0x1b ;  /* 0x0000000702027211 */ /* 0x000fca00078fdaff */
[----:B------:R-:W-:Y:S01]  /*01c0*/  IMAD R2, R2, 0x50, RZ ;  /* 0x0000005002027824 */ /* 0x000fe200078e02ff */
[----:B------:R-:W-:Y:S06]  /*01d0*/  BRA.U !UP0, `(.L_x_57) ;  /* 0x0000000108107547 */ /* 0x000fec000b800000 */
.L_x_56:
[----:B------:R-:W0:Y:S02]  /*01e0*/  LDC.64 R4, c[0x0][0x468] ;  /* 0x00011a00ff047b82 */ /* 0x000e240000000a00 */
[----:B0-----:R-:W-:-:S05]  /*01f0*/  IMAD.WIDE.U32 R4, R3, 0x4, R4 ;  /* 0x0000000403047825 */ /* 0x001fca00078e0004 */
[----:B-1----:R0:W5:Y:S01]  /*0200*/  LDG.E R65, desc[UR4][R4.64] ;  /* 0x0000000404417981 */ /* 0x002162000c1e1900 */
[----:B------:R-:W-:Y:S05]  /*0210*/  BRA `(.L_x_55) ;  /* 0x0000000000087947 */ /* 0x000fea0003800000 */
.L_x_57:
[----:B------:R-:W2:Y:S02]  /*0220*/  LDG.E R5, desc[UR4][R4.64+0x4] ;  /* 0x0000040404057981 */ /* 0x000ea4000c1e1900 */
[----:B--2---:R-:W-:-:S07]  /*0230*/  IADD3 R65, PT, PT, -R50, R5, RZ ;  /* 0x0000000532417210 */ /* 0x004fce0007ffe1ff */
.L_x_55:
[----:B0-----:R-:W0:Y:S01]  /*0240*/  S2R R5, SR_TID.X ;  /* 0x0000000000057919 */ /* 0x001e220000002100 */
[----:B------:R-:W-:Y:S01]  /*0250*/  IMAD R4, R0, 0x50, RZ ;  /* 0x0000005000047824 */ /* 0x000fe200078e02ff */
[----:B------:R-:W-:-:S04]  /*0260*/  ISETP.NE.AND.EX P0, PT, R9, RZ, PT, P0 ;  /* 0x000000ff0900720c */ /* 0x000fc80003f05300 */
[----:B-1---5:R-:W-:-:S13]  /*0270*/  ISETP.GE.AND P1, PT, R4, R65, PT ;  /* 0x000000410400720c */ /* 0x022fda0003f26270 */
[----:B------:R-:W-:Y:S05]  /*0280*/  @P1 EXIT P0 ;  /* 0x000000000000194d */ /* 0x000fea0000000000 */
[----:B------:R-:W1:Y:S01]  /*0290*/  LDCU UR7, c[0x0][0x38c] ;  /* 0x00007180ff0777ac */ /* 0x000e620008000800 */
[----:B0-----:R-:W-:Y:S01]  /*02a0*/  SHF.L.U32 R52, R5, 0x3, RZ ;  /* 0x0000000305347819 */ /* 0x001fe200000006ff */
[----:B------:R-:W0:Y:S01]  /*02b0*/  LDC.64 R10, c[0x0][0x3a0] ;  /* 0x0000e800ff0a7b82 */ /* 0x000e220000000a00 */
[----:B------:R-:W-:Y:S01]  /*02c0*/  IMAD R6, R0, -0x50, R65 ;  /* 0xffffffb000067824 */ /* 0x000fe200078e0241 */
[----:B------:R-:W-:Y:S02]  /*02d0*/  SHF.R.U32.HI R7, RZ, 0x4, R5 ;  /* 0x00000004ff077819 */ /* 0x000fe40000011605 */
[----:B------:R-:W-:Y:S02]  /*02e0*/  LOP3.LUT R52, R52, 0x78, RZ, 0xc0, !PT ;  /* 0x0000007834347812 */ /* 0x000fe400078ec0ff */
[----:B------:R-:W-:Y:S02]  /*02f0*/  MOV R53, RZ ;  /* 0x000000ff00357202 */ /* 0x000fe40000000f00 */
[----:B------:R-:W2:Y:S01]  /*0300*/  LDC.64 R12, c[0x0][0x3a8] ;  /* 0x0000ea00ff0c7b82 */ /* 0x000ea20000000a00 */
[----:B------:R-:W-:-:S02]  /*0310*/  IADD3 R49, PT, PT, R7, 0x10, RZ ;  /* 0x0000001007317810 */ /* 0x000fc40007ffe0ff */
[----:B------:R-:W-:Y:S02]  /*0320*/  SEL R48, R3, RZ, !P2 ;  /* 0x000000ff03307207 */ /* 0x000fe40005000000 */
[C---:B------:R-:W-:Y:S02]  /*0330*/  IADD3 R14, P1, PT, R7.reuse, R50, RZ ;  /* 0x00000032070e7210 */ /* 0x040fe40007f3e0ff */
[C---:B------:R-:W-:Y:S01]  /*0340*/  IADD3 R61, PT, PT, R7.reuse, 0x30, RZ ;  /* 0x00000030073d7810 */ /* 0x040fe20007ffe0ff */
[----:B------:R-:W3:Y:S01]  /*0350*/  LDC.64 R16, c[0x0][0x3c0] ;  /* 0x0000f000ff107b82 */ /* 0x000ee20000000a00 */
[----:B-1----:R-:W-:Y:S02]  /*0360*/  ISETP.GE.AND P0, PT, R52, UR7, PT ;  /* 0x0000000734007c0c */ /* 0x002fe4000bf06270 */
[----:B------:R-:W-:Y:S02]  /*0370*/  IADD3.X R15, PT, PT, RZ, R51, RZ, P1, !PT ;  /* 0x00000033ff0f7210 */ /* 0x000fe40000ffe4ff */
[----:B------:R-:W-:-:S02]  /*0380*/  ISETP.GE.OR P4, PT, R7, R6, P0 ;  /* 0x000000060700720c */ /* 0x000fc40000786670 */
[-C--:B------:R-:W-:Y:S01]  /*0390*/  ISETP.GE.OR P3, PT, R49, R6.reuse, P0 ;  /* 0x000000063100720c */ /* 0x080fe20000766670 */
[----:B------:R-:W1:Y:S01]  /*03a0*/  LDC.64 R18, c[0x0][0x3c8] ;  /* 0x0000f200ff127b82 */ /* 0x000e620000000a00 */
[----:B0-----:R-:W-:Y:S01]  /*03b0*/  IMAD.WIDE.U32 R8, R10, UR6, R52 ;  /* 0x000000060a087c25 */ /* 0x001fe2000f8e0034 */
[----:B------:R-:W-:Y:S02]  /*03c0*/  IADD3 R63, PT, PT, R7, 0x40, RZ ;  /* 0x00000040073f7810 */ /* 0x000fe40007ffe0ff */
[----:B------:R-:W-:Y:S01]  /*03d0*/  ISETP.GE.OR P1, PT, R61, R6, P0 ;  /* 0x000000063d00720c */ /* 0x000fe20000726670 */
[----:B------:R-:W-:Y:S02]  /*03e0*/  IMAD R9, R11, UR6, R9 ;  /* 0x000000060b097c24 */ /* 0x000fe4000f8e0209 */
[----:B------:R-:W-:-:S03]  /*03f0*/  IMAD.WIDE.U32 R14, R0, 0x50, R14 ;  /* 0x00000050000e7825 */ /* 0x000fc600078e000e */
[----:B------:R-:W0:Y:S01]  /*0400*/  @!P4 LDC.64 R20, c[0x0][0x398] ;  /* 0x0000e600ff14cb82 */ /* 0x000e220000000a00 */
[----:B--2---:R-:W-:Y:S01]  /*0410*/  IMAD.WIDE.U32 R58, R48, R12, R8 ;  /* 0x0000000c303a7225 */ /* 0x004fe200078e0008 */
[C---:B------:R-:W-:Y:S02]  /*0420*/  @!P3 IADD3 R23, P5, PT, R14.reuse, 0x10, RZ ;  /* 0x000000100e17b810 */ /* 0x040fe40007fbe0ff */
[----:B------:R-:W-:Y:S01]  /*0430*/  @!P3 IADD3 R42, P6, PT, R14, 0x10, RZ ;  /* 0x000000100e2ab810 */ /* 0x000fe20007fde0ff */
[----:B------:R-:W-:Y:S01]  /*0440*/  IMAD R59, R48, R13, R59 ;  /* 0x0000000d303b7224 */ /* 0x000fe200078e023b */
[-C--:B------:R-:W-:Y:S01]  /*0450*/  @!P3 IADD3.X R25, PT, PT, RZ, R15.reuse, RZ, P5, !PT ;  /* 0x0000000fff19b210 */ /* 0x080fe20002ffe4ff */
[----:B---3--:R-:W-:Y:S01]  /*0460*/  IMAD.WIDE.U32 R8, R16, UR6, R52 ;  /* 0x0000000610087c25 */ /* 0x008fe2000f8e0034 */
[----:B------:R-:W2:Y:S01]  /*0470*/  @!P4 LDC.64 R72, c[0x0][0x380] ;  /* 0x0000e000ff48cb82 */ /* 0x000ea20000000a00 */
[----:B------:R-:W-:Y:S02]  /*0480*/  IADD3 R53, PT, PT, R7, 0x20, RZ ;  /* 0x0000002007357810 */ /* 0x000fe40007ffe0ff */
[----:B------:R-:W-:Y:S01]  /*0490*/  IMAD R9, R17, UR6, R9 ;  /* 0x0000000611097c24 */ /* 0x000fe2000f8e0209 */
[----:B------:R-:W-:-:S02]  /*04a0*/  @!P3 IADD3.X R27, PT, PT, RZ, R15, RZ, P6, !PT ;  /* 0x0000000fff1bb210 */ /* 0x000fc400037fe4ff */
[----:B------:R-:W-:Y:S01]  /*04b0*/  ISETP.GE.OR P2, PT, R53, R6, P0 ;  /* 0x000000063500720c */ /* 0x000fe20000746670 */
[C---:B-1----:R-:W-:Y:S01]  /*04c0*/  IMAD.WIDE.U32 R32, R48.reuse, R18, R8 ;  /* 0x0000001230207225 */ /* 0x042fe200078e0008 */
[----:B------:R-:W1:Y:S01]  /*04d0*/  LDC.64 R12, c[0x0][0x3b8] ;  /* 0x0000ee00ff0c7b82 */ /* 0x000e620000000a00 */
[----:B------:R-:W-:Y:S02]  /*04e0*/  ISETP.GE.OR P0, PT, R63, R6, P0 ;  /* 0x000000063f00720c */ /* 0x000fe40000706670 */
[----:B------:R-:W-:Y:S01]  /*04f0*/  IMAD R33, R48, R19, R33 ;  /* 0x0000001330217224 */ /* 0x000fe200078e0221 */
[----:B------:R-:W-:Y:S02]  /*0500*/  @!P3 MOV R68, R58 ;  /* 0x0000003a0044b202 */ /* 0x000fe40000000f00 */
[----:B------:R-:W-:Y:S02]  /*0510*/  @!P3 MOV R69, R59 ;  /* 0x0000003b0045b202 */ /* 0x000fe40000000f00 */
[----:B------:R-:W3:Y:S01]  /*0520*/  LDC.64 R16, c[0x0][0x3b8] ;  /* 0x0000ee00ff107b82 */ /* 0x000ee20000000a00 */
[----:B0-----:R-:W-:Y:S01]  /*0530*/  @!P4 IMAD R10, R15, R20, RZ ;  /* 0x000000140f0ac224 */ /* 0x001fe200078e02ff */
[----:B------:R-:W-:-:S02]  /*0540*/  @!P1 MOV R44, R58 ;  /* 0x0000003a002c9202 */ /* 0x000fc40000000f00 */
[C---:B------:R-:W-:Y:S01]  /*0550*/  @!P2 IADD3 R36, P5, PT, R14.reuse, 0x20, RZ ;  /* 0x000000200e24a810 */ /* 0x040fe20007fbe0ff */
[C---:B------:R-:W-:Y:S01]  /*0560*/  @!P4 IMAD R11, R14.reuse, R21, R10 ;  /* 0x000000150e0bc224 */ /* 0x040fe200078e020a */
[C---:B------:R-:W-:Y:S01]  /*0570*/  @!P2 IADD3 R38, P6, PT, R14.reuse, 0x20, RZ ;  /* 0x000000200e26a810 */ /* 0x040fe20007fde0ff */
[----:B------:R-:W-:Y:S01]  /*0580*/  @!P4 IMAD.WIDE.U32 R20, R14, R20, R58 ;  /* 0x000000140e14c225 */ /* 0x000fe200078e003a */
[----:B------:R-:W0:Y:S01]  /*0590*/  @!P3 LDC.64 R8, c[0x0][0x398] ;  /* 0x0000e600ff08bb82 */ /* 0x000e220000000a00 */
[-C--:B------:R-:W-:Y:S02]  /*05a0*/  @!P2 IADD3.X R43, PT, PT, RZ, R15.reuse, RZ, P5, !PT ;  /* 0x0000000fff2ba210 */ /* 0x080fe40002ffe4ff */
[----:B------:R-:W-:Y:S02]  /*05b0*/  @!P2 IADD3.X R39, PT, PT, RZ, R15, RZ, P6, !PT ;  /* 0x0000000fff27a210 */ /* 0x000fe400037fe4ff */
[----:B------:R-:W-:Y:S02]  /*05c0*/  @!P4 IADD3 R18, PT, PT, R21, R11, RZ ;  /* 0x0000000b1512c210 */ /* 0x000fe40007ffe0ff */
[----:B--2---:R-:W-:Y:S01]  /*05d0*/  @!P4 LEA R72, P5, R20, R72, 0x1 ;  /* 0x000000481448c211 */ /* 0x004fe200078a08ff */
[----:B------:R-:W2:Y:S01]  /*05e0*/  LDC.64 R10, c[0x0][0x3b0] ;  /* 0x0000ec00ff0a7b82 */ /* 0x000ea20000000a00 */
[----:B------:R-:W-:-:S02]  /*05f0*/  @!P1 IADD3 R34, P6, PT, R14, 0x30, RZ ;  /* 0x000000300e229810 */ /* 0x000fc40007fde0ff */
[----:B------:R-:W-:Y:S01]  /*0600*/  @!P4 LEA.HI.X R73, R20, R73, R18, 0x1, P5 ;  /* 0x000000491449c211 */ /* 0x000fe200028f0c12 */
[-C--:B-1----:R-:W-:Y:S01]  /*0610*/  @!P4 IMAD R18, R15, R12.reuse, RZ ;  /* 0x0000000c0f12c224 */ /* 0x082fe200078e02ff */
[C---:B------:R-:W-:Y:S02]  /*0620*/  @!P0 IADD3 R56, P5, PT, R14.reuse, 0x40, RZ ;  /* 0x000000400e388810 */ /* 0x040fe40007fbe0ff */
[----:B------:R-:W-:Y:S01]  /*0630*/  @!P1 IADD3.X R35, PT, PT, RZ, R15, RZ, P6, !PT ;  /* 0x0000000fff239210 */ /* 0x000fe200037fe4ff */
[C---:B------:R-:W-:Y:S01]  /*0640*/  @!P4 IMAD R29, R14.reuse, R13, R18 ;  /* 0x0000000d0e1dc224 */ /* 0x040fe200078e0212 */
[----:B------:R-:W-:Y:S01]  /*0650*/  @!P0 IADD3.X R37, PT, PT, RZ, R15, RZ, P5, !PT ;  /* 0x0000000fff258210 */ /* 0x000fe20002ffe4ff */
[C---:B------:R-:W-:Y:S01]  /*0660*/  @!P4 IMAD.WIDE.U32 R12, R14.reuse, R12, R32 ;  /* 0x0000000c0e0cc225 */ /* 0x040fe200078e0020 */
[C---:B------:R-:W-:Y:S01]  /*0670*/  @!P1 IADD3 R54, P6, PT, R14.reuse, 0x30, RZ ;  /* 0x000000300e369810 */ /* 0x040fe20007fde0ff */
[----:B------:R-:W1:Y:S01]  /*0680*/  LDC.64 R18, c[0x0][0x3b8] ;  /* 0x0000ee00ff127b82 */ /* 0x000e620000000a00 */
[----:B------:R-:W-:Y:S01]  /*0690*/  @!P0 IADD3 R46, P5, PT, R14, 0x40, RZ ;  /* 0x000000400e2e8810 */ /* 0x000fe20007fbe0ff */
[----:B---3--:R-:W-:Y:S01]  /*06a0*/  @!P3 IMAD R27, R27, R16, RZ ;  /* 0x000000101b1bb224 */ /* 0x008fe200078e02ff */
[----:B------:R-:W-:Y:S01]  /*06b0*/  @!P4 IADD3 R13, PT, PT, R13, R29, RZ ;  /* 0x0000001d0d0dc210 */ /* 0x000fe20007ffe0ff */
[-C--:B0-----:R-:W-:Y:S01]  /*06c0*/  @!P3 IMAD R14, R25, R8.reuse, RZ ;  /* 0x00000008190eb224 */ /* 0x081fe200078e02ff */
[-C--:B------:R-:W-:Y:S01]  /*06d0*/  @!P0 IADD3.X R47, PT, PT, RZ, R15.reuse, RZ, P5, !PT ;  /* 0x0000000fff2f8210 */ /* 0x080fe20002ffe4ff */
[C---:B------:R-:W-:Y:S01]  /*06e0*/  @!P3 IMAD.WIDE.U32 R68, R23.reuse, R8, R68 ;  /* 0x000000081744b225 */ /* 0x040fe200078e0044 */
[----:B------:R-:W-:Y:S01]  /*06f0*/  @!P1 IADD3.X R55, PT, PT, RZ, R15, RZ, P6, !PT ;  /* 0x0000000fff379210 */ /* 0x000fe200037fe4ff */
[----:B------:R-:W0:Y:S01]  /*0700*/  @!P2 LDC.64 R20, c[0x0][0x398] ;  /* 0x0000e600ff14ab82 */ /* 0x000e220000000a00 */
[----:B------:R-:W-:Y:S01]  /*0710*/  @!P2 MOV R66, R58 ;  /* 0x0000003a0042a202 */ /* 0x000fe20000000f00 */
[----:B------:R-:W-:Y:S01]  /*0720*/  @!P3 IMAD R57, R23, R9, R14 ;  /* 0x000000091739b224 */ /* 0x000fe200078e020e */
[----:B------:R-:W-:Y:S01]  /*0730*/  CS2R R8, SRZ ;  /* 0x0000000000087805 */ /* 0x000fe2000001ff00 */
[----:B------:R-:W-:Y:S01]  /*0740*/  @!P3 IMAD R17, R42, R17, R27 ;  /* 0x000000112a11b224 */ /* 0x000fe200078e021b */
[----:B--2---:R-:W-:-:S02]  /*0750*/  @!P4 LEA R70, P5, R12, R10, 0x1 ;  /* 0x0000000a0c46c211 */ /* 0x004fc400078a08ff */
[----:B------:R-:W-:Y:S02]  /*0760*/  CS2R R14, SRZ ;  /* 0x00000000000e7805 */ /* 0x000fe4000001ff00 */
[----:B------:R-:W-:Y:S01]  /*0770*/  @!P2 MOV R67, R59 ;  /* 0x0000003b0043a202 */ /* 0x000fe20000000f00 */
[----:B------:R-:W2:Y:S01]  /*0780*/  LDC.64 R22, c[0x0][0x3b0] ;  /* 0x0000ec00ff167b82 */ /* 0x000ea20000000a00 */
[----:B------:R-:W-:Y:S02]  /*0790*/  @!P4 LEA.HI.X R71, R12, R11, R13, 0x1, P5 ;  /* 0x0000000b0c47c211 */ /* 0x000fe400028f0c0d */
[----:B------:R-:W-:Y:S02]  /*07a0*/  CS2R R10, SRZ ;  /* 0x00000000000a7805 */ /* 0x000fe4000001ff00 */
[----:B------:R-:W-:Y:S02]  /*07b0*/  CS2R R12, SRZ ;  /* 0x00000000000c7805 */ /* 0x000fe4000001ff00 */
[----:B------:R-:W-:Y:S01]  /*07c0*/  @!P1 MOV R45, R59 ;  /* 0x0000003b002d9202 */ /* 0x000fe20000000f00 */
[----:B------:R-:W3:Y:S08]  /*07d0*/  @!P3 LDC.64 R26, c[0x0][0x380] ;  /* 0x0000e000ff1abb82 */ /* 0x000ef00000000a00 */
[----:B------:R-:W4:Y:S08]  /*07e0*/  @!P1 LDC.64 R30, c[0x0][0x398] ;  /* 0x0000e600ff1e9b82 */ /* 0x000f300000000a00 */
[----:B------:R-:W4:Y:S01]  /*07f0*/  @!P0 LDC.64 R40, c[0x0][0x398] ;  /* 0x0000e600ff288b82 */ /* 0x000f220000000a00 */
[----:B------:R-:W-:Y:S01]  /*0800*/  @!P3 MOV R74, R32 ;  /* 0x00000020004ab202 */ /* 0x000fe20000000f00 */
[----:B------:R-:W4:Y:S06]  /*0810*/  @!P4 LDG.E.128 R8, desc[UR4][R72.64] ;  /* 0x000000044808c981 */ /* 0x000f2c000c1e1d00 */
[----:B------:R-:W4:Y:S01]  /*0820*/  LDC.64 R24, c[0x0][0x3b0] ;  /* 0x0000ec00ff187b82 */ /* 0x000f220000000a00 */
[----:B------:R-:W-:Y:S01]  /*0830*/  @!P3 MOV R75, R33 ;  /* 0x00000021004bb202 */ /* 0x000fe20000000f00 */
[----:B------:R4:W4:Y:S06]  /*0840*/  @!P4 LDG.E.128 R12, desc[UR4][R70.64] ;  /* 0x00000004460cc981 */ /* 0x00092c000c1e1d00 */
[----:B------:R-:W4:Y:S01]  /*0850*/  @!P2 LDC.64 R28, c[0x0][0x380] ;  /* 0x0000e000ff1cab82 */ /* 0x000f220000000a00 */
[----:B-1----:R-:W-:-:S02]  /*0860*/  @!P2 IMAD R39, R39, R18, RZ ;  /* 0x000000122727a224 */ /* 0x002fc400078e02ff */
[----:B------:R-:W-:-:S04]  /*0870*/  @!P3 IMAD.WIDE.U32 R74, R42, R16, R74 ;  /* 0x000000102a4ab225 */ /* 0x000fc800078e004a */
[----:B0-----:R-:W-:Y:S01]  /*0880*/  @!P2 IMAD R43, R43, R20, RZ ;  /* 0x000000142b2ba224 */ /* 0x001fe200078e02ff */
[----:B------:R-:W-:Y:S01]  /*0890*/  @!P3 IADD3 R57, PT, PT, R69, R57, RZ ;  /* 0x000000394539b210 */ /* 0x000fe20007ffe0ff */
[----:B------:R-:W-:Y:S01]  /*08a0*/  @!P2 IMAD R19, R38, R19, R39 ;  /* 0x000000132613a224 */ /* 0x000fe200078e0227 */
[----:B---3--:R-:W-:Y:S01]  /*08b0*/  @!P3 LEA R26, P4, R68, R26, 0x1 ;  /* 0x0000001a441ab211 */ /* 0x008fe200078808ff */
[C---:B------:R-:W-:Y:S01]  /*08c0*/  @!P2 IMAD R21, R36.reuse, R21, R43 ;  /* 0x000000152415a224 */ /* 0x040fe200078e022b */
[----:B------:R-:W-:Y:S01]  /*08d0*/  @!P3 IADD3 R17, PT, PT, R75, R17, RZ ;  /* 0x000000114b11b210 */ /* 0x000fe20007ffe0ff */
[----:B------:R-:W-:Y:S01]  /*08e0*/  @!P2 IMAD.WIDE.U32 R76, R36, R20, R66 ;  /* 0x00000014244ca225 */ /* 0x000fe200078e0042 */
[----:B--2---:R-:W-:-:S03]  /*08f0*/  @!P3 LEA R42, P5, R74, R22, 0x1 ;  /* 0x000000164a2ab211 */ /* 0x004fc600078a08ff */
[----:B------:R-:W-:Y:S01]  /*0900*/  @!P2 IMAD.WIDE.U32 R38, R38, R18, R32 ;  /* 0x000000122626a225 */ /* 0x000fe200078e0020 */
[----:B------:R-:W-:-:S03]  /*0910*/  @!P3 LEA.HI.X R27, R68, R27, R57, 0x1, P4 ;  /* 0x0000001b441bb211 */ /* 0x000fc600020f0c39 */
[----:B----4-:R-:W-:Y:S01]  /*0920*/  @!P1 IMAD R35, R35, R30, RZ ;  /* 0x0000001e23239224 */ /* 0x010fe200078e02ff */
[----:B------:R-:W-:Y:S01]  /*0930*/  @!P3 LEA.HI.X R43, R74, R23, R17, 0x1, P5 ;  /* 0x000000174a2bb211 */ /* 0x000fe200028f0c11 */
[----:B------:R-:W-:Y:S01]  /*0940*/  @!P0 IMAD R37, R37, R40, RZ ;  /* 0x0000002825258224 */ /* 0x000fe200078e02ff */
[----:B------:R-:W-:Y:S02]  /*0950*/  @!P2 IADD3 R21, PT, PT, R77, R21, RZ ;  /* 0x000000154d15a210 */ /* 0x000fe40007ffe0ff */
[----:B------:R-:W-:Y:S02]  /*0960*/  @!P2 LEA R68, P4, R76, R28, 0x1 ;  /* 0x0000001c4c44a211 */ /* 0x000fe400078808ff */
[----:B------:R-:W-:Y:S02]  /*0970*/  @!P2 IADD3 R19, PT, PT, R39, R19, RZ ;  /* 0x000000132713a210 */ /* 0x000fe40007ffe0ff */
[----:B------:R-:W-:Y:S01]  /*0980*/  @!P2 LEA R66, P5, R38, R24, 0x1 ;  /* 0x000000182642a211 */ /* 0x000fe200078a08ff */
[----:B------:R-:W-:-:S02]  /*0990*/  @!P1 IMAD R57, R34, R31, R35 ;  /* 0x0000001f22399224 */ /* 0x000fc400078e0223 */
[----:B------:R-:W-:Y:S01]  /*09a0*/  @!P1 IMAD.WIDE.U32 R70, R34, R30, R44 ;  /* 0x0000001e22469225 */ /* 0x000fe200078e002c */
[----:B------:R-:W-:Y:S01]  /*09b0*/  @!P2 LEA.HI.X R69, R76, R29, R21, 0x1, P4 ;  /* 0x0000001d4c45a211 */ /* 0x000fe200020f0c15 */
[----:B------:R-:W0:Y:S01]  /*09c0*/  LDC.64 R34, c[0x0][0x3b8] ;  /* 0x0000ee00ff227b82 */ /* 0x000e220000000a00 */
[----:B------:R-:W-:Y:S01]  /*09d0*/  @!P2 LEA.HI.X R67, R38, R25, R19, 0x1, P5 ;  /* 0x000000192643a211 */ /* 0x000fe200028f0c13 */
[----:B------:R-:W-:Y:S01]  /*09e0*/  @!P0 IMAD R60, R56, R41, R37 ;  /* 0x00000029383c8224 */ /* 0x000fe200078e0225 */
[----:B------:R-:W-:Y:S02]  /*09f0*/  CS2R R20, SRZ ;  /* 0x0000000000147805 */ /* 0x000fe4000001ff00 */
[----:B------:R-:W-:Y:S02]  /*0a00*/  CS2R R22, SRZ ;  /* 0x0000000000167805 */ /* 0x000fe4000001ff00 */
[----:B------:R-:W-:Y:S01]  /*0a10*/  CS2R R16, SRZ ;  /* 0x0000000000107805 */ /* 0x000fe2000001ff00 */
[----:B------:R-:W1:Y:S01]  /*0a20*/  @!P1 LDC.64 R36, c[0x0][0x380] ;  /* 0x0000e000ff249b82 */ /* 0x000e620000000a00 */
[----:B------:R-:W-:-:S02]  /*0a30*/  CS2R R18, SRZ ;  /* 0x0000000000127805 */ /* 0x000fc4000001ff00 */
[----:B------:R-:W2:Y:S05]  /*0a40*/  @!P3 LDG.E.128 R20, desc[UR4][R42.64] ;  /* 0x000000042a14b981 */ /* 0x000eaa000c1e1d00 */
[----:B------:R-:W3:Y:S01]  /*0a50*/  LDC.64 R38, c[0x0][0x3b8] ;  /* 0x0000ee00ff267b82 */ /* 0x000ee20000000a00 */
[----:B------:R4:W2:Y:S01]  /*0a60*/  @!P3 LDG.E.128 R16, desc[UR4][R26.64] ;  /* 0x000000041a10b981 */ /* 0x0008a2000c1e1d00 */
[----:B------:R-:W-:Y:S01]  /*0a70*/  @!P0 IMAD.WIDE.U32 R58, R56, R40, R58 ;  /* 0x00000028383a8225 */ /* 0x000fe200078e003a */
[----:B------:R-:W-:-:S05]  /*0a80*/  CS2R R24, SRZ ;  /* 0x0000000000187805 */ /* 0x000fca000001ff00 */
[----:B------:R-:W1:Y:S01]  /*0a90*/  @!P0 LDC.64 R44, c[0x0][0x380] ;  /* 0x0000e000ff2c8b82 */ /* 0x000e620000000a00 */
[----:B------:R-:W-:Y:S02]  /*0aa0*/  CS2R R28, SRZ ;  /* 0x00000000001c7805 */ /* 0x000fe4000001ff00 */
[----:B------:R-:W-:Y:S02]  /*0ab0*/  CS2R R30, SRZ ;  /* 0x00000000001e7805 */ /* 0x000fe4000001ff00 */
[----:B----4-:R-:W-:-:S03]  /*0ac0*/  CS2R R26, SRZ ;  /* 0x00000000001a7805 */ /* 0x010fc6000001ff00 */
[----:B------:R-:W4:Y:S03]  /*0ad0*/  LDC.64 R42, c[0x0][0x3b0] ;  /* 0x0000ec00ff2a7b82 */ /* 0x000f260000000a00 */
[----:B------:R-:W2:Y:S04]  /*0ae0*/  @!P2 LDG.E.128 R24, desc[UR4][R68.64] ;  /* 0x000000044418a981 */ /* 0x000ea8000c1e1d00 */
[----:B------:R1:W2:Y:S01]  /*0af0*/  @!P2 LDG.E.128 R28, desc[UR4][R66.64] ;  /* 0x00000004421ca981 */ /* 0x0002a2000c1e1d00 */
[----:B------:R-:W4:Y:S01]  /*0b00*/  LDC.64 R40, c[0x0][0x3b0] ;  /* 0x0000ec00ff287b82 */ /* 0x000f220000000a00 */
[----:B0-----:R-:W-:Y:S01]  /*0b10*/  @!P1 IMAD R55, R55, R34, RZ ;  /* 0x0000002237379224 */ /* 0x001fe200078e02ff */
[----:B------:R-:W-:Y:S01]  /*0b20*/  @!P1 IADD3 R57, PT, PT, R71, R57, RZ ;  /* 0x0000003947399210 */ /* 0x000fe20007ffe0ff */
[----:B---3--:R-:W-:Y:S01]  /*0b30*/  @!P0 IMAD R47, R47, R38, RZ ;  /* 0x000000262f2f8224 */ /* 0x008fe200078e02ff */
[----:B-1----:R-:W-:Y:S01]  /*0b40*/  @!P1 LEA R56, P2, R70, R36, 0x1 ;  /* 0x0000002446389211 */ /* 0x002fe200078408ff */
[----:B------:R-:W-:Y:S01]  /*0b50*/  @!P1 IMAD R35, R54, R35, R55 ;  /* 0x0000002336239224 */ /* 0x000fe200078e0237 */
[----:B------:R-:W-:-:S02]  /*0b60*/  @!P0 MOV R66, R32 ;  /* 0x0000002000428202 */ /* 0x000fc40000000f00 */
[----:B------:R-:W-:Y:S01]  /*0b70*/  @!P0 MOV R67, R33 ;  /* 0x0000002100438202 */ /* 0x000fe20000000f00 */
[----:B------:R-:W-:Y:S01]  /*0b80*/  @!P1 IMAD.WIDE.U32 R32, R54, R34, R32 ;  /* 0x0000002236209225 */ /* 0x000fe200078e0020 */
[----:B------:R-:W-:Y:S02]  /*0b90*/  @!P1 LEA.HI.X R57, R70, R37, R57, 0x1, P2 ;  /* 0x0000002546399211 */ /* 0x000fe400010f0c39 */
[----:B------:R-:W-:Y:S01]  /*0ba0*/  @!P0 IADD3 R60, PT, PT, R59, R60, RZ ;  /* 0x0000003c3b3c8210 */ /* 0x000fe20007ffe0ff */
[----:B------:R-:W-:Y:S01]  /*0bb0*/  @!P0 IMAD R39, R46, R39, R47 ;  /* 0x000000272e278224 */ /* 0x000fe200078e022f */
[----:B------:R-:W-:Y:S01]  /*0bc0*/  @!P0 LEA R68, P2, R58, R44, 0x1 ;  /* 0x0000002c3a448211 */ /* 0x000fe200078408ff */
[----:B------:R-:W-:Y:S01]  /*0bd0*/  @!P0 IMAD.WIDE.U32 R46, R46, R38, R66 ;  /* 0x000000262e2e8225 */ /* 0x000fe200078e0042 */
[----:B------:R-:W-:Y:S02]  /*0be0*/  @!P1 IADD3 R35, PT, PT, R33, R35, RZ ;  /* 0x0000002321239210 */ /* 0x000fe40007ffe0ff */
[----:B----4-:R-:W-:-:S02]  /*0bf0*/  @!P1 LEA R54, P3, R32, R42, 0x1 ;  /* 0x0000002a20369211 */ /* 0x010fc400078608ff */
[----:B------:R-:W-:Y:S02]  /*0c00*/  @!P0 LEA.HI.X R69, R58, R45, R60, 0x1, P2 ;  /* 0x0000002d3a458211 */ /* 0x000fe400010f0c3c */
[----:B------:R-:W-:Y:S02]  /*0c10*/  @!P0 IADD3 R42, PT, PT, R47, R39, RZ ;  /* 0x000000272f2a8210 */ /* 0x000fe40007ffe0ff */
[----:B------:R-:W-:Y:S02]  /*0c20*/  @!P0 LEA R66, P2, R46, R40, 0x1 ;  /* 0x000000282e428211 */ /* 0x000fe400078408ff */
[----:B------:R-:W-:Y:S02]  /*0c30*/  @!P1 LEA.HI.X R55, R32, R43, R35, 0x1, P3 ;  /* 0x0000002b20379211 */ /* 0x000fe400018f0c23 */
[----:B------:R-:W-:Y:S02]  /*0c40*/  CS2R R32, SRZ ;  /* 0x0000000000207805 */ /* 0x000fe4000001ff00 */
[----:B------:R-:W-:-:S02]  /*0c50*/  CS2R R34, SRZ ;  /* 0x0000000000227805 */ /* 0x000fc4000001ff00 */
[----:B------:R-:W-:Y:S02]  /*0c60*/  CS2R R36, SRZ ;  /* 0x0000000000247805 */ /* 0x000fe4000001ff00 */
[----:B------:R-:W-:Y:S02]  /*0c70*/  CS2R R38, SRZ ;  /* 0x0000000000267805 */ /* 0x000fe4000001ff00 */
[----:B------:R-:W-:Y:S02]  /*0c80*/  @!P0 LEA.HI.X R67, R46, R41, R42, 0x1, P2 ;  /* 0x000000292e438211 */ /* 0x000fe400010f0c2a */
[----:B------:R-:W-:Y:S02]  /*0c90*/  CS2R R40, SRZ ;  /* 0x0000000000287805 */ /* 0x000fe4000001ff00 */
[----:B------:R-:W-:Y:S02]  /*0ca0*/  CS2R R42, SRZ ;  /* 0x00000000002a7805 */ /* 0x000fe4000001ff00 */
[----:B------:R-:W-:-:S02]  /*0cb0*/  CS2R R44, SRZ ;  /* 0x00000000002c7805 */ /* 0x000fc4000001ff00 */
[----:B------:R-:W-:Y:S01]  /*0cc0*/  CS2R R46, SRZ ;  /* 0x00000000002e7805 */ /* 0x000fe2000001ff00 */
[----:B------:R0:W3:Y:S04]  /*0cd0*/  @!P1 LDG.E.128 R32, desc[UR4][R56.64] ;  /* 0x0000000438209981 */ /* 0x0000e8000c1e1d00 */
[----:B------:R1:W4:Y:S04]  /*0ce0*/  @!P1 LDG.E.128 R36, desc[UR4][R54.64] ;  /* 0x0000000436249981 */ /* 0x000328000c1e1d00 */
[----:B------:R1:W4:Y:S01]  /*0cf0*/  @!P0 LDG.E.128 R40, desc[UR4][R68.64] ;  /* 0x0000000444288981 */ /* 0x000322000c1e1d00 */
[----:B0-----:R-:W0:Y:S03]  /*0d00*/  LDC.64 R56, c[0x0][0x408] ;  /* 0x00010200ff387b82 */ /* 0x001e260000000a00 */
[----:B------:R0:W4:Y:S01]  /*0d10*/  @!P0 LDG.E.128 R44, desc[UR4][R66.64] ;  /* 0x00000004422c8981 */ /* 0x000122000c1e1d00 */
[----:B------:R-:W-:-:S04]  /*0d20*/  ISETP.GE.AND P0, PT, R5, R6, PT ;  /* 0x000000060500720c */ /* 0x000fc80003f06270 */
[----:B------:R-:W-:Y:S01]  /*0d30*/  ISETP.GT.U32.OR P0, PT, R5, 0x4f, P0 ;  /* 0x0000004f0500780c */ /* 0x000fe20000704470 */
[----:B-1----:R-:W1:-:S12]  /*0d40*/  LDC.64 R54, c[0x0][0x400] ;  /* 0x00010000ff367b82 */ /* 0x002e580000000a00 */
[----:B------:R-:W-:Y:S01]  /*0d50*/  @!P0 IADD3 R71, PT, PT, R4, R5, RZ ;  /* 0x0000000504478210 */ /* 0x000fe20007ffe0ff */
[----:B------:R-:W4:Y:S03]  /*0d60*/  @!P0 LDC.64 R58, c[0x0][0x3f8] ;  /* 0x0000fe00ff3a8b82 */ /* 0x000f260000000a00 */
[----:B------:R-:W-:-:S04]  /*0d70*/  @!P0 IADD3 R50, P1, PT, R71, R50, RZ ;  /* 0x0000003247328210 */ /* 0x000fc80007f3e0ff */
[----:B------:R-:W-:-:S03]  /*0d80*/  @!P0 IADD3.X R51, PT, PT, RZ, R51, RZ, P1, !PT ;  /* 0x00000033ff338210 */ /* 0x000fc60000ffe4ff */
[----:B-1----:R-:W-:-:S04]  /*0d90*/  @!P0 IMAD.WIDE.U32 R50, R54, UR6, R50 ;  /* 0x0000000636328c25 */ /* 0x002fc8000f8e0032 */
[----:B------:R-:W-:Y:S02]  /*0da0*/  @!P0 IMAD R51, R55, UR6, R51 ;  /* 0x0000000637338c24 */ /* 0x000fe4000f8e0233 */
[----:B0-----:R-:W-:-:S04]  /*0db0*/  @!P0 IMAD.WIDE.U32 R50, R48, R56, R50 ;  /* 0x0000003830328225 */ /* 0x001fc800078e0032 */
[----:B------:R-:W-:Y:S02]  /*0dc0*/  @!P0 IMAD R57, R48, R57, R51 ;  /* 0x0000003930398224 */ /* 0x000fe400078e0233 */
[--C-:B------:R-:W-:Y:S02]  /*0dd0*/  HADD2.F32 R60, -RZ, R8.reuse.H1_H1 ;  /* 0x30000008ff3c7230 */ /* 0x100fe40000004100 */
[----:B------:R-:W-:Y:S02]  /*0de0*/  HADD2.F32 R69, -RZ, R8.H0_H0 ;  /* 0x20000008ff457230 */ /* 0x000fe40000004100 */
[--C-:B------:R-:W-:Y:S02]  /*0df0*/  HADD2.F32 R71, -RZ, R12.reuse.H1_H1 ;  /* 0x3000000cff477230 */ /* 0x100fe40000004100 */
[----:B------:R-:W-:-:S03]  /*0e00*/  HADD2.F32 R12, -RZ, R12.H0_H0 ;  /* 0x2000000cff0c7230 */ /* 0x000fc60000004100 */
[----:B------:R-:W-:Y:S01]  /*0e10*/  FMUL.FTZ R60, R60, R71 ;  /* 0x000000473c3c7220 */ /* 0x000fe20000410000 */
[----:B------:R-:W-:Y:S02]  /*0e20*/  HADD2.F32 R8, -RZ, R9.H0_H0 ;  /* 0x20000009ff087230 */ /* 0x000fe40000004100 */
[----:B------:R-:W-:Y:S02]  /*0e30*/  HADD2.F32 R67, -RZ, R13.H0_H0 ;  /* 0x2000000dff437230 */ /* 0x000fe40000004100 */
[----:B------:R-:W-:Y:S01]  /*0e40*/  FFMA.FTZ R69, R69, R12, R60 ;  /* 0x0000000c45457223 */ /* 0x000fe2000001003c */
[----:B------:R-:W-:Y:S02]  /*0e50*/  HADD2.F32 R9, -RZ, R9.H1_H1 ;  /* 0x30000009ff097230 */ /* 0x000fe40000004100 */
[----:B------:R-:W-:Y:S02]  /*0e60*/  HADD2.F32 R12, -RZ, R13.H1_H1 ;  /* 0x3000000dff0c7230 */ /* 0x000fe40000004100 */
[----:B------:R-:W-:-:S04]  /*0e70*/  FFMA.FTZ R8, R8, R67, R69 ;  /* 0x0000004308087223 */ /* 0x000fc80000010045 */
[----:B------:R-:W-:Y:S01]  /*0e80*/  FFMA.FTZ R55, R9, R12, R8 ;  /* 0x0000000c09377223 */ /* 0x000fe20000010008 */
[----:B------:R-:W-:Y:S02]  /*0e90*/  HADD2.F32 R8, -RZ, R10.H0_H0 ;  /* 0x2000000aff087230 */ /* 0x000fe40000004100 */
[----:B------:R-:W-:Y:S02]  /*0ea0*/  HADD2.F32 R9, -RZ, R14.H0_H0 ;  /* 0x2000000eff097230 */ /* 0x000fe40000004100 */
[----:B------:R-:W-:Y:S02]  /*0eb0*/  HADD2.F32 R10, -RZ, R10.H1_H1 ;  /* 0x3000000aff0a7230 */ /* 0x000fe40000004100 */
[----:B------:R-:W-:Y:S02]  /*0ec0*/  HADD2.F32 R13, -RZ, R14.H1_H1 ;  /* 0x3000000eff0d7230 */ /* 0x000fe40000004100 */
[----:B------:R-:W-:Y:S01]  /*0ed0*/  FFMA.FTZ R55, R8, R9, R55 ;  /* 0x0000000908377223 */ /* 0x000fe20000010037 */
[----:B------:R-:W-:-:S02]  /*0ee0*/  HADD2.F32 R8, -RZ, R11.H0_H0 ;  /* 0x2000000bff087230 */ /* 0x000fc40000004100 */
[----:B------:R-:W-:Y:S02]  /*0ef0*/  HADD2.F32 R9, -RZ, R15.H0_H0 ;  /* 0x2000000fff097230 */ /* 0x000fe40000004100 */
[----:B------:R-:W-:Y:S01]  /*0f00*/  FFMA.FTZ R13, R10, R13, R55 ;  /* 0x0000000d0a0d7223 */ /* 0x000fe20000010037 */
[----:B------:R-:W-:Y:S02]  /*0f10*/  HADD2.F32 R11, -RZ, R11.H1_H1 ;  /* 0x3000000bff0b7230 */ /* 0x000fe40000004100 */
[----:B------:R-:W-:Y:S02]  /*0f20*/  HADD2.F32 R10, -RZ, R15.H1_H1 ;  /* 0x3000000fff0a7230 */ /* 0x000fe40000004100 */
[----:B------:R-:W-:-:S04]  /*0f30*/  FFMA.FTZ R8, R8, R9, R13 ;  /* 0x0000000908087223 */ /* 0x000fc8000001000d */
[----:B------:R-:W-:Y:S01]  /*0f40*/  FFMA.FTZ R8, R11, R10, R8 ;  /* 0x0000000a0b087223 */ /* 0x000fe20000010008 */
[--C-:B--2---:R-:W-:Y:S02]  /*0f50*/  HADD2.F32 R56, -RZ, R20.reuse.H0_H0 ;  /* 0x20000014ff387230 */ /* 0x104fe40000004100 */
[----:B------:R-:W-:Y:S02]  /*0f60*/  HADD2.F32 R55, -RZ, R20.H1_H1 ;  /* 0x30000014ff377230 */ /* 0x000fe40000004100 */
[--C-:B------:R-:W-:Y:S02]  /*0f70*/  HADD2.F32 R51, -RZ, R21.reuse.H0_H0 ;  /* 0x20000015ff337230 */ /* 0x100fe40000004100 */
[----:B------:R-:W-:Y:S02]  /*0f80*/  HADD2.F32 R20, -RZ, R21.H1_H1 ;  /* 0x30000015ff147230 */ /* 0x000fe40000004100 */
[--C-:B------:R-:W-:Y:S02]  /*0f90*/  HADD2.F32 R15, -RZ, R16.reuse.H0_H0 ;  /* 0x20000010ff0f7230 */ /* 0x100fe40000004100 */
[----:B------:R-:W-:-:S02]  /*0fa0*/  HADD2.F32 R54, -RZ, R16.H1_H1 ;  /* 0x30000010ff367230 */ /* 0x000fc40000004100 */
[--C-:B------:R-:W-:Y:S02]  /*0fb0*/  HADD2.F32 R16, -RZ, R22.reuse.H0_H0 ;  /* 0x20000016ff107230 */ /* 0x100fe40000004100 */
[----:B------:R-:W-:Y:S02]  /*0fc0*/  HADD2.F32 R13, -RZ, R22.H1_H1 ;  /* 0x30000016ff0d7230 */ /* 0x000fe40000004100 */
[----:B------:R-:W-:Y:S01]  /*0fd0*/  FMUL.FTZ R54, R54, R55 ;  /* 0x0000003736367220 */ /* 0x000fe20000410000 */
[--C-:B------:R-:W-:Y:S02]  /*0fe0*/  HADD2.F32 R14, -RZ, R23.reuse.H0_H0 ;  /* 0x20000017ff0e7230 */ /* 0x100fe40000004100 */
[----:B------:R-:W-:Y:S02]  /*0ff0*/  HADD2.F32 R10, -RZ, R23.H1_H1 ;  /* 0x30000017ff0a7230 */ /* 0x000fe40000004100 */
[----:B------:R-:W-:Y:S02]  /*1000*/  HADD2.F32 R21, -RZ, R24.H1_H1 ;  /* 0x30000018ff157230 */ /* 0x000fe40000004100 */
[----:B------:R-:W-:-:S02]  /*1010*/  HADD2.F32 R22, -RZ, R28.H1_H1 ;  /* 0x3000001cff167230 */ /* 0x000fc40000004100 */
[----:B------:R-:W-:Y:S02]  /*1020*/  HADD2.F32 R24, -RZ, R24.H0_H0 ;  /* 0x20000018ff187230 */ /* 0x000fe40000004100 */
[----:B------:R-:W-:Y:S02]  /*1030*/  HADD2.F32 R23, -RZ, R28.H0_H0 ;  /* 0x2000001cff177230 */ /* 0x000fe40000004100 */
[----:B------:R-:W-:Y:S01]  /*1040*/  FMUL.FTZ R55, R21, R22 ;  /* 0x0000001615377220 */ /* 0x000fe20000410000 */
[----:B------:R-:W-:Y:S02]  /*1050*/  HADD2.F32 R12, -RZ, R17.H0_H0 ;  /* 0x20000011ff0c7230 */ /* 0x000fe40000004100 */
[----:B------:R-:W-:Y:S01]  /*1060*/  FFMA.FTZ R21, R15, R56, R54 ;  /* 0x000000380f157223 */ /* 0x000fe20000010036 */
[----:B------:R-:W-:Y:S02]  /*1070*/  HADD2.F32 R15, -RZ, R25.H0_H0 ;  /* 0x20000019ff0f7230 */ /* 0x000fe40000004100 */
[----:B------:R-:W-:Y:S01]  /*1080*/  FFMA.FTZ R28, R24, R23, R55 ;  /* 0x00000017181c7223 */ /* 0x000fe20000010037 */
[----:B------:R-:W-:-:S02]  /*1090*/  HADD2.F32 R22, -RZ, R29.H0_H0 ;  /* 0x2000001dff167230 */ /* 0x000fc40000004100 */
[----:B------:R-:W-:Y:S01]  /*10a0*/  FFMA.FTZ R12, R12, R51, R21 ;  /* 0x000000330c0c7223 */ /* 0x000fe20000010015 */
[----:B------:R-:W-:Y:S02]  /*10b0*/  HADD2.F32 R17, -RZ, R17.H1_H1 ;  /* 0x30000011ff117230 */ /* 0x000fe40000004100 */
[----:B------:R-:W-:Y:S02]  /*10c0*/  HADD2.F32 R25, -RZ, R25.H1_H1 ;  /* 0x30000019ff197230 */ /* 0x000fe40000004100 */
[----:B------:R-:W-:Y:S01]  /*10d0*/  FFMA.FTZ R22, R15, R22, R28 ;  /* 0x000000160f167223 */ /* 0x000fe2000001001c */
[----:B------:R-:W-:Y:S02]  /*10e0*/  HADD2.F32 R24, -RZ, R29.H1_H1 ;  /* 0x3000001dff187230 */ /* 0x000fe40000004100 */
[----:B------:R-:W-:Y:S01]  /*10f0*/  FFMA.FTZ R20, R17, R20, R12 ;  /* 0x0000001411147223 */ /* 0x000fe2000001000c */
[----:B------:R-:W-:Y:S02]  /*1100*/  HADD2.F32 R11, -RZ, R18.H0_H0 ;  /* 0x20000012ff0b7230 */ /* 0x000fe40000004100 */
[----:B------:R-:W-:-:S02]  /*1110*/  HADD2.F32 R12, -RZ, R26.H0_H0 ;  /* 0x2000001aff0c7230 */ /* 0x000fc40000004100 */
[----:B------:R-:W-:Y:S01]  /*1120*/  FFMA.FTZ R25, R25, R24, R22 ;  /* 0x0000001819197223 */ /* 0x000fe20000010016 */
[----:B------:R-:W-:Y:S02]  /*1130*/  HADD2.F32 R15, -RZ, R30.H0_H0 ;  /* 0x2000001eff0f7230 */ /* 0x000fe40000004100 */
[----:B------:R-:W-:Y:S01]  /*1140*/  FFMA.FTZ R17, R11, R16, R20 ;  /* 0x000000100b117223 */ /* 0x000fe20000010014 */
[----:B------:R-:W-:Y:S02]  /*1150*/  HADD2.F32 R26, -RZ, R26.H1_H1 ;  /* 0x3000001aff1a7230 */ /* 0x000fe40000004100 */
[----:B------:R-:W-:Y:S02]  /*1160*/  HADD2.F32 R11, -RZ, R30.H1_H1 ;  /* 0x3000001eff0b7230 */ /* 0x000fe40000004100 */
[----:B------:R-:W-:Y:S01]  /*1170*/  FFMA.FTZ R15, R12, R15, R25 ;  /* 0x0000000f0c0f7223 */ /* 0x000fe20000010019 */
[----:B------:R-:W-:-:S03]  /*1180*/  HADD2.F32 R18, -RZ, R18.H1_H1 ;  /* 0x30000012ff127230 */ /* 0x000fc60000004100 */
[----:B------:R-:W-:Y:S02]  /*1190*/  FFMA.FTZ R11, R26, R11, R15 ;  /* 0x0000000b1a0b7223 */ /* 0x000fe4000001000f */
[----:B------:R-:W-:Y:S01]  /*11a0*/  FFMA.FTZ R18, R18, R13, R17 ;  /* 0x0000000d12127223 */ /* 0x000fe20000010011 */
[--C-:B---3--:R-:W-:Y:S02]  /*11b0*/  HADD2.F32 R15, -RZ, R32.reuse.H0_H0 ;  /* 0x20000020ff0f7230 */ /* 0x108fe40000004100 */
[----:B------:R-:W-:Y:S02]  /*11c0*/  HADD2.F32 R32, -RZ, R32.H1_H1 ;  /* 0x30000020ff207230 */ /* 0x000fe40000004100 */
[--C-:B----4-:R-:W-:Y:S02]  /*11d0*/  HADD2.F32 R23, -RZ, R36.reuse.H1_H1 ;  /* 0x30000024ff177230 */ /* 0x110fe40000004100 */
[----:B------:R-:W-:Y:S02]  /*11e0*/  HADD2.F32 R22, -RZ, R36.H0_H0 ;  /* 0x20000024ff167230 */ /* 0x000fe40000004100 */
[----:B------:R-:W-:-:S02]  /*11f0*/  HADD2.F32 R17, -RZ, R40.H1_H1 ;  /* 0x30000028ff117230 */ /* 0x000fc40000004100 */
[----:B------:R-:W-:Y:S01]  /*1200*/  FMUL.FTZ R32, R32, R23 ;  /* 0x0000001720207220 */ /* 0x000fe20000410000 */
[----:B------:R-:W-:Y:S02]  /*1210*/  HADD2.F32 R24, -RZ, R44.H1_H1 ;  /* 0x3000002cff187230 */ /* 0x000fe40000004100 */
[----:B------:R-:W-:Y:S02]  /*1220*/  HADD2.F32 R40, -RZ, R40.H0_H0 ;  /* 0x20000028ff287230 */ /* 0x000fe40000004100 */
[----:B------:R-:W-:Y:S02]  /*1230*/  HADD2.F32 R23, -RZ, R44.H0_H0 ;  /* 0x2000002cff177230 */ /* 0x000fe40000004100 */
[----:B------:R-:W-:Y:S01]  /*1240*/  FMUL.FTZ R17, R17, R24 ;  /* 0x0000001811117220 */ /* 0x000fe20000410000 */
[----:B------:R-:W-:Y:S02]  /*1250*/  HADD2.F32 R21, -RZ, R33.H0_H0 ;  /* 0x20000021ff157230 */ /* 0x000fe40000004100 */
[----:B------:R-:W-:Y:S01]  /*1260*/  FFMA.FTZ R32, R15, R22, R32 ;  /* 0x000000160f207223 */ /* 0x000fe20000010020 */
[----:B------:R-:W-:-:S02]  /*1270*/  HADD2.F32 R26, -RZ, R37.H0_H0 ;  /* 0x20000025ff1a7230 */ /* 0x000fc40000004100 */
[----:B------:R-:W-:Y:S01]  /*1280*/  FFMA.FTZ R40, R40, R23, R17 ;  /* 0x0000001728287223 */ /* 0x000fe20000010011 */
[----:B------:R-:W-:Y:S02]  /*1290*/  HADD2.F32 R16, -RZ, R27.H0_H0 ;  /* 0x2000001bff107230 */ /* 0x000fe40000004100 */
[----:B------:R-:W-:Y:S02]  /*12a0*/  HADD2.F32 R13, -RZ, R31.H0_H0 ;  /* 0x2000001fff0d7230 */ /* 0x000fe40000004100 */
        /* <DEDUP_REMOVED lines=14> */
[----:B------:R-:W-:Y:S02]  /*1390*/  HADD2.F32 R15, -RZ, R42.H0_H0 ;  /* 0x2000002aff0f7230 */ /* 0x000fe40000004100 */
[----:B------:R-:W-:Y:S02]  /*13a0*/  HADD2.F32 R22, -RZ, R46.H0_H0 ;  /* 0x2000002eff167230 */ /* 0x000fe40000004100 */
[----:B------:R-:W-:Y:S01]  /*13b0*/  FFMA.FTZ R11, R11, R30, R26 ;  /* 0x0000001e0b0b7223 */ /* 0x000fe2000001001a */
[----:B------:R-:W-:Y:S02]  /*13c0*/  HADD2.F32 R34, -RZ, R34.H1_H1 ;  /* 0x30000022ff227230 */ /* 0x000fe40000004100 */
[----:B------:R-:W-:-:S02]  /*13d0*/  HADD2.F32 R13, -RZ, R38.H1_H1 ;  /* 0x30000026ff0d7230 */ /* 0x000fc40000004100 */
[----:B------:R-:W-:Y:S01]  /*13e0*/  FFMA.FTZ R14, R9, R14, R18 ;  /* 0x0000000e090e7223 */ /* 0x000fe20000010012 */
[----:B------:R-:W-:Y:S02]  /*13f0*/  HADD2.F32 R42, -RZ, R42.H1_H1 ;  /* 0x3000002aff2a7230 */ /* 0x000fe40000004100 */
[----:B------:R-:W-:Y:S01]  /*1400*/  FFMA.FTZ R15, R15, R22, R24 ;  /* 0x000000160f0f7223 */ /* 0x000fe20000010018 */
[----:B------:R-:W-:Y:S02]  /*1410*/  HADD2.F32 R17, -RZ, R46.H1_H1 ;  /* 0x3000002eff117230 */ /* 0x000fe40000004100 */
[----:B------:R-:W-:Y:S02]  /*1420*/  HADD2.F32 R19, -RZ, R19.H1_H1 ;  /* 0x30000013ff137230 */ /* 0x000fe40000004100 */
[----:B------:R-:W-:Y:S01]  /*1430*/  FFMA.FTZ R34, R34, R13, R11 ;  /* 0x0000000d22227223 */ /* 0x000fe2000001000b */
[----:B------:R-:W-:Y:S02]  /*1440*/  HADD2.F32 R9, -RZ, R35.H0_H0 ;  /* 0x20000023ff097230 */ /* 0x000fe40000004100 */
[----:B------:R-:W-:-:S02]  /*1450*/  HADD2.F32 R20, -RZ, R39.H0_H0 ;  /* 0x20000027ff147230 */ /* 0x000fc40000004100 */
[----:B------:R-:W-:Y:S01]  /*1460*/  FFMA.FTZ R42, R42, R17, R15 ;  /* 0x000000112a2a7223 */ /* 0x000fe2000001000f */
[----:B------:R-:W-:Y:S02]  /*1470*/  HADD2.F32 R11, -RZ, R43.H0_H0 ;  /* 0x2000002bff0b7230 */ /* 0x000fe40000004100 */
[----:B------:R-:W-:Y:S02]  /*1480*/  HADD2.F32 R22, -RZ, R47.H0_H0 ;  /* 0x2000002fff167230 */ /* 0x000fe40000004100 */
[----:B------:R-:W-:Y:S01]  /*1490*/  FFMA.FTZ R14, R19, R10, R14 ;  /* 0x0000000a130e7223 */ /* 0x000fe2000001000e */
[----:B------:R-:W-:Y:S02]  /*14a0*/  HADD2.F32 R35, -RZ, R35.H1_H1 ;  /* 0x30000023ff237230 */ /* 0x000fe40000004100 */
[----:B------:R-:W-:Y:S01]  /*14b0*/  FFMA.FTZ R34, R9, R20, R34 ;  /* 0x0000001409227223 */ /* 0x000fe20000010022 */
[----:B------:R-:W-:Y:S02]  /*14c0*/  HADD2.F32 R18, -RZ, R39.H1_H1 ;  /* 0x30000027ff127230 */ /* 0x000fe40000004100 */
[----:B------:R-:W-:Y:S01]  /*14d0*/  FFMA.FTZ R22, R11, R22, R42 ;  /* 0x000000160b167223 */ /* 0x000fe2000001002a */
[----:B------:R-:W-:-:S02]  /*14e0*/  HADD2.F32 R27, -RZ, R27.H1_H1 ;  /* 0x3000001bff1b7230 */ /* 0x000fc40000004100 */
[----:B------:R-:W-:Y:S02]  /*14f0*/  HADD2.F32 R12, -RZ, R31.H1_H1 ;  /* 0x3000001fff0c7230 */ /* 0x000fe40000004100 */
[----:B------:R-:W-:Y:S02]  /*1500*/  HADD2.F32 R43, -RZ, R43.H1_H1 ;  /* 0x3000002bff2b7230 */ /* 0x000fe40000004100 */
[----:B------:R-:W-:Y:S02]  /*1510*/  HADD2.F32 R20, -RZ, R47.H1_H1 ;  /* 0x3000002fff147230 */ /* 0x000fe40000004100 */
[----:B------:R-:W-:Y:S01]  /*1520*/  FFMA.FTZ R18, R35, R18, R34 ;  /* 0x0000001223127223 */ /* 0x000fe20000010022 */
[----:B------:R-:W0:Y:S01]  /*1530*/  SHFL.BFLY PT, R11, R14, 0x8, 0x1f ;  /* 0x0d001f000e0b7f89 */ /* 0x000e2200000e0000 */
[----:B------:R-:W-:Y:S01]  /*1540*/  FFMA.FTZ R16, R27, R12, R16 ;  /* 0x0000000c1b107223 */ /* 0x000fe20000010010 */
[----:B------:R-:W-:Y:S02]  /*1550*/  FFMA.FTZ R20, R43, R20, R22 ;  /* 0x000000142b147223 */ /* 0x000fe40000010016 */
[----:B------:R-:W1:Y:S04]  /*1560*/  SHFL.BFLY PT, R9, R8, 0x8, 0x1f ;  /* 0x0d001f0008097f89 */ /* 0x000e6800000e0000 */
[----:B------:R-:W2:Y:S04]  /*1570*/  SHFL.BFLY PT, R15, R18, 0x8, 0x1f ;  /* 0x0d001f00120f7f89 */ /* 0x000ea800000e0000 */
[----:B------:R-:W3:Y:S04]  /*1580*/  SHFL.BFLY PT, R13, R16, 0x8, 0x1f ;  /* 0x0d001f00100d7f89 */ /* 0x000ee800000e0000 */
[----:B------:R-:W4:Y:S01]  /*1590*/  SHFL.BFLY PT, R19, R20, 0x8, 0x1f ;  /* 0x0d001f0014137f89 */ /* 0x000f2200000e0000 */
[----:B0-----:R-:W-:Y:S01]  /*15a0*/  FADD.FTZ R12, R14, R11 ;  /* 0x0000000b0e0c7221 */ /* 0x001fe20000010000 */
[----:B-1----:R-:W-:-:S04]  /*15b0*/  FADD.FTZ R9, R8, R9 ;  /* 0x0000000908097221 */ /* 0x002fc80000010000 */
[----:B------:R-:W0:Y:S01]  /*15c0*/  SHFL.BFLY PT, R11, R12, 0x4, 0x1f ;  /* 0x0c801f000c0b7f89 */ /* 0x000e2200000e0000 */
[----:B--2---:R-:W-:-:S03]  /*15d0*/  FADD.FTZ R17, R18, R15 ;  /* 0x0000000f12117221 */ /* 0x004fc60000010000 */
[----:B------:R-:W1:Y:S01]  /*15e0*/  SHFL.BFLY PT, R10, R9, 0x4, 0x1f ;  /* 0x0c801f00090a7f89 */ /* 0x000e6200000e0000 */
[----:B---3--:R-:W-:Y:S01]  /*15f0*/  FADD.FTZ R13, R16, R13 ;  /* 0x0000000d100d7221 */ /* 0x008fe20000010000 */
[----:B----4-:R-:W-:Y:S02]  /*1600*/  FADD.FTZ R19, R20, R19 ;  /* 0x0000001314137221 */ /* 0x010fe40000010000 */
[----:B------:R-:W2:Y:S04]  /*1610*/  SHFL.BFLY PT, R16, R17, 0x4, 0x1f ;  /* 0x0c801f0011107f89 */ /* 0x000ea800000e0000 */
[----:B------:R-:W3:Y:S04]  /*1620*/  SHFL.BFLY PT, R14, R13, 0x4, 0x1f ;  /* 0x0c801f000d0e7f89 */ /* 0x000ee800000e0000 */
[----:B------:R-:W4:Y:S01]  /*1630*/  SHFL.BFLY PT, R22, R19, 0x4, 0x1f ;  /* 0x0c801f0013167f89 */ /* 0x000f2200000e0000 */
[----:B0-----:R-:W-:Y:S01]  /*1640*/  FADD.FTZ R8, R12, R11 ;  /* 0x0000000b0c087221 */ /* 0x001fe20000010000 */
[----:B-1----:R-:W-:-:S04]  /*1650*/  FADD.FTZ R10, R9, R10 ;  /* 0x0000000a090a7221 */ /* 0x002fc80000010000 */
[----:B------:R-:W0:Y:S04]  /*1660*/  SHFL.BFLY PT, R9, R8, 0x2, 0x1f ;  /* 0x0c401f0008097f89 */ /* 0x000e2800000e0000 */
[----:B------:R-:W1:Y:S01]  /*1670*/  SHFL.BFLY PT, R11, R10, 0x2, 0x1f ;  /* 0x0c401f000a0b7f89 */ /* 0x000e6200000e0000 */
[----:B--2---:R-:W-:Y:S01]  /*1680*/  FADD.FTZ R18, R17, R16 ;  /* 0x0000001011127221 */ /* 0x004fe20000010000 */
[----:B---3--:R-:W-:Y:S01]  /*1690*/  FADD.FTZ R15, R13, R14 ;  /* 0x0000000e0d0f7221 */ /* 0x008fe20000010000 */
[----:B----4-:R-:W-:-:S03]  /*16a0*/  FADD.FTZ R22, R19, R22 ;  /* 0x0000001613167221 */ /* 0x010fc60000010000 */
[----:B------:R-:W2:Y:S04]  /*16b0*/  SHFL.BFLY PT, R13, R18, 0x2, 0x1f ;  /* 0x0c401f00120d7f89 */ /* 0x000ea800000e0000 */
[----:B------:R-:W3:Y:S04]  /*16c0*/  SHFL.BFLY PT, R16, R15, 0x2, 0x1f ;  /* 0x0c401f000f107f89 */ /* 0x000ee800000e0000 */
[----:B------:R-:W4:Y:S01]  /*16d0*/  SHFL.BFLY PT, R17, R22, 0x2, 0x1f ;  /* 0x0c401f0016117f89 */ /* 0x000f2200000e0000 */
[----:B------:R-:W-:Y:S01]  /*16e0*/  IADD3 R65, PT, PT, R65, 0x4f, RZ ;  /* 0x0000004f41417810 */ /* 0x000fe20007ffe0ff */
[----:B0-----:R-:W-:Y:S01]  /*16f0*/  FADD.FTZ R14, R8, R9 ;  /* 0x00000009080e7221 */ /* 0x001fe20000010000 */
[----:B-1----:R-:W-:-:S03]  /*1700*/  FADD.FTZ R12, R10, R11 ;  /* 0x0000000b0a0c7221 */ /* 0x002fc60000010000 */
[----:B------:R-:W-:Y:S01]  /*1710*/  IMAD.HI R9, R65, 0x66666667, RZ ;  /* 0x6666666741097827 */ /* 0x000fe200078e02ff */
[----:B------:R-:W-:Y:S01]  /*1720*/  @!P0 LEA R58, P1, R50, R58, 0x2 ;  /* 0x0000003a323a8211 */ /* 0x000fe200078210ff */
[----:B------:R-:W0:Y:S03]  /*1730*/  LDC.64 R10, c[0x0][0x440] ;  /* 0x00011000ff0a7b82 */ /* 0x000e260000000a00 */
[----:B------:R-:W-:Y:S01]  /*1740*/  SHF.R.U32.HI R8, RZ, 0x1f, R9 ;  /* 0x0000001fff087819 */ /* 0x000fe20000011609 */
[----:B--2---:R-:W-:Y:S02]  /*1750*/  FADD.FTZ R19, R18, R13 ;  /* 0x0000000d12137221 */ /* 0x004fe40000010000 */
[----:B------:R-:W1:Y:S01]  /*1760*/  SHFL.BFLY PT, R13, R12, 0x1, 0x1f ;  /* 0x0c201f000c0d7f89 */ /* 0x000e6200000e0000 */
[----:B---3--:R-:W-:Y:S01]  /*1770*/  FADD.FTZ R16, R15, R16 ;  /* 0x000000100f107221 */ /* 0x008fe20000010000 */
[----:B------:R-:W-:Y:S01]  /*1780*/  LEA.HI.SX32 R8, R9, R8, 0x1b ;  /* 0x0000000809087211 */ /* 0x000fe200078fdaff */
[----:B----4-:R-:W-:Y:S01]  /*1790*/  FADD.FTZ R20, R22, R17 ;  /* 0x0000001116147221 */ /* 0x010fe20000010000 */
[----:B------:R-:W2:Y:S03]  /*17a0*/  SHFL.BFLY PT, R15, R14, 0x1, 0x1f ;  /* 0x0c201f000e0f7f89 */ /* 0x000ea600000e0000 */
[----:B------:R-:W-:-:S02]  /*17b0*/  IMAD R65, R8, 0x50, -R65 ;  /* 0x0000005008417824 */ /* 0x000fc400078e0a41 */
[----:B------:R-:W3:Y:S01]  /*17c0*/  LDC.64 R8, c[0x0][0x448] ;  /* 0x00011200ff087b82 */ /* 0x000ee20000000a00 */
[----:B------:R-:W4:Y:S04]  /*17d0*/  SHFL.BFLY PT, R17, R16, 0x1, 0x1f ;  /* 0x0c201f0010117f89 */ /* 0x000f2800000e0000 */
[----:B------:R-:W0:Y:S04]  /*17e0*/  SHFL.BFLY PT, R18, R19, 0x1, 0x1f ;  /* 0x0c201f0013127f89 */ /* 0x000e2800000e0000 */
[----:B------:R-:W0:Y:S01]  /*17f0*/  SHFL.BFLY PT, R21, R20, 0x1, 0x1f ;  /* 0x0c201f0014157f89 */ /* 0x000e2200000e0000 */
[----:B------:R-:W-:-:S02]  /*1800*/  @!P0 LEA.HI.X R59, R50, R59, R57, 0x2, P1 ;  /* 0x0000003b323b8211 */ /* 0x000fc400008f1439 */
[----:B------:R-:W-:Y:S02]  /*1810*/  MOV R50, 0x7f800000 ;  /* 0x7f80000000327802 */ /* 0x000fe40000000f00 */
[----:B------:R-:W-:Y:S02]  /*1820*/  ISETP.NE.AND P1, PT, R52, RZ, PT ;  /* 0x000000ff3400720c */ /* 0x000fe40003f25270 */
[----:B------:R-:W-:Y:S01]  /*1830*/  IADD3 R22, PT, PT, R6, 0x4f, R65 ;  /* 0x0000004f06167810 */ /* 0x000fe20007ffe041 */
[----:B------:R-:W-:Y:S01]  /*1840*/  IMAD R23, R0, 0xa00, R5 ;  /* 0x00000a0000177824 */ /* 0x000fe200078e0205 */
[----:B------:R0:W5:Y:S02]  /*1850*/  @!P0 LDG.E R50, desc[UR4][R58.64] ;  /* 0x000000043a328981 */ /* 0x000164000c1e1900 */
[----:B------:R-:W-:Y:S02]  /*1860*/  ISETP.GE.AND P0, PT, R5, R22, PT ;  /* 0x000000160500720c */ /* 0x000fe40003f06270 */
[----:B------:R-:W-:Y:S01]  /*1870*/  SHF.L.U32 R22, R2, 0x7, RZ ;  /* 0x0000000702167819 */ /* 0x000fe200000006ff */
[----:B-1----:R-:W-:Y:S01]  /*1880*/  FADD.FTZ R24, R12, R13 ;  /* 0x0000000d0c187221 */ /* 0x002fe20000010000 */
[----:B------:R-:W-:Y:S02]  /*1890*/  BSSY.RECONVERGENT B0, `(.L_x_58) ;  /* 0x0000026000007945 */ /* 0x000fe40003800200 */
[----:B------:R-:W-:Y:S01]  /*18a0*/  LEA R12, P2, R23, R22, 0x2 ;  /* 0x00000016170c7211 */ /* 0x000fe200078410ff */
[----:B--2---:R-:W-:Y:S01]  /*18b0*/  FADD.FTZ R25, R14, R15 ;  /* 0x0000000f0e197221 */ /* 0x004fe20000010000 */
[----:B------:R-:W-:Y:S01]  /*18c0*/  ISETP.GT.U32.OR P0, PT, R5, 0x4f, P0 ;  /* 0x0000004f0500780c */ /* 0x000fe20000704470 */
[----:B----4-:R-:W-:Y:S01]  /*18d0*/  FADD.FTZ R23, R16, R17 ;  /* 0x0000001110177221 */ /* 0x010fe20000010000 */
[----:B------:R-:W-:Y:S01]  /*18e0*/  LEA.HI.X.SX32 R13, R22, RZ, 0x1, P2 ;  /* 0x000000ff160d7211 */ /* 0x000fe200010f0eff */
[----:B0-----:R-:W-:Y:S01]  /*18f0*/  FADD.FTZ R18, R19, R18 ;  /* 0x0000001213127221 */ /* 0x001fe20000010000 */
[----:B------:R-:W-:Y:S01]  /*1900*/  SHF.R.S32.HI R22, RZ, 0x1f, R2 ;  /* 0x0000001fff167819 */ /* 0x000fe20000011402 */
[----:B------:R-:W-:Y:S01]  /*1910*/  FADD.FTZ R20, R20, R21 ;  /* 0x0000001514147221 */ /* 0x000fe20000010000 */
[----:B------:R-:W-:Y:S07]  /*1920*/  @P1 BRA `(.L_x_59) ;  /* 0x0000000000701947 */ /* 0x000fee0003800000 */
[----:B------:R-:W0:Y:S01]  /*1930*/  LDC.64 R16, c[0x0][0x3e8] ;  /* 0x0000fa00ff107b82 */ /* 0x000e220000000a00 */
[----:B------:R-:W1:Y:S01]  /*1940*/  LDCU.64 UR8, c[0x0][0x3f0] ;  /* 0x00007e00ff0877ac */ /* 0x000e620008000a00 */
[----:B------:R-:W-:Y:S02]  /*1950*/  IADD3 R14, P1, PT, R4, R2, RZ ;  /* 0x00000002040e7210 */ /* 0x000fe40007f3e0ff */
[----:B------:R-:W-:Y:S01]  /*1960*/  ISETP.GE.AND P2, PT, R61, R6, PT ;  /* 0x000000063d00720c */ /* 0x000fe20003f46270 */
[----:B------:R-:W2:Y:S01]  /*1970*/  LDCU.64 UR10, c[0x0][0x3d0] ;  /* 0x00007a00ff0a77ac */ /* 0x000ea20008000a00 */
[----:B------:R-:W-:Y:S02]  /*1980*/  IADD3.X R15, PT, PT, RZ, R22, RZ, P1, !PT ;  /* 0x00000016ff0f7210 */ /* 0x000fe40000ffe4ff */
[-C--:B------:R-:W-:Y:S02]  /*1990*/  ISETP.GE.AND P1, PT, R63, R6.reuse, PT ;  /* 0x000000063f00720c */ /* 0x080fe40003f26270 */
[----:B------:R-:W-:-:S02]  /*19a0*/  ISETP.GE.AND P5, PT, R7, R6, PT ;  /* 0x000000060700720c */ /* 0x000fc40003fa6270 */
[----:B------:R-:W-:Y:S02]  /*19b0*/  ISETP.GE.AND P4, PT, R49, R6, PT ;  /* 0x000000063100720c */ /* 0x000fe40003f86270 */
[----:B------:R-:W-:Y:S01]  /*19c0*/  FSEL R21, R18, RZ, !P2 ;  /* 0x000000ff12157208 */ /* 0x000fe20005000000 */
[----:B0-----:R-:W-:-:S04]  /*19d0*/  IMAD.WIDE.U32 R14, R16, UR6, R14 ;  /* 0x00000006100e7c25 */ /* 0x001fc8000f8e000e */
[----:B------:R-:W-:Y:S01]  /*19e0*/  IMAD R15, R17, UR6, R15 ;  /* 0x00000006110f7c24 */ /* 0x000fe2000f8e020f */
[----:B------:R-:W-:Y:S01]  /*19f0*/  FSEL R17, R25, RZ, !P4 ;  /* 0x000000ff19117208 */ /* 0x000fe20006000000 */
[----:B-1----:R-:W-:-:S04]  /*1a00*/  IMAD.WIDE.U32 R14, R48, UR8, R14 ;  /* 0x00000008300e7c25 */ /* 0x002fc8000f8e000e */
[----:B------:R-:W-:Y:S01]  /*1a10*/  IMAD R16, R48, UR9, R15 ;  /* 0x0000000930107c24 */ /* 0x000fe2000f8e020f */
[----:B------:R-:W-:Y:S02]  /*1a20*/  IADD3 R15, P3, PT, R7, R14, RZ ;  /* 0x0000000e070f7210 */ /* 0x000fe40007f7e0ff */
[----:B------:R-:W-:Y:S02]  /*1a30*/  FSEL R7, R24, RZ, !P5 ;  /* 0x000000ff18077208 */ /* 0x000fe40006800000 */
[----:B------:R-:W-:Y:S02]  /*1a40*/  IADD3.X R16, PT, PT, RZ, R16, RZ, P3, !PT ;  /* 0x00000010ff107210 */ /* 0x000fe40001ffe4ff */
[----:B------:R-:W-:Y:S02]  /*1a50*/  ISETP.GE.AND P3, PT, R53, R6, PT ;  /* 0x000000063500720c */ /* 0x000fe40003f66270 */
[----:B--2---:R-:W-:Y:S02]  /*1a60*/  LEA R14, P6, R15, UR10, 0x2 ;  /* 0x0000000a0f0e7c11 */ /* 0x004fe4000f8c10ff */
[----:B------:R-:W-:-:S02]  /*1a70*/  FSEL R19, R23, RZ, !P3 ;  /* 0x000000ff17137208 */ /* 0x000fc40005800000 */
[----:B------:R-:W-:Y:S02]  /*1a80*/  LEA.HI.X R15, R15, UR11, R16, 0x2, P6 ;  /* 0x0000000b0f0f7c11 */ /* 0x000fe4000b0f1410 */
[----:B------:R-:W-:-:S03]  /*1a90*/  FSEL R23, R20, RZ, !P1 ;  /* 0x000000ff14177208 */ /* 0x000fc60004800000 */
[----:B------:R0:W-:Y:S04]  /*1aa0*/  STG.E desc[UR4][R14.64], R7 ;  /* 0x000000070e007986 */ /* 0x0001e8000c101904 */
[----:B------:R0:W-:Y:S04]  /*1ab0*/  STG.E desc[UR4][R14.64+0x40], R17 ;  /* 0x000040110e007986 */ /* 0x0001e8000c101904 */
[----:B------:R0:W-:Y:S04]  /*1ac0*/  STG.E desc[UR4][R14.64+0x80], R19 ;  /* 0x000080130e007986 */ /* 0x0001e8000c101904 */
[----:B------:R0:W-:Y:S04]  /*1ad0*/  STG.E desc[UR4][R14.64+0xc0], R21 ;  /* 0x0000c0150e007986 */ /* 0x0001e8000c101904 */
[----:B------:R0:W-:Y:S02]  /*1ae0*/  STG.E desc[UR4][R14.64+0x100], R23 ;  /* 0x000100170e007986 */ /* 0x0001e4000c101904 */
.L_x_59:
[----:B------:R-:W-:Y:S05]  /*1af0*/  BSYNC.RECONVERGENT B0 ;  /* 0x0000000000007941 */ /* 0x000fea0003800200 */
.L_x_58:
[----:B------:R-:W-:Y:S04]  /*1b00*/  BSSY.RECONVERGENT B0, `(.L_x_60) ;  /* 0x0000012000007945 */ /* 0x000fe80003800200 */
[----:B------:R-:W-:Y:S05]  /*1b10*/  @P0 BRA `(.L_x_61) ;  /* 0x0000000000400947 */ /* 0x000fea0003800000 */
[----:B0-----:R-:W0:Y:S01]  /*1b20*/  LDC.64 R14, c[0x0][0x418] ;  /* 0x00010600ff0e7b82 */ /* 0x001e220000000a00 */
[----:B------:R-:W-:Y:S01]  /*1b30*/  IADD3 R7, PT, PT, R4, R5, RZ ;  /* 0x0000000504077210 */ /* 0x000fe20007ffe0ff */
[----:B------:R-:W1:Y:S03]  /*1b40*/  LDCU.64 UR8, c[0x0][0x420] ;  /* 0x00008400ff0877ac */ /* 0x000e660008000a00 */
[----:B------:R-:W-:Y:S01]  /*1b50*/  IADD3 R6, P0, PT, R7, R2, RZ ;  /* 0x0000000207067210 */ /* 0x000fe20007f1e0ff */
[C---:B-----5:R-:W-:Y:S02]  /*1b60*/  FMUL.FTZ R2, R50.reuse, 1.4426950216293334961 ;  /* 0x3fb8aa3b32027820 */ /* 0x060fe40000410000 */
[----:B------:R-:W2:Y:S01]  /*1b70*/  LDC.64 R16, c[0x0][0x410] ;  /* 0x00010400ff107b82 */ /* 0x000ea20000000a00 */
[----:B------:R-:W-:Y:S02]  /*1b80*/  IADD3.X R7, PT, PT, RZ, R22, RZ, P0, !PT ;  /* 0x00000016ff077210 */ /* 0x000fe400007fe4ff */
[----:B------:R-:W-:Y:S01]  /*1b90*/  FSETP.NEU.FTZ.AND P0, PT, R50, -INF , PT ;  /* 0xff8000003200780b */ /* 0x000fe20003f1d000 */
[----:B0-----:R-:W-:-:S04]  /*1ba0*/  IMAD.WIDE.U32 R6, R14, UR6, R6 ;  /* 0x000000060e067c25 */ /* 0x001fc8000f8e0006 */
[----:B------:R-:W-:Y:S02]  /*1bb0*/  IMAD R7, R15, UR6, R7 ;  /* 0x000000060f077c24 */ /* 0x000fe4000f8e0207 */
[----:B-1----:R-:W-:-:S04]  /*1bc0*/  IMAD.WIDE.U32 R6, R48, UR8, R6 ;  /* 0x0000000830067c25 */ /* 0x002fc8000f8e0006 */
[----:B------:R-:W-:Y:S01]  /*1bd0*/  IMAD R4, R48, UR9, R7 ;  /* 0x0000000930047c24 */ /* 0x000fe2000f8e0207 */
[----:B--2---:R-:W-:Y:S02]  /*1be0*/  LEA R14, P1, R6, R16, 0x2 ;  /* 0x00000010060e7211 */ /* 0x004fe400078210ff */
[----:B------:R-:W-:Y:S02]  /*1bf0*/  FSEL R7, R2, RZ, P0 ;  /* 0x000000ff02077208 */ /* 0x000fe40000000000 */
[----:B------:R-:W-:-:S05]  /*1c00*/  LEA.HI.X R15, R6, R17, R4, 0x2, P1 ;  /* 0x00000011060f7211 */ /* 0x000fca00008f1404 */
[----:B------:R1:W-:Y:S04]  /*1c10*/  STG.E desc[UR4][R14.64], R7 ;  /* 0x000000070e007986 */ /* 0x0003e8000c101904 */
.L_x_61:
[----:B------:R-:W-:Y:S05]  /*1c20*/  BSYNC.RECONVERGENT B0 ;  /* 0x0000000000007941 */ /* 0x000fea0003800200 */
.L_x_60:
[----:B------:R-:W2:Y:S01]  /*1c30*/  LDCU.64 UR10, c[0x0][0x458] ;  /* 0x00008b00ff0a77ac */ /* 0x000ea20008000a00 */
[----:B------:R-:W-:Y:S01]  /*1c40*/  IMAD.WIDE.U32 R12, R10, UR6, R12 ;  /* 0x000000060a0c7c25 */ /* 0x000fe2000f8e000c */
[----:B------:R-:W4:Y:S03]  /*1c50*/  LDCU.64 UR8, c[0x0][0x428] ;  /* 0x00008500ff0877ac */ /* 0x000f260008000a00 */
[----:B------:R-:W-:Y:S02]  /*1c60*/  IMAD R13, R11, UR6, R13 ;  /* 0x000000060b0d7c24 */ /* 0x000fe4000f8e020d */
[----:B01-3--:R-:W-:-:S04]  /*1c70*/  IMAD.WIDE.U32 R6, R48, R8, R12 ;  /* 0x0000000830067225 */ /* 0x00bfc800078e000c */
[----:B------:R-:W-:Y:S01]  /*1c80*/  IMAD R9, R48, R9, R7 ;  /* 0x0000000930097224 */ /* 0x000fe200078e0207 */
[----:B--2---:R-:W-:-:S04]  /*1c90*/  ISETP.NE.U32.AND P0, PT, RZ, UR10, PT ;  /* 0x0000000aff007c0c */ /* 0x004fc8000bf05070 */
[----:B------:R-:W-:Y:S02]  /*1ca0*/  ISETP.NE.AND.EX P0, PT, RZ, UR11, PT, P0 ;  /* 0x0000000bff007c0c */ /* 0x000fe4000bf05300 */
[C---:B----4-:R-:W-:Y:S02]  /*1cb0*/  LEA R8, P1, R6.reuse, UR8, 0x2 ;  /* 0x0000000806087c11 */ /* 0x050fe4000f8210ff */
        /* <DEDUP_REMOVED lines=16> */
[----:B-1----:R-:W-:-:S04]  /*1dc0*/  IMAD R0, R0, R2, R3 ;  /* 0x0000000200007224 */ /* 0x002fc800078e0203 */
[----:B--2---:R-:W-:-:S04]  /*1dd0*/  IMAD R3, R0, R7, UR6 ;  /* 0x0000000600037e24 */ /* 0x004fc8000f8e0207 */
[----:B---3--:R-:W-:-:S05]  /*1de0*/  IMAD.WIDE R2, R3, 0x4, R4 ;  /* 0x0000000403027825 */ /* 0x008fca00078e0204 */
[----:B------:R-:W-:Y:S01]  /*1df0*/  STG.E desc[UR4][R2.64], RZ ;  /* 0x000000ff02007986 */ /* 0x000fe2000c101904 */
[----:B------:R-:W-:Y:S05]  /*1e00*/  EXIT ;  /* 0x000000000000794d */ /* 0x000fea0003800000 */
.L_x_62:
        /* <DEDUP_REMOVED lines=15> */
.L_x_165:


//--------------------- .text._ZN7cutlass13device_kernelIN5flash11enable_sm90INS1_16FlashAttnBwdSm90INS1_25CollectiveMainloopBwdSm90ILi2ELi2ELi2EN4cute5tupleIJNS5_1CILi1EEES8_S8_EEENS6_IJNS7_ILi64EEENS7_ILi128EEESB_EEENS_6half_tEfNS_4arch4Sm90ELb0ELb1ELb0ELb0ELb0ELb1ELb0ELb0ELi2ELi1ELi2ELi1ELb0EEENS1_21CollectiveEpilogueBwdISC_SD_SF_Li256ELb0ELb0ELi1EEENS1_19SingleTileSchedulerILb0ELb0ELb0ELi128EEEEEEEEEvNT_6ParamsE --------------------------
	.section	.text._ZN7cutlass13device_kernelIN5flash11enable_sm90INS1_16FlashAttnBwdSm90INS1_25CollectiveMainloopBwdSm90ILi2ELi2ELi2EN4cute5tupleIJNS5_1CILi1EEES8_S8_EEENS6_IJNS7_ILi64EEENS7_ILi128EEESB_EEENS_6half_tEfNS_4arch4Sm90ELb0ELb1ELb0ELb0ELb0ELb1ELb0ELb0ELi2ELi1ELi2ELi1ELb0EEENS1_21CollectiveEpilogueBwdISC_SD_SF_Li256ELb0ELb0ELi1EEENS1_19SingleTileSchedulerILb0ELb0ELb0ELi128EEEEEEEEEvNT_6ParamsE,"ax",@progbits
	.align	128
.text._ZN7cutlass13device_kernelIN5flash11enable_sm90INS1_16FlashAttnBwdSm90INS1_25CollectiveMainloopBwdSm90ILi2ELi2ELi2EN4cute5tupleIJNS5_1CILi1EEES8_S8_EEENS6_IJNS7_ILi64EEENS7_ILi128EEESB_EEENS_6half_tEfNS_4arch4Sm90ELb0ELb1ELb0ELb0ELb0ELb1ELb0ELb0ELi2ELi1ELi2ELi1ELb0EEENS1_21CollectiveEpilogueBwdISC_SD_SF_Li256ELb0ELb0ELi1EEENS1_19SingleTileSchedulerILb0ELb0ELb0ELi128EEEEEEEEEvNT_6ParamsE:
        .type           _ZN7cutlass13device_kernelIN5flash11enable_sm90INS1_16FlashAttnBwdSm90INS1_25CollectiveMainloopBwdSm90ILi2ELi2ELi2EN4cute5tupleIJNS5_1CILi1EEES8_S8_EEENS6_IJNS7_ILi64EEENS7_ILi128EEESB_EEENS_6half_tEfNS_4arch4Sm90ELb0ELb1ELb0ELb0ELb0ELb1ELb0ELb0ELi2ELi1ELi2ELi1ELb0EEENS1_21CollectiveEpilogueBwdISC_SD_SF_Li256ELb0ELb0ELi1EEENS1_19SingleTileSchedulerILb0ELb0ELb0ELi128EEEEEEEEEvNT_6ParamsE,@function
        .size           _ZN7cutlass13device_kernelIN5flash11enable_sm90INS1_16FlashAttnBwdSm90INS1_25CollectiveMainloopBwdSm90ILi2ELi2ELi2EN4cute5tupleIJNS5_1CILi1EEES8_S8_EEENS6_IJNS7_ILi64EEENS7_ILi128EEESB_EEENS_6half_tEfNS_4arch4Sm90ELb0ELb1ELb0ELb0ELb0ELb1ELb0ELb0ELi2ELi1ELi2ELi1ELb0EEENS1_21CollectiveEpilogueBwdISC_SD_SF_Li256ELb0ELb0ELi1EEENS1_19SingleTileSchedulerILb0ELb0ELb0ELi128EEEEEEEEEvNT_6ParamsE,(.L_x_166 - _ZN7cutlass13device_kernelIN5flash11enable_sm90INS1_16FlashAttnBwdSm90INS1_25CollectiveMainloopBwdSm90ILi2ELi2ELi2EN4cute5tupleIJNS5_1CILi1EEES8_S8_EEENS6_IJNS7_ILi64EEENS7_ILi128EEESB_EEENS_6half_tEfNS_4arch4Sm90ELb0ELb1ELb0ELb0ELb0ELb1ELb0ELb0ELi2ELi1ELi2ELi1ELb0EEENS1_21CollectiveEpilogueBwdISC_SD_SF_Li256ELb0ELb0ELi1EEENS1_19SingleTileSchedulerILb0ELb0ELb0ELi128EEEEEEEEEvNT_6ParamsE)
        .other          _ZN7cutlass13device_kernelIN5flash11enable_sm90INS1_16FlashAttnBwdSm90INS1_25CollectiveMainloopBwdSm90ILi2ELi2ELi2EN4cute5tupleIJNS5_1CILi1EEES8_S8_EEENS6_IJNS7_ILi64EEENS7_ILi128EEESB_EEENS_6half_tEfNS_4arch4Sm90ELb0ELb1ELb0ELb0ELb0ELb1ELb0ELb0ELi2ELi1ELi2ELi1ELb0EEENS1_21CollectiveEpilogueBwdISC_SD_SF_Li256ELb0ELb0ELi1EEENS1_19SingleTileSchedulerILb0ELb0ELb0ELi128EEEEEEEEEvNT_6ParamsE,@"STO_CUDA_ENTRY STV_DEFAULT"
_ZN7cutlass13device_kernelIN5flash11enable_sm90INS1_16FlashAttnBwdSm90INS1_25CollectiveMainloopBwdSm90ILi2ELi2ELi2EN4cute5tupleIJNS5_1CILi1EEES8_S8_EEENS6_IJNS7_ILi64EEENS7_ILi128EEESB_EEENS_6half_tEfNS_4arch4Sm90ELb0ELb1ELb0ELb0ELb0ELb1ELb0ELb0ELi2ELi1ELi2ELi1ELb0EEENS1_21CollectiveEpilogueBwdISC_SD_SF_Li256ELb0ELb0ELi1EEENS1_19SingleTileSchedulerILb0ELb0ELb0ELi128EEEEEEEEEvNT_6ParamsE:
[----:B------:R-:W-:Y:S01]  /*0000*/  LDC R1, c[0x0][0x37c] ;  /* 0x0000df00ff017b82 */ /* 0x000fe20000000800 */
[----:B------:R-:W-:Y:S05]  /*0010*/  EXIT ;  /* 0x000000000000794d */ /* 0x000fea0003800000 */
.L_x_63:
        /* <DEDUP_REMOVED lines=14> */
.L_x_166:


//--------------------- .text._ZN7cutlass13device_kernelIN5flash11enable_sm90INS1_16FlashAttnBwdSm90INS1_25CollectiveMainloopBwdSm90ILi2ELi2ELi2EN4cute5tupleIJNS5_1CILi1EEES8_S8_EEENS6_IJNS7_ILi64EEENS7_ILi128EEESB_EEENS_6half_tEfNS_4arch4Sm90ELb0ELb1ELb0ELb0ELb1ELb1ELb0ELb0ELi2ELi1ELi2ELi1ELb0EEENS1_21CollectiveEpilogueBwdISC_SD_SF_Li256ELb0ELb0ELi1EEENS1_19SingleTileSchedulerILb0ELb0ELb0ELi128EEEEEEEEEvNT_6ParamsE --------------------------
	.section	.text._ZN7cutlass13device_kernelIN5flash11enable_sm90INS1_16FlashAttnBwdSm90INS1_25CollectiveMainloopBwdSm90ILi2ELi2ELi2EN4cute5tupleIJNS5_1CILi1EEES8_S8_EEENS6_IJNS7_ILi64EEENS7_ILi128EEESB_EEENS_6half_tEfNS_4arch4Sm90ELb0ELb1ELb0ELb0ELb1ELb1ELb0ELb0ELi2ELi1ELi2ELi1ELb0EEENS1_21CollectiveEpilogueBwdISC_SD_SF_Li256ELb0ELb0ELi1EEENS1_19SingleTileSchedulerILb0ELb0ELb0ELi128EEEEEEEEEvNT_6ParamsE,"ax",@progbits
	.align	128
.text._ZN7cutlass13device_kernelIN5flash11enable_sm90INS1_16FlashAttnBwdSm90INS1_25CollectiveMainloopBwdSm90ILi2ELi2ELi2EN4cute5tupleIJNS5_1CILi1EEES8_S8_EEENS6_IJNS7_ILi64EEENS7_ILi128EEESB_EEENS_6half_tEfNS_4arch4Sm90ELb0ELb1ELb0ELb0ELb1ELb1ELb0ELb0ELi2ELi1ELi2ELi1ELb0EEENS1_21CollectiveEpilogueBwdISC_SD_SF_Li256ELb0ELb0ELi1EEENS1_19SingleTileSchedulerILb0ELb0ELb0ELi128EEEEEEEEEvNT_6ParamsE:
        .type           _ZN7cutlass13device_kernelIN5flash11enable_sm90INS1_16FlashAttnBwdSm90INS1_25CollectiveMainloopBwdSm90ILi2ELi2ELi2EN4cute5tupleIJNS5_1CILi1EEES8_S8_EEENS6_IJNS7_ILi64EEENS7_ILi128EEESB_EEENS_6half_tEfNS_4arch4Sm90ELb0ELb1ELb0ELb0ELb1ELb1ELb0ELb0ELi2ELi1ELi2ELi1ELb0EEENS1_21CollectiveEpilogueBwdISC_SD_SF_Li256ELb0ELb0ELi1EEENS1_19SingleTileSchedulerILb0ELb0ELb0ELi128EEEEEEEEEvNT_6ParamsE,@function
        .size           _ZN7cutlass13device_kernelIN5flash11enable_sm90INS1_16FlashAttnBwdSm90INS1_25CollectiveMainloopBwdSm90ILi2ELi2ELi2EN4cute5tupleIJNS5_1CILi1EEES8_S8_EEENS6_IJNS7_ILi64EEENS7_ILi128EEESB_EEENS_6half_tEfNS_4arch4Sm90ELb0ELb1ELb0ELb0ELb1ELb1ELb0ELb0ELi2ELi1ELi2ELi1ELb0EEENS1_21CollectiveEpilogueBwdISC_SD_SF_Li256ELb0ELb0ELi1EEENS1_19SingleTileSchedulerILb0ELb0ELb0ELi128EEEEEEEEEvNT_6ParamsE,(.L_x_167 - _ZN7cutlass13device_kernelIN5flash11enable_sm90INS1_16FlashAttnBwdSm90INS1_25CollectiveMainloopBwdSm90ILi2ELi2ELi2EN4cute5tupleIJNS5_1CILi1EEES8_S8_EEENS6_IJNS7_ILi64EEENS7_ILi128EEESB_EEENS_6half_tEfNS_4arch4Sm90ELb0ELb1ELb0ELb0ELb1ELb1ELb0ELb0ELi2ELi1ELi2ELi1ELb0EEENS1_21CollectiveEpilogueBwdISC_SD_SF_Li256ELb0ELb0ELi1EEENS1_19SingleTileSchedulerILb0ELb0ELb0ELi128EEEEEEEEEvNT_6ParamsE)
        .other          _ZN7cutlass13device_kernelIN5flash11enable_sm90INS1_16FlashAttnBwdSm90INS1_25CollectiveMainloopBwdSm90ILi2ELi2ELi2EN4cute5tupleIJNS5_1CILi1EEES8_S8_EEENS6_IJNS7_ILi64EEENS7_ILi128EEESB_EEENS_6half_tEfNS_4arch4Sm90ELb0ELb1ELb0ELb0ELb1ELb1ELb0ELb0ELi2ELi1ELi2ELi1ELb0EEENS1_21CollectiveEpilogueBwdISC_SD_SF_Li256ELb0ELb0ELi1EEENS1_19SingleTileSchedulerILb0ELb0ELb0ELi128EEEEEEEEEvNT_6ParamsE,@"STO_CUDA_ENTRY STV_DEFAULT"
_ZN7cutlass13device_kernelIN5flash11enable_sm90INS1_16FlashAttnBwdSm90INS1_25CollectiveMainloopBwdSm90ILi2ELi2ELi2EN4cute5tupleIJNS5_1CILi1EEES8_S8_EEENS6_IJNS7_ILi64EEENS7_ILi128EEESB_EEENS_6half_tEfNS_4arch4Sm90ELb0ELb1ELb0ELb0ELb1ELb1ELb0ELb0ELi2ELi1ELi2ELi1ELb0EEENS1_21CollectiveEpilogueBwdISC_SD_SF_Li256ELb0ELb0ELi1EEENS1_19SingleTileSchedulerILb0ELb0ELb0ELi128EEEEEEEEEvNT_6ParamsE:
[----:B------:R-:W-:Y:S01]  /*0000*/  LDC R1, c[0x0][0x37c] ;  /* 0x0000df00ff017b82 */ /* 0x000fe20000000800 */
[----:B------:R-:W-:Y:S05]  /*0010*/  EXIT ;  /* 0x000000000000794d */ /* 0x000fea0003800000 */
.L_x_64:
        /* <DEDUP_REMOVED lines=14> */
.L_x_167:


//--------------------- .text._ZN7cutlass13device_kernelIN5flash11enable_sm90INS1_16FlashAttnBwdSm90INS1_25CollectiveMainloopBwdSm90ILi2ELi2ELi2EN4cute5tupleIJNS5_1CILi1EEES8_S8_EEENS6_IJNS7_ILi64EEENS7_ILi128EEESB_EEENS_6half_tEfNS_4arch4Sm90ELb0ELb1ELb0ELb0ELb0ELb1ELb0ELb0ELi2ELi1ELi2ELi1ELb0EEENS1_24CollectiveEpilogueBwdGQAISC_fSF_Li256ELb0ELb0EEENS1_19SingleTileSchedulerILb0ELb0ELb0ELi128EEEEEEEEEvNT_6ParamsE --------------------------
	.section	.text._ZN7cutlass13device_kernelIN5flash11enable_sm90INS1_16FlashAttnBwdSm90INS1_25CollectiveMainloopBwdSm90ILi2ELi2ELi2EN4cute5tupleIJNS5_1CILi1EEES8_S8_EEENS6_IJNS7_ILi64EEENS7_ILi128EEESB_EEENS_6half_tEfNS_4arch4Sm90ELb0ELb1ELb0ELb0ELb0ELb1ELb0ELb0ELi2ELi1ELi2ELi1ELb0EEENS1_24CollectiveEpilogueBwdGQAISC_fSF_Li256ELb0ELb0EEENS1_19SingleTileSchedulerILb0ELb0ELb0ELi128EEEEEEEEEvNT_6ParamsE,"ax",@progbits
	.align	128
.text._ZN7cutlass13device_kernelIN5flash11enable_sm90INS1_16FlashAttnBwdSm90INS1_25CollectiveMainloopBwdSm90ILi2ELi2ELi2EN4cute5tupleIJNS5_1CILi1EEES8_S8_EEENS6_IJNS7_ILi64EEENS7_ILi128EEESB_EEENS_6half_tEfNS_4arch4Sm90ELb0ELb1ELb0ELb0ELb0ELb1ELb0ELb0ELi2ELi1ELi2ELi1ELb0EEENS1_24CollectiveEpilogueBwdGQAISC_fSF_Li256ELb0ELb0EEENS1_19SingleTileSchedulerILb0ELb0ELb0ELi128EEEEEEEEEvNT_6ParamsE:
        .type           _ZN7cutlass13device_kernelIN5flash11enable_sm90INS1_16FlashAttnBwdSm90INS1_25CollectiveMainloopBwdSm90ILi2ELi2ELi2EN4cute5tupleIJNS5_1CILi1EEES8_S8_EEENS6_IJNS7_ILi64EEENS7_ILi128EEESB_EEENS_6half_tEfNS_4arch4Sm90ELb0ELb1ELb0ELb0ELb0ELb1ELb0ELb0ELi2ELi1ELi2ELi1ELb0EEENS1_24CollectiveEpilogueBwdGQAISC_fSF_Li256ELb0ELb0EEENS1_19SingleTileSchedulerILb0ELb0ELb0ELi128EEEEEEEEEvNT_6ParamsE,@function
        .size           _ZN7cutlass13device_kernelIN5flash11enable_sm90INS1_16FlashAttnBwdSm90INS1_25CollectiveMainloopBwdSm90ILi2ELi2ELi2EN4cute5tupleIJNS5_1CILi1EEES8_S8_EEENS6_IJNS7_ILi64EEENS7_ILi128EEESB_EEENS_6half_tEfNS_4arch4Sm90ELb0ELb1ELb0ELb0ELb0ELb1ELb0ELb0ELi2ELi1ELi2ELi1ELb0EEENS1_24CollectiveEpilogueBwdGQAISC_fSF_Li256ELb0ELb0EEENS1_19SingleTileSchedulerILb0ELb0ELb0ELi128EEEEEEEEEvNT_6ParamsE,(.L_x_168 - _ZN7cutlass13device_kernelIN5flash11enable_sm90INS1_16FlashAttnBwdSm90INS1_25CollectiveMainloopBwdSm90ILi2ELi2ELi2EN4cute5tupleIJNS5_1CILi1EEES8_S8_EEENS6_IJNS7_ILi64EEENS7_ILi128EEESB_EEENS_6half_tEfNS_4arch4Sm90ELb0ELb1ELb0ELb0ELb0ELb1ELb0ELb0ELi2ELi1ELi2ELi1ELb0EEENS1_24CollectiveEpilogueBwdGQAISC_fSF_Li256ELb0ELb0EEENS1_19SingleTileSchedulerILb0ELb0ELb0ELi128EEEEEEEEEvNT_6ParamsE)
        .other          _ZN7cutlass13device_kernelIN5flash11enable_sm90INS1_16FlashAttnBwdSm90INS1_25CollectiveMainloopBwdSm90ILi2ELi2ELi2EN4cute5tupleIJNS5_1CILi1EEES8_S8_EEENS6_IJNS7_ILi64EEENS7_ILi128EEESB_EEENS_6half_tEfNS_4arch4Sm90ELb0ELb1ELb0ELb0ELb0ELb1ELb0ELb0ELi2ELi1ELi2ELi1ELb0EEENS1_24CollectiveEpilogueBwdGQAISC_fSF_Li256ELb0ELb0EEENS1_19SingleTileSchedulerILb0ELb0ELb0ELi128EEEEEEEEEvNT_6ParamsE,@"STO_CUDA_ENTRY STV_DEFAULT"
_ZN7cutlass13device_kernelIN5flash11enable_sm90INS1_16FlashAttnBwdSm90INS1_25CollectiveMainloopBwdSm90ILi2ELi2ELi2EN4cute5tupleIJNS5_1CILi1EEES8_S8_EEENS6_IJNS7_ILi64EEENS7_ILi128EEESB_EEENS_6half_tEfNS_4arch4Sm90ELb0ELb1ELb0ELb0ELb0ELb1ELb0ELb0ELi2ELi1ELi2ELi1ELb0EEENS1_24CollectiveEpilogueBwdGQAISC_fSF_Li256ELb0ELb0EEENS1_19SingleTileSchedulerILb0ELb0ELb0ELi128EEEEEEEEEvNT_6ParamsE:
[----:B------:R-:W-:Y:S01]  /*0000*/  LDC R1, c[0x0][0x37c] ;  /* 0x0000df00ff017b82 */ /* 0x000fe20000000800 */
[----:B------:R-:W-:Y:S05]  /*0010*/  EXIT ;  /* 0x000000000000794d */ /* 0x000fea0003800000 */
.L_x_65:
        /* <DEDUP_REMOVED lines=14> */
.L_x_168:


//--------------------- .text._ZN7cutlass13device_kernelIN5flash11enable_sm90INS1_16FlashAttnBwdSm90INS1_25CollectiveMainloopBwdSm90ILi2ELi2ELi2EN4cute5tupleIJNS5_1CILi1EEES8_S8_EEENS6_IJNS7_ILi64EEENS7_ILi128EEESB_EEENS_6half_tEfNS_4arch4Sm90ELb0ELb1ELb0ELb0ELb1ELb1ELb0ELb0ELi2ELi1ELi2ELi1ELb0EEENS1_24CollectiveEpilogueBwdGQAISC_fSF_Li256ELb0ELb1EEENS1_19SingleTileSchedulerILb0ELb0ELb0ELi128EEEEEEEEEvNT_6ParamsE --------------------------
	.section	.text._ZN7cutlass13device_kernelIN5flash11enable_sm90INS1_16FlashAttnBwdSm90INS1_25CollectiveMainloopBwdSm90ILi2ELi2ELi2EN4cute5tupleIJNS5_1CILi1EEES8_S8_EEENS6_IJNS7_ILi64EEENS7_ILi128EEESB_EEENS_6half_tEfNS_4arch4Sm90ELb0ELb1ELb0ELb0ELb1ELb1ELb0ELb0ELi2ELi1ELi2ELi1ELb0EEENS1_24CollectiveEpilogueBwdGQAISC_fSF_Li256ELb0ELb1EEENS1_19SingleTileSchedulerILb0ELb0ELb0ELi128EEEEEEEEEvNT_6ParamsE,"ax",@progbits
	.align	128
.text._ZN7cutlass13device_kernelIN5flash11enable_sm90INS1_16FlashAttnBwdSm90INS1_25CollectiveMainloopBwdSm90ILi2ELi2ELi2EN4cute5tupleIJNS5_1CILi1EEES8_S8_EEENS6_IJNS7_ILi64EEENS7_ILi128EEESB_EEENS_6half_tEfNS_4arch4Sm90ELb0ELb1ELb0ELb0ELb1ELb1ELb0ELb0ELi2ELi1ELi2ELi1ELb0EEENS1_24CollectiveEpilogueBwdGQAISC_fSF_Li256ELb0ELb1EEENS1_19SingleTileSchedulerILb0ELb0ELb0ELi128EEEEEEEEEvNT_6ParamsE:
        .type           _ZN7cutlass13device_kernelIN5flash11enable_sm90INS1_16FlashAttnBwdSm90INS1_25CollectiveMainloopBwdSm90ILi2ELi2ELi2EN4cute5tupleIJNS5_1CILi1EEES8_S8_EEENS6_IJNS7_ILi64EEENS7_ILi128EEESB_EEENS_6half_tEfNS_4arch4Sm90ELb0ELb1ELb0ELb0ELb1ELb1ELb0ELb0ELi2ELi1ELi2ELi1ELb0EEENS1_24CollectiveEpilogueBwdGQAISC_fSF_Li256ELb0ELb1EEENS1_19SingleTileSchedulerILb0ELb0ELb0ELi128EEEEEEEEEvNT_6ParamsE,@function
        .size           _ZN7cutlass13device_kernelIN5flash11enable_sm90INS1_16FlashAttnBwdSm90INS1_25CollectiveMainloopBwdSm90ILi2ELi2ELi2EN4cute5tupleIJNS5_1CILi1EEES8_S8_EEENS6_IJNS7_ILi64EEENS7_ILi128EEESB_EEENS_6half_tEfNS_4arch4Sm90ELb0ELb1ELb0ELb0ELb1ELb1ELb0ELb0ELi2ELi1ELi2ELi1ELb0EEENS1_24CollectiveEpilogueBwdGQAISC_fSF_Li256ELb0ELb1EEENS1_19SingleTileSchedulerILb0ELb0ELb0ELi128EEEEEEEEEvNT_6ParamsE,(.L_x_169 - _ZN7cutlass13device_kernelIN5flash11enable_sm90INS1_16FlashAttnBwdSm90INS1_25CollectiveMainloopBwdSm90ILi2ELi2ELi2EN4cute5tupleIJNS5_1CILi1EEES8_S8_EEENS6_IJNS7_ILi64EEENS7_ILi128EEESB_EEENS_6half_tEfNS_4arch4Sm90ELb0ELb1ELb0ELb0ELb1ELb1ELb0ELb0ELi2ELi1ELi2ELi1ELb0EEENS1_24CollectiveEpilogueBwdGQAISC_fSF_Li256ELb0ELb1EEENS1_19SingleTileSchedulerILb0ELb0ELb0ELi128EEEEEEEEEvNT_6ParamsE)
        .other          _ZN7cutlass13device_kernelIN5flash11enable_sm90INS1_16FlashAttnBwdSm90INS1_25CollectiveMainloopBwdSm90ILi2ELi2ELi2EN4cute5tupleIJNS5_1CILi1EEES8_S8_EEENS6_IJNS7_ILi64EEENS7_ILi128EEESB_EEENS_6half_tEfNS_4arch4Sm90ELb0ELb1ELb0ELb0ELb1ELb1ELb0ELb0ELi2ELi1ELi2ELi1ELb0EEENS1_24CollectiveEpilogueBwdGQAISC_fSF_Li256ELb0ELb1EEENS1_19SingleTileSchedulerILb0ELb0ELb0ELi128EEEEEEEEEvNT_6ParamsE,@"STO_CUDA_ENTRY STV_DEFAULT"
_ZN7cutlass13device_kernelIN5flash11enable_sm90INS1_16FlashAttnBwdSm90INS1_25CollectiveMainloopBwdSm90ILi2ELi2ELi2EN4cute5tupleIJNS5_1CILi1EEES8_S8_EEENS6_IJNS7_ILi64EEENS7_ILi128EEESB_EEENS_6half_tEfNS_4arch4Sm90ELb0ELb1ELb0ELb0ELb1ELb1ELb0ELb0ELi2ELi1ELi2ELi1ELb0EEENS1_24CollectiveEpilogueBwdGQAISC_fSF_Li256ELb0ELb1EEENS1_19SingleTileSchedulerILb0ELb0ELb0ELi128EEEEEEEEEvNT_6ParamsE:
[----:B------:R-:W-:Y:S01]  /*0000*/  LDC R1, c[0x0][0x37c] ;  /* 0x0000df00ff017b82 */ /* 0x000fe20000000800 */
[----:B------:R-:W-:Y:S05]  /*0010*/  EXIT ;  /* 0x000000000000794d */ /* 0x000fea0003800000 */
.L_x_66:
        /* <DEDUP_REMOVED lines=14> */
.L_x_169:


//--------------------- .text._ZN7cutlass13device_kernelIN5flash11enable_sm90INS1_16FlashAttnBwdSm90INS1_25CollectiveMainloopBwdSm90ILi2ELi2ELi2EN4cute5tupleIJNS5_1CILi1EEES8_S8_EEENS6_IJNS7_ILi64EEENS7_ILi128EEESB_EEENS_6half_tEfNS_4arch4Sm90ELb0ELb1ELb0ELb1ELb0ELb1ELb0ELb0ELi2ELi1ELi2ELi1ELb0EEENS1_21CollectiveEpilogueBwdISC_SD_SF_Li256ELb1ELb0ELi1EEENS1_19SingleTileSchedulerILb1ELb0ELb0ELi128EEEEEEEEEvNT_6ParamsE --------------------------
	.section	.text._ZN7cutlass13device_kernelIN5flash11enable_sm90INS1_16FlashAttnBwdSm90INS1_25CollectiveMainloopBwdSm90ILi2ELi2ELi2EN4cute5tupleIJNS5_1CILi1EEES8_S8_EEENS6_IJNS7_ILi64EEENS7_ILi128EEESB_EEENS_6half_tEfNS_4arch4Sm90ELb0ELb1ELb0ELb1ELb0ELb1ELb0ELb0ELi2ELi1ELi2ELi1ELb0EEENS1_21CollectiveEpilogueBwdISC_SD_SF_Li256ELb1ELb0ELi1EEENS1_19SingleTileSchedulerILb1ELb0ELb0ELi128EEEEEEEEEvNT_6ParamsE,"ax",@progbits
	.align	128
.text._ZN7cutlass13device_kernelIN5flash11enable_sm90INS1_16FlashAttnBwdSm90INS1_25CollectiveMainloopBwdSm90ILi2ELi2ELi2EN4cute5tupleIJNS5_1CILi1EEES8_S8_EEENS6_IJNS7_ILi64EEENS7_ILi128EEESB_EEENS_6half_tEfNS_4arch4Sm90ELb0ELb1ELb0ELb1ELb0ELb1ELb0ELb0ELi2ELi1ELi2ELi1ELb0EEENS1_21CollectiveEpilogueBwdISC_SD_SF_Li256ELb1ELb0ELi1EEENS1_19SingleTileSchedulerILb1ELb0ELb0ELi128EEEEEEEEEvNT_6ParamsE:
        .type           _ZN7cutlass13device_kernelIN5flash11enable_sm90INS1_16FlashAttnBwdSm90INS1_25CollectiveMainloopBwdSm90ILi2ELi2ELi2EN4cute5tupleIJNS5_1CILi1EEES8_S8_EEENS6_IJNS7_ILi64EEENS7_ILi128EEESB_EEENS_6half_tEfNS_4arch4Sm90ELb0ELb1ELb0ELb1ELb0ELb1ELb0ELb0ELi2ELi1ELi2ELi1ELb0EEENS1_21CollectiveEpilogueBwdISC_SD_SF_Li256ELb1ELb0ELi1EEENS1_19SingleTileSchedulerILb1ELb0ELb0ELi128EEEEEEEEEvNT_6ParamsE,@function
        .size           _ZN7cutlass13device_kernelIN5flash11enable_sm90INS1_16FlashAttnBwdSm90INS1_25CollectiveMainloopBwdSm90ILi2ELi2ELi2EN4cute5tupleIJNS5_1CILi1EEES8_S8_EEENS6_IJNS7_ILi64EEENS7_ILi128EEESB_EEENS_6half_tEfNS_4arch4Sm90ELb0ELb1ELb0ELb1ELb0ELb1ELb0ELb0ELi2ELi1ELi2ELi1ELb0EEENS1_21CollectiveEpilogueBwdISC_SD_SF_Li256ELb1ELb0ELi1EEENS1_19SingleTileSchedulerILb1ELb0ELb0ELi128EEEEEEEEEvNT_6ParamsE,(.L_x_170 - _ZN7cutlass13device_kernelIN5flash11enable_sm90INS1_16FlashAttnBwdSm90INS1_25CollectiveMainloopBwdSm90ILi2ELi2ELi2EN4cute5tupleIJNS5_1CILi1EEES8_S8_EEENS6_IJNS7_ILi64EEENS7_ILi128EEESB_EEENS_6half_tEfNS_4arch4Sm90ELb0ELb1ELb0ELb1ELb0ELb1ELb0ELb0ELi2ELi1ELi2ELi1ELb0EEENS1_21CollectiveEpilogueBwdISC_SD_SF_Li256ELb1ELb0ELi1EEENS1_19SingleTileSchedulerILb1ELb0ELb0ELi128EEEEEEEEEvNT_6ParamsE)
        .other          _ZN7cutlass13device_kernelIN5flash11enable_sm90INS1_16FlashAttnBwdSm90INS1_25CollectiveMainloopBwdSm90ILi2ELi2ELi2EN4cute5tupleIJNS5_1CILi1EEES8_S8_EEENS6_IJNS7_ILi64EEENS7_ILi128EEESB_EEENS_6half_tEfNS_4arch4Sm90ELb0ELb1ELb0ELb1ELb0ELb1ELb0ELb0ELi2ELi1ELi2ELi1ELb0EEENS1_21CollectiveEpilogueBwdISC_SD_SF_Li256ELb1ELb0ELi1EEENS1_19SingleTileSchedulerILb1ELb0ELb0ELi128EEEEEEEEEvNT_6ParamsE,@"STO_CUDA_ENTRY STV_DEFAULT"
_ZN7cutlass13device_kernelIN5flash11enable_sm90INS1_16FlashAttnBwdSm90INS1_25CollectiveMainloopBwdSm90ILi2ELi2ELi2EN4cute5tupleIJNS5_1CILi1EEES8_S8_EEENS6_IJNS7_ILi64EEENS7_ILi128EEESB_EEENS_6half_tEfNS_4arch4Sm90ELb0ELb1ELb0ELb1ELb0ELb1ELb0ELb0ELi2ELi1ELi2ELi1ELb0EEENS1_21CollectiveEpilogueBwdISC_SD_SF_Li256ELb1ELb0ELi1EEENS1_19SingleTileSchedulerILb1ELb0ELb0ELi128EEEEEEEEEvNT_6ParamsE:
[----:B------:R-:W-:Y:S01]  /*0000*/  LDC R1, c[0x0][0x37c] ;  /* 0x0000df00ff017b82 */ /* 0x000fe20000000800 */
[----:B------:R-:W-:Y:S05]  /*0010*/  EXIT ;  /* 0x000000000000794d */ /* 0x000fea0003800000 */
.L_x_67:
        /* <DEDUP_REMOVED lines=14> */
.L_x_170:


//--------------------- .text._ZN7cutlass13device_kernelIN5flash11enable_sm90INS1_16FlashAttnBwdSm90INS1_25CollectiveMainloopBwdSm90ILi2ELi2ELi2EN4cute5tupleIJNS5_1CILi1EEES8_S8_EEENS6_IJNS7_ILi64EEENS7_ILi128EEESB_EEENS_6half_tEfNS_4arch4Sm90ELb0ELb1ELb0ELb1ELb1ELb1ELb0ELb0ELi2ELi1ELi2ELi1ELb0EEENS1_21CollectiveEpilogueBwdISC_SD_SF_Li256ELb1ELb0ELi1EEENS1_19SingleTileSchedulerILb1ELb0ELb0ELi128EEEEEEEEEvNT_6ParamsE --------------------------
	.section	.text._ZN7cutlass13device_kernelIN5flash11enable_sm90INS1_16FlashAttnBwdSm90INS1_25CollectiveMainloopBwdSm90ILi2ELi2ELi2EN4cute5tupleIJNS5_1CILi1EEES8_S8_EEENS6_IJNS7_ILi64EEENS7_ILi128EEESB_EEENS_6half_tEfNS_4arch4Sm90ELb0ELb1ELb0ELb1ELb1ELb1ELb0ELb0ELi2ELi1ELi2ELi1ELb0EEENS1_21CollectiveEpilogueBwdISC_SD_SF_Li256ELb1ELb0ELi1EEENS1_19SingleTileSchedulerILb1ELb0ELb0ELi128EEEEEEEEEvNT_6ParamsE,"ax",@progbits
	.align	128
.text._ZN7cutlass13device_kernelIN5flash11enable_sm90INS1_16FlashAttnBwdSm90INS1_25CollectiveMainloopBwdSm90ILi2ELi2ELi2EN4cute5tupleIJNS5_1CILi1EEES8_S8_EEENS6_IJNS7_ILi64EEENS7_ILi128EEESB_EEENS_6half_tEfNS_4arch4Sm90ELb0ELb1ELb0ELb1ELb1ELb1ELb0ELb0ELi2ELi1ELi2ELi1ELb0EEENS1_21CollectiveEpilogueBwdISC_SD_SF_Li256ELb1ELb0ELi1EEENS1_19SingleTileSchedulerILb1ELb0ELb0ELi128EEEEEEEEEvNT_6ParamsE:
        .type           _ZN7cutlass13device_kernelIN5flash11enable_sm90INS1_16FlashAttnBwdSm90INS1_25CollectiveMainloopBwdSm90ILi2ELi2ELi2EN4cute5tupleIJNS5_1CILi1EEES8_S8_EEENS6_IJNS7_ILi64EEENS7_ILi128EEESB_EEENS_6half_tEfNS_4arch4Sm90ELb0ELb1ELb0ELb1ELb1ELb1ELb0ELb0ELi2ELi1ELi2ELi1ELb0EEENS1_21CollectiveEpilogueBwdISC_SD_SF_Li256ELb1ELb0ELi1EEENS1_19SingleTileSchedulerILb1ELb0ELb0ELi128EEEEEEEEEvNT_6ParamsE,@function
        .size           _ZN7cutlass13device_kernelIN5flash11enable_sm90INS1_16FlashAttnBwdSm90INS1_25CollectiveMainloopBwdSm90ILi2ELi2ELi2EN4cute5tupleIJNS5_1CILi1EEES8_S8_EEENS6_IJNS7_ILi64EEENS7_ILi128EEESB_EEENS_6half_tEfNS_4arch4Sm90ELb0ELb1ELb0ELb1ELb1ELb1ELb0ELb0ELi2ELi1ELi2ELi1ELb0EEENS1_21CollectiveEpilogueBwdISC_SD_SF_Li256ELb1ELb0ELi1EEENS1_19SingleTileSchedulerILb1ELb0ELb0ELi128EEEEEEEEEvNT_6ParamsE,(.L_x_171 - _ZN7cutlass13device_kernelIN5flash11enable_sm90INS1_16FlashAttnBwdSm90INS1_25CollectiveMainloopBwdSm90ILi2ELi2ELi2EN4cute5tupleIJNS5_1CILi1EEES8_S8_EEENS6_IJNS7_ILi64EEENS7_ILi128EEESB_EEENS_6half_tEfNS_4arch4Sm90ELb0ELb1ELb0ELb1ELb1ELb1ELb0ELb0ELi2ELi1ELi2ELi1ELb0EEENS1_21CollectiveEpilogueBwdISC_SD_SF_Li256ELb1ELb0ELi1EEENS1_19SingleTileSchedulerILb1ELb0ELb0ELi128EEEEEEEEEvNT_6ParamsE)
        .other          _ZN7cutlass13device_kernelIN5flash11enable_sm90INS1_16FlashAttnBwdSm90INS1_25CollectiveMainloopBwdSm90ILi2ELi2ELi2EN4cute5tupleIJNS5_1CILi1EEES8_S8_EEENS6_IJNS7_ILi64EEENS7_ILi128EEESB_EEENS_6half_tEfNS_4arch4Sm90ELb0ELb1ELb0ELb1ELb1ELb1ELb0ELb0ELi2ELi1ELi2ELi1ELb0EEENS1_21CollectiveEpilogueBwdISC_SD_SF_Li256ELb1ELb0ELi1EEENS1_19SingleTileSchedulerILb1ELb0ELb0ELi128EEEEEEEEEvNT_6ParamsE,@"STO_CUDA_ENTRY STV_DEFAULT"
_ZN7cutlass13device_kernelIN5flash11enable_sm90INS1_16FlashAttnBwdSm90INS1_25CollectiveMainloopBwdSm90ILi2ELi2ELi2EN4cute5tupleIJNS5_1CILi1EEES8_S8_EEENS6_IJNS7_ILi64EEENS7_ILi128EEESB_EEENS_6half_tEfNS_4arch4Sm90ELb0ELb1ELb0ELb1ELb1ELb1ELb0ELb0ELi2ELi1ELi2ELi1ELb0EEENS1_21CollectiveEpilogueBwdISC_SD_SF_Li256ELb1ELb0ELi1EEENS1_19SingleTileSchedulerILb1ELb0ELb0ELi128EEEEEEEEEvNT_6ParamsE:
[----:B------:R-:W-:Y:S01]  /*0000*/  LDC R1, c[0x0][0x37c] ;  /* 0x0000df00ff017b82 */ /* 0x000fe20000000800 */
[----:B------:R-:W-:Y:S05]  /*0010*/  EXIT ;  /* 0x000000000000794d */ /* 0x000fea0003800000 */
.L_x_68:
        /* <DEDUP_REMOVED lines=14> */
.L_x_171:


//--------------------- .text._ZN7cutlass13device_kernelIN5flash11enable_sm90INS1_16FlashAttnBwdSm90INS1_25CollectiveMainloopBwdSm90ILi2ELi2ELi2EN4cute5tupleIJNS5_1CILi1EEES8_S8_EEENS6_IJNS7_ILi64EEENS7_ILi128EEESB_EEENS_6half_tEfNS_4arch4Sm90ELb0ELb1ELb0ELb1ELb0ELb1ELb0ELb0ELi2ELi1ELi2ELi1ELb0EEENS1_24CollectiveEpilogueBwdGQAISC_fSF_Li256ELb1ELb0EEENS1_19SingleTileSchedulerILb1ELb0ELb0ELi128EEEEEEEEEvNT_6ParamsE --------------------------
	.section	.text._ZN7cutlass13device_kernelIN5flash11enable_sm90INS1_16FlashAttnBwdSm90INS1_25CollectiveMainloopBwdSm90ILi2ELi2ELi2EN4cute5tupleIJNS5_1CILi1EEES8_S8_EEENS6_IJNS7_ILi64EEENS7_ILi128EEESB_EEENS_6half_tEfNS_4arch4Sm90ELb0ELb1ELb0ELb1ELb0ELb1ELb0ELb0ELi2ELi1ELi2ELi1ELb0EEENS1_24CollectiveEpilogueBwdGQAISC_fSF_Li256ELb1ELb0EEENS1_19SingleTileSchedulerILb1ELb0ELb0ELi128EEEEEEEEEvNT_6ParamsE,"ax",@progbits
	.align	128
.text._ZN7cutlass13device_kernelIN5flash11enable_sm90INS1_16FlashAttnBwdSm90INS1_25CollectiveMainloopBwdSm90ILi2ELi2ELi2EN4cute5tupleIJNS5_1CILi1EEES8_S8_EEENS6_IJNS7_ILi64EEENS7_ILi128EEESB_EEENS_6half_tEfNS_4arch4Sm90ELb0ELb1ELb0ELb1ELb0ELb1ELb0ELb0ELi2ELi1ELi2ELi1ELb0EEENS1_24CollectiveEpilogueBwdGQAISC_fSF_Li256ELb1ELb0EEENS1_19SingleTileSchedulerILb1ELb0ELb0ELi128EEEEEEEEEvNT_6ParamsE:
        .type           _ZN7cutlass13device_kernelIN5flash11enable_sm90INS1_16FlashAttnBwdSm90INS1_25CollectiveMainloopBwdSm90ILi2ELi2ELi2EN4cute5tupleIJNS5_1CILi1EEES8_S8_EEENS6_IJNS7_ILi64EEENS7_ILi128EEESB_EEENS_6half_tEfNS_4arch4Sm90ELb0ELb1ELb0ELb1ELb0ELb1ELb0ELb0ELi2ELi1ELi2ELi1ELb0EEENS1_24CollectiveEpilogueBwdGQAISC_fSF_Li256ELb1ELb0EEENS1_19SingleTileSchedulerILb1ELb0ELb0ELi128EEEEEEEEEvNT_6ParamsE,@function
        .size           _ZN7cutlass13device_kernelIN5flash11enable_sm90INS1_16FlashAttnBwdSm90INS1_25CollectiveMainloopBwdSm90ILi2ELi2ELi2EN4cute5tupleIJNS5_1CILi1EEES8_S8_EEENS6_IJNS7_ILi64EEENS7_ILi128EEESB_EEENS_6half_tEfNS_4arch4Sm90ELb0ELb1ELb0ELb1ELb0ELb1ELb0ELb0ELi2ELi1ELi2ELi1ELb0EEENS1_24CollectiveEpilogueBwdGQAISC_fSF_Li256ELb1ELb0EEENS1_19SingleTileSchedulerILb1ELb0ELb0ELi128EEEEEEEEEvNT_6ParamsE,(.L_x_172 - _ZN7cutlass13device_kernelIN5flash11enable_sm90INS1_16FlashAttnBwdSm90INS1_25CollectiveMainloopBwdSm90ILi2ELi2ELi2EN4cute5tupleIJNS5_1CILi1EEES8_S8_EEENS6_IJNS7_ILi64EEENS7_ILi128EEESB_EEENS_6half_tEfNS_4arch4Sm90ELb0ELb1ELb0ELb1ELb0ELb1ELb0ELb0ELi2ELi1ELi2ELi1ELb0EEENS1_24CollectiveEpilogueBwdGQAISC_fSF_Li256ELb1ELb0EEENS1_19SingleTileSchedulerILb1ELb0ELb0ELi128EEEEEEEEEvNT_6ParamsE)
        .other          _ZN7cutlass13device_kernelIN5flash11enable_sm90INS1_16FlashAttnBwdSm90INS1_25CollectiveMainloopBwdSm90ILi2ELi2ELi2EN4cute5tupleIJNS5_1CILi1EEES8_S8_EEENS6_IJNS7_ILi64EEENS7_ILi128EEESB_EEENS_6half_tEfNS_4arch4Sm90ELb0ELb1ELb0ELb1ELb0ELb1ELb0ELb0ELi2ELi1ELi2ELi1ELb0EEENS1_24CollectiveEpilogueBwdGQAISC_fSF_Li256ELb1ELb0EEENS1_19SingleTileSchedulerILb1ELb0ELb0ELi128EEEEEEEEEvNT_6ParamsE,@"STO_CUDA_ENTRY STV_DEFAULT"
_ZN7cutlass13device_kernelIN5flash11enable_sm90INS1_16FlashAttnBwdSm90INS1_25CollectiveMainloopBwdSm90ILi2ELi2ELi2EN4cute5tupleIJNS5_1CILi1EEES8_S8_EEENS6_IJNS7_ILi64EEENS7_ILi128EEESB_EEENS_6half_tEfNS_4arch4Sm90ELb0ELb1ELb0ELb1ELb0ELb1ELb0ELb0ELi2ELi1ELi2ELi1ELb0EEENS1_24CollectiveEpilogueBwdGQAISC_fSF_Li256ELb1ELb0EEENS1_19SingleTileSchedulerILb1ELb0ELb0ELi128EEEEEEEEEvNT_6ParamsE:
[----:B------:R-:W-:Y:S01]  /*0000*/  LDC R1, c[0x0][0x37c] ;  /* 0x0000df00ff017b82 */ /* 0x000fe20000000800 */
[----:B------:R-:W-:Y:S05]  /*0010*/  EXIT ;  /* 0x000000000000794d */ /* 0x000fea0003800000 */
.L_x_69:
        /* <DEDUP_REMOVED lines=14> */
.L_x_172:


//--------------------- .text._ZN7cutlass13device_kernelIN5flash11enable_sm90INS1_16FlashAttnBwdSm90INS1_25CollectiveMainloopBwdSm90ILi2ELi2ELi2EN4cute5tupleIJNS5_1CILi1EEES8_S8_EEENS6_IJNS7_ILi64EEENS7_ILi128EEESB_EEENS_6half_tEfNS_4arch4Sm90ELb0ELb1ELb0ELb1ELb1ELb1ELb0ELb0ELi2ELi1ELi2ELi1ELb0EEENS1_24CollectiveEpilogueBwdGQAISC_fSF_Li256ELb1ELb1EEENS1_19SingleTileSchedulerILb1ELb0ELb0ELi128EEEEEEEEEvNT_6ParamsE --------------------------
	.section	.text._ZN7cutlass13device_kernelIN5flash11enable_sm90INS1_16FlashAttnBwdSm90INS1_25CollectiveMainloopBwdSm90ILi2ELi2ELi2EN4cute5tupleIJNS5_1CILi1EEES8_S8_EEENS6_IJNS7_ILi64EEENS7_ILi128EEESB_EEENS_6half_tEfNS_4arch4Sm90ELb0ELb1ELb0ELb1ELb1ELb1ELb0ELb0ELi2ELi1ELi2ELi1ELb0EEENS1_24CollectiveEpilogueBwdGQAISC_fSF_Li256ELb1ELb1EEENS1_19SingleTileSchedulerILb1ELb0ELb0ELi128EEEEEEEEEvNT_6ParamsE,"ax",@progbits
	.align	128
.text._ZN7cutlass13device_kernelIN5flash11enable_sm90INS1_16FlashAttnBwdSm90INS1_25CollectiveMainloopBwdSm90ILi2ELi2ELi2EN4cute5tupleIJNS5_1CILi1EEES8_S8_EEENS6_IJNS7_ILi64EEENS7_ILi128EEESB_EEENS_6half_tEfNS_4arch4Sm90ELb0ELb1ELb0ELb1ELb1ELb1ELb0ELb0ELi2ELi1ELi2ELi1ELb0EEENS1_24CollectiveEpilogueBwdGQAISC_fSF_Li256ELb1ELb1EEENS1_19SingleTileSchedulerILb1ELb0ELb0ELi128EEEEEEEEEvNT_6ParamsE:
        .type           _ZN7cutlass13device_kernelIN5flash11enable_sm90INS1_16FlashAttnBwdSm90INS1_25CollectiveMainloopBwdSm90ILi2ELi2ELi2EN4cute5tupleIJNS5_1CILi1EEES8_S8_EEENS6_IJNS7_ILi64EEENS7_ILi128EEESB_EEENS_6half_tEfNS_4arch4Sm90ELb0ELb1ELb0ELb1ELb1ELb1ELb0ELb0ELi2ELi1ELi2ELi1ELb0EEENS1_24CollectiveEpilogueBwdGQAISC_fSF_Li256ELb1ELb1EEENS1_19SingleTileSchedulerILb1ELb0ELb0ELi128EEEEEEEEEvNT_6ParamsE,@function
        .size           _ZN7cutlass13device_kernelIN5flash11enable_sm90INS1_16FlashAttnBwdSm90INS1_25CollectiveMainloopBwdSm90ILi2ELi2ELi2EN4cute5tupleIJNS5_1CILi1EEES8_S8_EEENS6_IJNS7_ILi64EEENS7_ILi128EEESB_EEENS_6half_tEfNS_4arch4Sm90ELb0ELb1ELb0ELb1ELb1ELb1ELb0ELb0ELi2ELi1ELi2ELi1ELb0EEENS1_24CollectiveEpilogueBwdGQAISC_fSF_Li256ELb1ELb1EEENS1_19SingleTileSchedulerILb1ELb0ELb0ELi128EEEEEEEEEvNT_6ParamsE,(.L_x_173 - _ZN7cutlass13device_kernelIN5flash11enable_sm90INS1_16FlashAttnBwdSm90INS1_25CollectiveMainloopBwdSm90ILi2ELi2ELi2EN4cute5tupleIJNS5_1CILi1EEES8_S8_EEENS6_IJNS7_ILi64EEENS7_ILi128EEESB_EEENS_6half_tEfNS_4arch4Sm90ELb0ELb1ELb0ELb1ELb1ELb1ELb0ELb0ELi2ELi1ELi2ELi1ELb0EEENS1_24CollectiveEpilogueBwdGQAISC_fSF_Li256ELb1ELb1EEENS1_19SingleTileSchedulerILb1ELb0ELb0ELi128EEEEEEEEEvNT_6ParamsE)
        .other          _ZN7cutlass13device_kernelIN5flash11enable_sm90INS1_16FlashAttnBwdSm90INS1_25CollectiveMainloopBwdSm90ILi2ELi2ELi2EN4cute5tupleIJNS5_1CILi1EEES8_S8_EEENS6_IJNS7_ILi64EEENS7_ILi128EEESB_EEENS_6half_tEfNS_4arch4Sm90ELb0ELb1ELb0ELb1ELb1ELb1ELb0ELb0ELi2ELi1ELi2ELi1ELb0EEENS1_24CollectiveEpilogueBwdGQAISC_fSF_Li256ELb1ELb1EEENS1_19SingleTileSchedulerILb1ELb0ELb0ELi128EEEEEEEEEvNT_6ParamsE,@"STO_CUDA_ENTRY STV_DEFAULT"
_ZN7cutlass13device_kernelIN5flash11enable_sm90INS1_16FlashAttnBwdSm90INS1_25CollectiveMainloopBwdSm90ILi2ELi2ELi2EN4cute5tupleIJNS5_1CILi1EEES8_S8_EEENS6_IJNS7_ILi64EEENS7_ILi128EEESB_EEENS_6half_tEfNS_4arch4Sm90ELb0ELb1ELb0ELb1ELb1ELb1ELb0ELb0ELi2ELi1ELi2ELi1ELb0EEENS1_24CollectiveEpilogueBwdGQAISC_fSF_Li256ELb1ELb1EEENS1_19SingleTileSchedulerILb1ELb0ELb0ELi128EEEEEEEEEvNT_6ParamsE:
[----:B------:R-:W-:Y:S01]  /*0000*/  LDC R1, c[0x0][0x37c] ;  /* 0x0000df00ff017b82 */ /* 0x000fe20000000800 */
[----:B------:R-:W-:Y:S05]  /*0010*/  EXIT ;  /* 0x000000000000794d */ /* 0x000fea0003800000 */
.L_x_70:
        /* <DEDUP_REMOVED lines=14> */
.L_x_173:


//--------------------- .text._ZN7cutlass13device_kernelIN5flash11enable_sm90INS1_16FlashAttnBwdSm90INS1_25CollectiveMainloopBwdSm90ILi2ELi2ELi2EN4cute5tupleIJNS5_1CILi1EEES8_S8_EEENS6_IJNS7_ILi64EEENS7_ILi128EEESB_EEENS_6half_tEfNS_4arch4Sm90ELb1ELb0ELb0ELb0ELb0ELb1ELb0ELb0ELi2ELi1ELi2ELi1ELb0EEENS1_21CollectiveEpilogueBwdISC_SD_SF_Li256ELb0ELb0ELi1EEENS1_25SingleTileBwdLPTSchedulerILb0ELi128ELb0EEEEEEEEEvNT_6ParamsE --------------------------
	.section	.text._ZN7cutlass13device_kernelIN5flash11enable_sm90INS1_16FlashAttnBwdSm90INS1_25CollectiveMainloopBwdSm90ILi2ELi2ELi2EN4cute5tupleIJNS5_1CILi1EEES8_S8_EEENS6_IJNS7_ILi64EEENS7_ILi128EEESB_EEENS_6half_tEfNS_4arch4Sm90ELb1ELb0ELb0ELb0ELb0ELb1ELb0ELb0ELi2ELi1ELi2ELi1ELb0EEENS1_21CollectiveEpilogueBwdISC_SD_SF_Li256ELb0ELb0ELi1EEENS1_25SingleTileBwdLPTSchedulerILb0ELi128ELb0EEEEEEEEEvNT_6ParamsE,"ax",@progbits
	.align	128
.text._ZN7cutlass13device_kernelIN5flash11enable_sm90INS1_16FlashAttnBwdSm90INS1_25CollectiveMainloopBwdSm90ILi2ELi2ELi2EN4cute5tupleIJNS5_1CILi1EEES8_S8_EEENS6_IJNS7_ILi64EEENS7_ILi128EEESB_EEENS_6half_tEfNS_4arch4Sm90ELb1ELb0ELb0ELb0ELb0ELb1ELb0ELb0ELi2ELi1ELi2ELi1ELb0EEENS1_21CollectiveEpilogueBwdISC_SD_SF_Li256ELb0ELb0ELi1EEENS1_25SingleTileBwdLPTSchedulerILb0ELi128ELb0EEEEEEEEEvNT_6ParamsE:
        .type           _ZN7cutlass13device_kernelIN5flash11enable_sm90INS1_16FlashAttnBwdSm90INS1_25CollectiveMainloopBwdSm90ILi2ELi2ELi2EN4cute5tupleIJNS5_1CILi1EEES8_S8_EEENS6_IJNS7_ILi64EEENS7_ILi128EEESB_EEENS_6half_tEfNS_4arch4Sm90ELb1ELb0ELb0ELb0ELb0ELb1ELb0ELb0ELi2ELi1ELi2ELi1ELb0EEENS1_21CollectiveEpilogueBwdISC_SD_SF_Li256ELb0ELb0ELi1EEENS1_25SingleTileBwdLPTSchedulerILb0ELi128ELb0EEEEEEEEEvNT_6ParamsE,@function
        .size           _ZN7cutlass13device_kernelIN5flash11enable_sm90INS1_16FlashAttnBwdSm90INS1_25CollectiveMainloopBwdSm90ILi2ELi2ELi2EN4cute5tupleIJNS5_1CILi1EEES8_S8_EEENS6_IJNS7_ILi64EEENS7_ILi128EEESB_EEENS_6half_tEfNS_4arch4Sm90ELb1ELb0ELb0ELb0ELb0ELb1ELb0ELb0ELi2ELi1ELi2ELi1ELb0EEENS1_21CollectiveEpilogueBwdISC_SD_SF_Li256ELb0ELb0ELi1EEENS1_25SingleTileBwdLPTSchedulerILb0ELi128ELb0EEEEEEEEEvNT_6ParamsE,(.L_x_174 - _ZN7cutlass13device_kernelIN5flash11enable_sm90INS1_16FlashAttnBwdSm90INS1_25CollectiveMainloopBwdSm90ILi2ELi2ELi2EN4cute5tupleIJNS5_1CILi1EEES8_S8_EEENS6_IJNS7_ILi64EEENS7_ILi128EEESB_EEENS_6half_tEfNS_4arch4Sm90ELb1ELb0ELb0ELb0ELb0ELb1ELb0ELb0ELi2ELi1ELi2ELi1ELb0EEENS1_21CollectiveEpilogueBwdISC_SD_SF_Li256ELb0ELb0ELi1EEENS1_25SingleTileBwdLPTSchedulerILb0ELi128ELb0EEEEEEEEEvNT_6ParamsE)
        .other          _ZN7cutlass13device_kernelIN5flash11enable_sm90INS1_16FlashAttnBwdSm90INS1_25CollectiveMainloopBwdSm90ILi2ELi2ELi2EN4cute5tupleIJNS5_1CILi1EEES8_S8_EEENS6_IJNS7_ILi64EEENS7_ILi128EEESB_EEENS_6half_tEfNS_4arch4Sm90ELb1ELb0ELb0ELb0ELb0ELb1ELb0ELb0ELi2ELi1ELi2ELi1ELb0EEENS1_21CollectiveEpilogueBwdISC_SD_SF_Li256ELb0ELb0ELi1EEENS1_25SingleTileBwdLPTSchedulerILb0ELi128ELb0EEEEEEEEEvNT_6ParamsE,@"STO_CUDA_ENTRY STV_DEFAULT"
_ZN7cutlass13device_kernelIN5flash11enable_sm90INS1_16FlashAttnBwdSm90INS1_25CollectiveMainloopBwdSm90ILi2ELi2ELi2EN4cute5tupleIJNS5_1CILi1EEES8_S8_EEENS6_IJNS7_ILi64EEENS7_ILi128EEESB_EEENS_6half_tEfNS_4arch4Sm90ELb1ELb0ELb0ELb0ELb0ELb1ELb0ELb0ELi2ELi1ELi2ELi1ELb0EEENS1_21CollectiveEpilogueBwdISC_SD_SF_Li256ELb0ELb0ELi1EEENS1_25SingleTileBwdLPTSchedulerILb0ELi128ELb0EEEEEEEEEvNT_6ParamsE:
[----:B------:R-:W-:Y:S01]  /*0000*/  LDC R1, c[0x0][0x37c] ;  /* 0x0000df00ff017b82 */ /* 0x000fe20000000800 */
[----:B------:R-:W-:Y:S05]  /*0010*/  EXIT ;  /* 0x000000000000794d */ /* 0x000fea0003800000 */
.L_x_71:
        /* <DEDUP_REMOVED lines=14> */
.L_x_174:


//--------------------- .text._ZN7cutlass13device_kernelIN5flash11enable_sm90INS1_16FlashAttnBwdSm90INS1_25CollectiveMainloopBwdSm90ILi2ELi2ELi2EN4cute5tupleIJNS5_1CILi1EEES8_S8_EEENS6_IJNS7_ILi64EEENS7_ILi128EEESB_EEENS_6half_tEfNS_4arch4Sm90ELb1ELb0ELb0ELb0ELb1ELb1ELb0ELb0ELi2ELi1ELi2ELi1ELb0EEENS1_21CollectiveEpilogueBwdISC_SD_SF_Li256ELb0ELb0ELi1EEENS1_25SingleTileBwdLPTSchedulerILb0ELi128ELb1EEEEEEEEEvNT_6ParamsE --------------------------
	.section	.text._ZN7cutlass13device_kernelIN5flash11enable_sm90INS1_16FlashAttnBwdSm90INS1_25CollectiveMainloopBwdSm90ILi2ELi2ELi2EN4cute5tupleIJNS5_1CILi1EEES8_S8_EEENS6_IJNS7_ILi64EEENS7_ILi128EEESB_EEENS_6half_tEfNS_4arch4Sm90ELb1ELb0ELb0ELb0ELb1ELb1ELb0ELb0ELi2ELi1ELi2ELi1ELb0EEENS1_21CollectiveEpilogueBwdISC_SD_SF_Li256ELb0ELb0ELi1EEENS1_25SingleTileBwdLPTSchedulerILb0ELi128ELb1EEEEEEEEEvNT_6ParamsE,"ax",@progbits
	.align	128
.text._ZN7cutlass13device_kernelIN5flash11enable_sm90INS1_16FlashAttnBwdSm90INS1_25CollectiveMainloopBwdSm90ILi2ELi2ELi2EN4cute5tupleIJNS5_1CILi1EEES8_S8_EEENS6_IJNS7_ILi64EEENS7_ILi128EEESB_EEENS_6half_tEfNS_4arch4Sm90ELb1ELb0ELb0ELb0ELb1ELb1ELb0ELb0ELi2ELi1ELi2ELi1ELb0EEENS1_21CollectiveEpilogueBwdISC_SD_SF_Li256ELb0ELb0ELi1EEENS1_25SingleTileBwdLPTSchedulerILb0ELi128ELb1EEEEEEEEEvNT_6ParamsE:
        .type           _ZN7cutlass13device_kernelIN5flash11enable_sm90INS1_16FlashAttnBwdSm90INS1_25CollectiveMainloopBwdSm90ILi2ELi2ELi2EN4cute5tupleIJNS5_1CILi1EEES8_S8_EEENS6_IJNS7_ILi64EEENS7_ILi128EEESB_EEENS_6half_tEfNS_4arch4Sm90ELb1ELb0ELb0ELb0ELb1ELb1ELb0ELb0ELi2ELi1ELi2ELi1ELb0EEENS1_21CollectiveEpilogueBwdISC_SD_SF_Li256ELb0ELb0ELi1EEENS1_25SingleTileBwdLPTSchedulerILb0ELi128ELb1EEEEEEEEEvNT_6ParamsE,@function
        .size           _ZN7cutlass13device_kernelIN5flash11enable_sm90INS1_16FlashAttnBwdSm90INS1_25CollectiveMainloopBwdSm90ILi2ELi2ELi2EN4cute5tupleIJNS5_1CILi1EEES8_S8_EEENS6_IJNS7_ILi64EEENS7_ILi128EEESB_EEENS_6half_tEfNS_4arch4Sm90ELb1ELb0ELb0ELb0ELb1ELb1ELb0ELb0ELi2ELi1ELi2ELi1ELb0EEENS1_21CollectiveEpilogueBwdISC_SD_SF_Li256ELb0ELb0ELi1EEENS1_25SingleTileBwdLPTSchedulerILb0ELi128ELb1EEEEEEEEEvNT_6ParamsE,(.L_x_175 - _ZN7cutlass13device_kernelIN5flash11enable_sm90INS1_16FlashAttnBwdSm90INS1_25CollectiveMainloopBwdSm90ILi2ELi2ELi2EN4cute5tupleIJNS5_1CILi1EEES8_S8_EEENS6_IJNS7_ILi64EEENS7_ILi128EEESB_EEENS_6half_tEfNS_4arch4Sm90ELb1ELb0ELb0ELb0ELb1ELb1ELb0ELb0ELi2ELi1ELi2ELi1ELb0EEENS1_21CollectiveEpilogueBwdISC_SD_SF_Li256ELb0ELb0ELi1EEENS1_25SingleTileBwdLPTSchedulerILb0ELi128ELb1EEEEEEEEEvNT_6ParamsE)
        .other          _ZN7cutlass13device_kernelIN5flash11enable_sm90INS1_16FlashAttnBwdSm90INS1_25CollectiveMainloopBwdSm90ILi2ELi2ELi2EN4cute5tupleIJNS5_1CILi1EEES8_S8_EEENS6_IJNS7_ILi64EEENS7_ILi128EEESB_EEENS_6half_tEfNS_4arch4Sm90ELb1ELb0ELb0ELb0ELb1ELb1ELb0ELb0ELi2ELi1ELi2ELi1ELb0EEENS1_21CollectiveEpilogueBwdISC_SD_SF_Li256ELb0ELb0ELi1EEENS1_25SingleTileBwdLPTSchedulerILb0ELi128ELb1EEEEEEEEEvNT_6ParamsE,@"STO_CUDA_ENTRY STV_DEFAULT"
_ZN7cutlass13device_kernelIN5flash11enable_sm90INS1_16FlashAttnBwdSm90INS1_25CollectiveMainloopBwdSm90ILi2ELi2ELi2EN4cute5tupleIJNS5_1CILi1EEES8_S8_EEENS6_IJNS7_ILi64EEENS7_ILi128EEESB_EEENS_6half_tEfNS_4arch4Sm90ELb1ELb0ELb0ELb0ELb1ELb1ELb0ELb0ELi2ELi1ELi2ELi1ELb0EEENS1_21CollectiveEpilogueBwdISC_SD_SF_Li256ELb0ELb0ELi1EEENS1_25SingleTileBwdLPTSchedulerILb0ELi128ELb1EEEEEEEEEvNT_6ParamsE:
[----:B------:R-:W-:Y:S01]  /*0000*/  LDC R1, c[0x0][0x37c] ;  /* 0x0000df00ff017b82 */ /* 0x000fe20000000800 */
[----:B------:R-:W-:Y:S05]  /*0010*/  EXIT ;  /* 0x000000000000794d */ /* 0x000fea0003800000 */
.L_x_72:
        /* <DEDUP_REMOVED lines=14> */
.L_x_175:


//--------------------- .text._ZN7cutlass13device_kernelIN5flash11enable_sm90INS1_16FlashAttnBwdSm90INS1_25CollectiveMainloopBwdSm90ILi2ELi2ELi2EN4cute5tupleIJNS5_1CILi1EEES8_S8_EEENS6_IJNS7_ILi64EEENS7_ILi128EEESB_EEENS_6half_tEfNS_4arch4Sm90ELb1ELb0ELb0ELb0ELb0ELb1ELb0ELb0ELi2ELi1ELi2ELi1ELb0EEENS1_24CollectiveEpilogueBwdGQAISC_fSF_Li256ELb0ELb0EEENS1_25SingleTileBwdLPTSchedulerILb0ELi128ELb0EEEEEEEEEvNT_6ParamsE --------------------------
	.section	.text._ZN7cutlass13device_kernelIN5flash11enable_sm90INS1_16FlashAttnBwdSm90INS1_25CollectiveMainloopBwdSm90ILi2ELi2ELi2EN4cute5tupleIJNS5_1CILi1EEES8_S8_EEENS6_IJNS7_ILi64EEENS7_ILi128EEESB_EEENS_6half_tEfNS_4arch4Sm90ELb1ELb0ELb0ELb0ELb0ELb1ELb0ELb0ELi2ELi1ELi2ELi1ELb0EEENS1_24CollectiveEpilogueBwdGQAISC_fSF_Li256ELb0ELb0EEENS1_25SingleTileBwdLPTSchedulerILb0ELi128ELb0EEEEEEEEEvNT_6ParamsE,"ax",@progbits
	.align	128
.text._ZN7cutlass13device_kernelIN5flash11enable_sm90INS1_16FlashAttnBwdSm90INS1_25CollectiveMainloopBwdSm90ILi2ELi2ELi2EN4cute5tupleIJNS5_1CILi1EEES8_S8_EEENS6_IJNS7_ILi64EEENS7_ILi128EEESB_EEENS_6half_tEfNS_4arch4Sm90ELb1ELb0ELb0ELb0ELb0ELb1ELb0ELb0ELi2ELi1ELi2ELi1ELb0EEENS1_24CollectiveEpilogueBwdGQAISC_fSF_Li256ELb0ELb0EEENS1_25SingleTileBwdLPTSchedulerILb0ELi128ELb0EEEEEEEEEvNT_6ParamsE:
        .type           _ZN7cutlass13device_kernelIN5flash11enable_sm90INS1_16FlashAttnBwdSm90INS1_25CollectiveMainloopBwdSm90ILi2ELi2ELi2EN4cute5tupleIJNS5_1CILi1EEES8_S8_EEENS6_IJNS7_ILi64EEENS7_ILi128EEESB_EEENS_6half_tEfNS_4arch4Sm90ELb1ELb0ELb0ELb0ELb0ELb1ELb0ELb0ELi2ELi1ELi2ELi1ELb0EEENS1_24CollectiveEpilogueBwdGQAISC_fSF_Li256ELb0ELb0EEENS1_25SingleTileBwdLPTSchedulerILb0ELi128ELb0EEEEEEEEEvNT_6ParamsE,@function
        .size           _ZN7cutlass13device_kernelIN5flash11enable_sm90INS1_16FlashAttnBwdSm90INS1_25CollectiveMainloopBwdSm90ILi2ELi2ELi2EN4cute5tupleIJNS5_1CILi1EEES8_S8_EEENS6_IJNS7_ILi64EEENS7_ILi128EEESB_EEENS_6half_tEfNS_4arch4Sm90ELb1ELb0ELb0ELb0ELb0ELb1ELb0ELb0ELi2ELi1ELi2ELi1ELb0EEENS1_24CollectiveEpilogueBwdGQAISC_fSF_Li256ELb0ELb0EEENS1_25SingleTileBwdLPTSchedulerILb0ELi128ELb0EEEEEEEEEvNT_6ParamsE,(.L_x_176 - _ZN7cutlass13device_kernelIN5flash11enable_sm90INS1_16FlashAttnBwdSm90INS1_25CollectiveMainloopBwdSm90ILi2ELi2ELi2EN4cute5tupleIJNS5_1CILi1EEES8_S8_EEENS6_IJNS7_ILi64EEENS7_ILi128EEESB_EEENS_6half_tEfNS_4arch4Sm90ELb1ELb0ELb0ELb0ELb0ELb1ELb0ELb0ELi2ELi1ELi2ELi1ELb0EEENS1_24CollectiveEpilogueBwdGQAISC_fSF_Li256ELb0ELb0EEENS1_25SingleTileBwdLPTSchedulerILb0ELi128ELb0EEEEEEEEEvNT_6ParamsE)
        .other          _ZN7cutlass13device_kernelIN5flash11enable_sm90INS1_16FlashAttnBwdSm90INS1_25CollectiveMainloopBwdSm90ILi2ELi2ELi2EN4cute5tupleIJNS5_1CILi1EEES8_S8_EEENS6_IJNS7_ILi64EEENS7_ILi128EEESB_EEENS_6half_tEfNS_4arch4Sm90ELb1ELb0ELb0ELb0ELb0ELb1ELb0ELb0ELi2ELi1ELi2ELi1ELb0EEENS1_24CollectiveEpilogueBwdGQAISC_fSF_Li256ELb0ELb0EEENS1_25SingleTileBwdLPTSchedulerILb0ELi128ELb0EEEEEEEEEvNT_6ParamsE,@"STO_CUDA_ENTRY STV_DEFAULT"
_ZN7cutlass13device_kernelIN5flash11enable_sm90INS1_16FlashAttnBwdSm90INS1_25CollectiveMainloopBwdSm90ILi2ELi2ELi2EN4cute5tupleIJNS5_1CILi1EEES8_S8_EEENS6_IJNS7_ILi64EEENS7_ILi128EEESB_EEENS_6half_tEfNS_4arch4Sm90ELb1ELb0ELb0ELb0ELb0ELb1ELb0ELb0ELi2ELi1ELi2ELi1ELb0EEENS1_24CollectiveEpilogueBwdGQAISC_fSF_Li256ELb0ELb0EEENS1_25SingleTileBwdLPTSchedulerILb0ELi128ELb0EEEEEEEEEvNT_6ParamsE:
[----:B------:R-:W-:Y:S01]  /*0000*/  LDC R1, c[0x0][0x37c] ;  /* 0x0000df00ff017b82 */ /* 0x000fe20000000800 */
[----:B------:R-:W-:Y:S05]  /*0010*/  EXIT ;  /* 0x000000000000794d */ /* 0x000fea0003800000 */
.L_x_73:
        /* <DEDUP_REMOVED lines=14> */
.L_x_176:


//--------------------- .text._ZN7cutlass13device_kernelIN5flash11enable_sm90INS1_16FlashAttnBwdSm90INS1_25CollectiveMainloopBwdSm90ILi2ELi2ELi2EN4cute5tupleIJNS5_1CILi1EEES8_S8_EEENS6_IJNS7_ILi64EEENS7_ILi128EEESB_EEENS_6half_tEfNS_4arch4Sm90ELb1ELb0ELb0ELb0ELb1ELb1ELb0ELb0ELi2ELi1ELi2ELi1ELb0EEENS1_24CollectiveEpilogueBwdGQAISC_fSF_Li256ELb0ELb1EEENS1_25SingleTileBwdLPTSchedulerILb0ELi128ELb1EEEEEEEEEvNT_6ParamsE --------------------------
	.section	.text._ZN7cutlass13device_kernelIN5flash11enable_sm90INS1_16FlashAttnBwdSm90INS1_25CollectiveMainloopBwdSm90ILi2ELi2ELi2EN4cute5tupleIJNS5_1CILi1EEES8_S8_EEENS6_IJNS7_ILi64EEENS7_ILi128EEESB_EEENS_6half_tEfNS_4arch4Sm90ELb1ELb0ELb0ELb0ELb1ELb1ELb0ELb0ELi2ELi1ELi2ELi1ELb0EEENS1_24CollectiveEpilogueBwdGQAISC_fSF_Li256ELb0ELb1EEENS1_25SingleTileBwdLPTSchedulerILb0ELi128ELb1EEEEEEEEEvNT_6ParamsE,"ax",@progbits
	.align	128
.text._ZN7cutlass13device_kernelIN5flash11enable_sm90INS1_16FlashAttnBwdSm90INS1_25CollectiveMainloopBwdSm90ILi2ELi2ELi2EN4cute5tupleIJNS5_1CILi1EEES8_S8_EEENS6_IJNS7_ILi64EEENS7_ILi128EEESB_EEENS_6half_tEfNS_4arch4Sm90ELb1ELb0ELb0ELb0ELb1ELb1ELb0ELb0ELi2ELi1ELi2ELi1ELb0EEENS1_24CollectiveEpilogueBwdGQAISC_fSF_Li256ELb0ELb1EEENS1_25SingleTileBwdLPTSchedulerILb0ELi128ELb1EEEEEEEEEvNT_6ParamsE:
        .type           _ZN7cutlass13device_kernelIN5flash11enable_sm90INS1_16FlashAttnBwdSm90INS1_25CollectiveMainloopBwdSm90ILi2ELi2ELi2EN4cute5tupleIJNS5_1CILi1EEES8_S8_EEENS6_IJNS7_ILi64EEENS7_ILi128EEESB_EEENS_6half_tEfNS_4arch4Sm90ELb1ELb0ELb0ELb0ELb1ELb1ELb0ELb0ELi2ELi1ELi2ELi1ELb0EEENS1_24CollectiveEpilogueBwdGQAISC_fSF_Li256ELb0ELb1EEENS1_25SingleTileBwdLPTSchedulerILb0ELi128ELb1EEEEEEEEEvNT_6ParamsE,@function
        .size           _ZN7cutlass13device_kernelIN5flash11enable_sm90INS1_16FlashAttnBwdSm90INS1_25CollectiveMainloopBwdSm90ILi2ELi2ELi2EN4cute5tupleIJNS5_1CILi1EEES8_S8_EEENS6_IJNS7_ILi64EEENS7_ILi128EEESB_EEENS_6half_tEfNS_4arch4Sm90ELb1ELb0ELb0ELb0ELb1ELb1ELb0ELb0ELi2ELi1ELi2ELi1ELb0EEENS1_24CollectiveEpilogueBwdGQAISC_fSF_Li256ELb0ELb1EEENS1_25SingleTileBwdLPTSchedulerILb0ELi128ELb1EEEEEEEEEvNT_6ParamsE,(.L_x_177 - _ZN7cutlass13device_kernelIN5flash11enable_sm90INS1_16FlashAttnBwdSm90INS1_25CollectiveMainloopBwdSm90ILi2ELi2ELi2EN4cute5tupleIJNS5_1CILi1EEES8_S8_EEENS6_IJNS7_ILi64EEENS7_ILi128EEESB_EEENS_6half_tEfNS_4arch4Sm90ELb1ELb0ELb0ELb0ELb1ELb1ELb0ELb0ELi2ELi1ELi2ELi1ELb0EEENS1_24CollectiveEpilogueBwdGQAISC_fSF_Li256ELb0ELb1EEENS1_25SingleTileBwdLPTSchedulerILb0ELi128ELb1EEEEEEEEEvNT_6ParamsE)
        .other          _ZN7cutlass13device_kernelIN5flash11enable_sm90INS1_16FlashAttnBwdSm90INS1_25CollectiveMainloopBwdSm90ILi2ELi2ELi2EN4cute5tupleIJNS5_1CILi1EEES8_S8_EEENS6_IJNS7_ILi64EEENS7_ILi128EEESB_EEENS_6half_tEfNS_4arch4Sm90ELb1ELb0ELb0ELb0ELb1ELb1ELb0ELb0ELi2ELi1ELi2ELi1ELb0EEENS1_24CollectiveEpilogueBwdGQAISC_fSF_Li256ELb0ELb1EEENS1_25SingleTileBwdLPTSchedulerILb0ELi128ELb1EEEEEEEEEvNT_6ParamsE,@"STO_CUDA_ENTRY STV_DEFAULT"
_ZN7cutlass13device_kernelIN5flash11enable_sm90INS1_16FlashAttnBwdSm90INS1_25CollectiveMainloopBwdSm90ILi2ELi2ELi2EN4cute5tupleIJNS5_1CILi1EEES8_S8_EEENS6_IJNS7_ILi64EEENS7_ILi128EEESB_EEENS_6half_tEfNS_4arch4Sm90ELb1ELb0ELb0ELb0ELb1ELb1ELb0ELb0ELi2ELi1ELi2ELi1ELb0EEENS1_24CollectiveEpilogueBwdGQAISC_fSF_Li256ELb0ELb1EEENS1_25SingleTileBwdLPTSchedulerILb0ELi128ELb1EEEEEEEEEvNT_6ParamsE:
[----:B------:R-:W-:Y:S01]  /*0000*/  LDC R1, c[0x0][0x37c] ;  /* 0x0000df00ff017b82 */ /* 0x000fe20000000800 */
[----:B------:R-:W-:Y:S05]  /*0010*/  EXIT ;  /* 0x000000000000794d */ /* 0x000fea0003800000 */
.L_x_74:
        /* <DEDUP_REMOVED lines=14> */
.L_x_177:


//--------------------- .text._ZN7cutlass13device_kernelIN5flash22FlashAttnBwdPreprocessIN4cute5tupleIJNS3_1CILi64EEENS5_ILi128EEEEEENS_6half_tEfNS_4arch4Sm90ELb1ELb0EEEEEvNT_6ParamsE --------------------------
	.section	.text._ZN7cutlass13device_kernelIN5flash22FlashAttnBwdPreprocessIN4cute5tupleIJNS3_1CILi64EEENS5_ILi128EEEEEENS_6half_tEfNS_4arch4Sm90ELb1ELb0EEEEEvNT_6ParamsE,"ax",@progbits
	.align	128
.text._ZN7cutlass13device_kernelIN5flash22FlashAttnBwdPreprocessIN4cute5tupleIJNS3_1CILi64EEENS5_ILi128EEEEEENS_6half_tEfNS_4arch4Sm90ELb1ELb0EEEEEvNT_6ParamsE:
        .type           _ZN7cutlass13device_kernelIN5flash22FlashAttnBwdPreprocessIN4cute5tupleIJNS3_1CILi64EEENS5_ILi128EEEEEENS_6half_tEfNS_4arch4Sm90ELb1ELb0EEEEEvNT_6ParamsE,@function
        .size           _ZN7cutlass13device_kernelIN5flash22FlashAttnBwdPreprocessIN4cute5tupleIJNS3_1CILi64EEENS5_ILi128EEEEEENS_6half_tEfNS_4arch4Sm90ELb1ELb0EEEEEvNT_6ParamsE,(.L_x_178 - _ZN7cutlass13device_kernelIN5flash22FlashAttnBwdPreprocessIN4cute5tupleIJNS3_1CILi64EEENS5_ILi128EEEEEENS_6half_tEfNS_4arch4Sm90ELb1ELb0EEEEEvNT_6ParamsE)
        .other          _ZN7cutlass13device_kernelIN5flash22FlashAttnBwdPreprocessIN4cute5tupleIJNS3_1CILi64EEENS5_ILi128EEEEEENS_6half_tEfNS_4arch4Sm90ELb1ELb0EEEEEvNT_6ParamsE,@"STO_CUDA_ENTRY STV_DEFAULT"
_ZN7cutlass13device_kernelIN5flash22FlashAttnBwdPreprocessIN4cute5tupleIJNS3_1CILi64EEENS5_ILi128EEEEEENS_6half_tEfNS_4arch4Sm90ELb1ELb0EEEEEvNT_6ParamsE:
[----:B------:R-:W-:Y:S01]  /*0000*/  LDC R1, c[0x0][0x37c] ;  /* 0x0000df00ff017b82 */ /* 0x000fe20000000800 */
[----:B------:R-:W0:Y:S07]  /*0010*/  S2R R0, SR_TID.X ;  /* 0x0000000000007919 */ /* 0x000e2e0000002100 */
[----:B------:R-:W1:Y:S01]  /*0020*/  S2UR UR11, SR_CTAID.X ;  /* 0x00000000000b79c3 */ /* 0x000e620000002500 */
[----:B------:R-:W2:Y:S01]  /*0030*/  LDCU UR7, c[0x0][0x388] ;  /* 0x00007100ff0777ac */ /* 0x000ea20008000800 */
[----:B------:R-:W-:Y:S01]  /*0040*/  HFMA2 R41, -RZ, RZ, 0, 0 ;  /* 0x00000000ff297431 */ /* 0x000fe200000001ff */
[----:B------:R-:W3:Y:S01]  /*0050*/  S2R R4, SR_CTAID.Z ;  /* 0x0000000000047919 */ /* 0x000ee20000002700 */
[----:B------:R-:W4:Y:S04]  /*0060*/  LDCU UR4, c[0x0][0x38c] ;  /* 0x00007180ff0477ac */ /* 0x000f280008000800 */
[----:B------:R-:W3:Y:S01]  /*0070*/  S2UR UR14, SR_CTAID.Y ;  /* 0x00000000000e79c3 */ /* 0x000ee20000002600 */
[----:B------:R-:W3:Y:S07]  /*0080*/  LDCU.64 UR12, c[0x0][0x358] ;  /* 0x00006b00ff0c77ac */ /* 0x000eee0008000a00 */
[----:B------:R-:W3:Y:S01]  /*0090*/  LDC.64 R14, c[0x0][0x3a0] ;  /* 0x0000e800ff0e7b82 */ /* 0x000ee20000000a00 */
[----:B-1----:R-:W-:-:S07]  /*00a0*/  USHF.L.U32 UR6, UR11, 0x6, URZ ;  /* 0x000000060b067899 */ /* 0x002fce00080006ff */
[----:B------:R-:W1:Y:S01]  /*00b0*/  LDC.64 R22, c[0x0][0x3a8] ;  /* 0x0000ea00ff167b82 */ /* 0x000e620000000a00 */
[----:B--2---:R-:W-:Y:S01]  /*00c0*/  UIADD3 UR10, UPT, UPT, -UR6, UR7, URZ ;  /* 0x00000007060a7290 */ /* 0x004fe2000fffe1ff */
[----:B0-----:R-:W-:Y:S02]  /*00d0*/  SHF.L.U32 R40, R0, 0x3, RZ ;  /* 0x0000000300287819 */ /* 0x001fe400000006ff */
[----:B------:R-:W-:-:S04]  /*00e0*/  SHF.R.U32.HI R2, RZ, 0x4, R0 ;  /* 0x00000004ff027819 */ /* 0x000fc80000011600 */
[----:B------:R-:W0:Y:S01]  /*00f0*/  LDC.64 R20, c[0x0][0x3c0] ;  /* 0x0000f000ff147b82 */ /* 0x000e220000000a00 */
[----:B------:R-:W-:Y:S02]  /*0100*/  LOP3.LUT R40, R40, 0x78, RZ, 0xc0, !PT ;  /* 0x0000007828287812 */ /* 0x000fe400078ec0ff */
[----:B------:R-:W-:Y:S02]  /*0110*/  IADD3 R3, PT, PT, R2, 0x10, RZ ;  /* 0x0000001002037810 */ /* 0x000fe40007ffe0ff */
[----:B----4-:R-:W-:Y:S01]  /*0120*/  ISETP.GE.AND P0, PT, R40, UR4, PT ;  /* 0x0000000428007c0c */ /* 0x010fe2000bf06270 */
[----:B------:R-:W-:Y:S01]  /*0130*/  UIMAD.WIDE.U32 UR4, UR11, 0x40, URZ ;  /* 0x000000400b0478a5 */ /* 0x000fe2000f8e00ff */
[----:B---3--:R-:W-:Y:S01]  /*0140*/  IMAD.WIDE.U32 R8, R14, UR14, R40 ;  /* 0x0000000e0e087c25 */ /* 0x008fe2000f8e0028 */
[----:B------:R-:W2:Y:S01]  /*0150*/  LDC.64 R12, c[0x0][0x3c8] ;  /* 0x0000f200ff0c7b82 */ /* 0x000ea20000000a00 */
[----:B------:R-:W-:Y:S02]  /*0160*/  ISETP.GE.OR P1, PT, R3, UR10, P0 ;  /* 0x0000000a03007c0c */ /* 0x000fe40008726670 */
[C---:B------:R-:W-:Y:S01]  /*0170*/  ISETP.GE.OR P2, PT, R2.reuse, UR10, P0 ;  /* 0x0000000a02007c0c */ /* 0x040fe20008746670 */
[----:B------:R-:W-:Y:S01]  /*0180*/  IMAD R9, R15, UR14, R9 ;  /* 0x0000000e0f097c24 */ /* 0x000fe2000f8e0209 */
[----:B------:R-:W-:-:S02]  /*0190*/  LOP3.LUT R7, R2, UR4, RZ, 0xfc, !PT ;  /* 0x0000000402077c12 */ /* 0x000fc4000f8efcff */
[----:B------:R-:W-:Y:S01]  /*01a0*/  IADD3 R6, PT, PT, R2, 0x30, RZ ;  /* 0x0000003002067810 */ /* 0x000fe20007ffe0ff */
[----:B------:R-:W3:Y:S01]  /*01b0*/  LDC.64 R14, c[0x0][0x3b8] ;  /* 0x0000ee00ff0e7b82 */ /* 0x000ee20000000a00 */
[----:B-1----:R-:W-:-:S04]  /*01c0*/  IMAD.WIDE.U32 R28, R4, R22, R8 ;  /* 0x00000016041c7225 */ /* 0x002fc800078e0008 */
[----:B------:R-:W-:Y:S01]  /*01d0*/  IMAD R29, R4, R23, R29 ;  /* 0x00000017041d7224 */ /* 0x000fe200078e021d */
[C---:B------:R-:W-:Y:S02]  /*01e0*/  @!P1 IADD3 R19, P3, PT, R7.reuse, 0x10, RZ ;  /* 0x0000001007139810 */ /* 0x040fe40007f7e0ff */
[----:B------:R-:W1:Y:S01]  /*01f0*/  @!P1 LDC.64 R16, c[0x0][0x398] ;  /* 0x0000e600ff109b82 */ /* 0x000e620000000a00 */
[----:B0-----:R-:W-:Y:S01]  /*0200*/  IMAD.WIDE.U32 R10, R20, UR14, R40 ;  /* 0x0000000e140a7c25 */ /* 0x001fe2000f8e0028 */
[----:B------:R-:W-:Y:S02]  /*0210*/  @!P1 IADD3.X R5, PT, PT, RZ, UR5, RZ, P3, !PT ;  /* 0x00000005ff059c10 */ /* 0x000fe40009ffe4ff */
[----:B------:R-:W-:Y:S01]  /*0220*/  @!P1 IADD3 R25, P4, PT, R7, 0x10, RZ ;  /* 0x0000001007199810 */ /* 0x000fe20007f9e0ff */
[----:B------:R-:W-:-:S03]  /*0230*/  IMAD R11, R21, UR14, R11 ;  /* 0x0000000e150b7c24 */ /* 0x000fc6000f8e020b */
[----:B------:R-:W0:Y:S01]  /*0240*/  @!P1 LDC.64 R52, c[0x0][0x380] ;  /* 0x0000e000ff349b82 */ /* 0x000e220000000a00 */
[C---:B--2---:R-:W-:Y:S01]  /*0250*/  IMAD.WIDE.U32 R26, R4.reuse, R12, R10 ;  /* 0x0000000c041a7225 */ /* 0x044fe200078e000a */
[----:B------:R-:W-:Y:S02]  /*0260*/  @!P1 IADD3.X R23, PT, PT, RZ, UR5, RZ, P4, !PT ;  /* 0x00000005ff179c10 */ /* 0x000fe4000a7fe4ff */
[----:B------:R-:W-:Y:S01]  /*0270*/  @!P2 MOV R12, R28 ;  /* 0x0000001c000ca202 */ /* 0x000fe20000000f00 */
[----:B------:R-:W-:Y:S01]  /*0280*/  IMAD R27, R4, R13, R27 ;  /* 0x0000000d041b7224 */ /* 0x000fe200078e021b */
[----:B------:R-:W-:Y:S02]  /*0290*/  @!P2 MOV R13, R29 ;  /* 0x0000001d000da202 */ /* 0x000fe40000000f00 */
[----:B------:R-:W2:Y:S01]  /*02a0*/  LDC.64 R50, c[0x0][0x3b0] ;  /* 0x0000ec00ff327b82 */ /* 0x000ea20000000a00 */
[----:B---3--:R-:W-:Y:S02]  /*02b0*/  @!P1 IMAD R18, R23, R14, RZ ;  /* 0x0000000e17129224 */ /* 0x008fe400078e02ff */
[----:B-1----:R-:W-:Y:S01]  /*02c0*/  @!P1 IMAD R8, R5, R16, RZ ;  /* 0x0000001005089224 */ /* 0x002fe200078e02ff */
[----:B------:R-:W-:-:S04]  /*02d0*/  IADD3 R5, PT, PT, R2, 0x20, RZ ;  /* 0x0000002002057810 */ /* 0x000fc80007ffe0ff */
[----:B------:R-:W1:Y:S01]  /*02e0*/  LDC.64 R10, c[0x0][0x3b8] ;  /* 0x0000ee00ff0a7b82 */ /* 0x000e620000000a00 */
[----:B------:R-:W-:Y:S01]  /*02f0*/  @!P1 IMAD R21, R19, R17, R8 ;  /* 0x0000001113159224 */ /* 0x000fe200078e0208 */
[----:B------:R-:W-:Y:S01]  /*0300*/  ISETP.GE.OR P3, PT, R5, UR10, P0 ;  /* 0x0000000a05007c0c */ /* 0x000fe20008766670 */
[----:B------:R-:W-:Y:S01]  /*0310*/  @!P1 IMAD.WIDE.U32 R16, R19, R16, R28 ;  /* 0x0000001013109225 */ /* 0x000fe200078e001c */
[----:B------:R-:W-:-:S04]  /*0320*/  ISETP.GE.OR P0, PT, R6, UR10, P0 ;  /* 0x0000000a06007c0c */ /* 0x000fc80008706670 */
[----:B------:R-:W3:Y:S01]  /*0330*/  @!P2 LDC.64 R8, c[0x0][0x398] ;  /* 0x0000e600ff08ab82 */ /* 0x000ee20000000a00 */
[----:B------:R-:W-:Y:S01]  /*0340*/  @!P1 IMAD R19, R25, R15, R18 ;  /* 0x0000000f19139224 */ /* 0x000fe200078e0212 */
[----:B------:R-:W-:Y:S01]  /*0350*/  @!P1 IADD3 R17, PT, PT, R17, R21, RZ ;  /* 0x0000001511119210 */ /* 0x000fe20007ffe0ff */
[----:B------:R-:W-:Y:S01]  /*0360*/  @!P1 IMAD.WIDE.U32 R14, R25, R14, R26 ;  /* 0x0000000e190e9225 */ /* 0x000fe200078e001a */
[----:B0-----:R-:W-:-:S04]  /*0370*/  @!P1 LEA R52, P4, R16, R52, 0x1 ;  /* 0x0000003410349211 */ /* 0x001fc800078808ff */
[----:B------:R-:W0:Y:S01]  /*0380*/  @!P2 LDC.64 R44, c[0x0][0x380] ;  /* 0x0000e000ff2cab82 */ /* 0x000e220000000a00 */
[----:B------:R-:W-:Y:S02]  /*0390*/  @!P1 LEA.HI.X R53, R16, R53, R17, 0x1, P4 ;  /* 0x0000003510359211 */ /* 0x000fe400020f0c11 */
[----:B------:R-:W-:Y:S02]  /*03a0*/  @!P1 IADD3 R15, PT, PT, R15, R19, RZ ;  /* 0x000000130f0f9210 */ /* 0x000fe40007ffe0ff */
[----:B--2---:R-:W-:Y:S02]  /*03b0*/  @!P1 LEA R50, P4, R14, R50, 0x1 ;  /* 0x000000320e329211 */ /* 0x004fe400078808ff */
[----:B------:R-:W-:Y:S01]  /*03c0*/  @!P2 MOV R16, R26 ;  /* 0x0000001a0010a202 */ /* 0x000fe20000000f00 */
[----:B------:R-:W2:Y:S01]  /*03d0*/  LDC.64 R22, c[0x0][0x3b0] ;  /* 0x0000ec00ff167b82 */ /* 0x000ea20000000a00 */
[----:B------:R-:W-:Y:S01]  /*03e0*/  @!P2 MOV R17, R27 ;  /* 0x0000001b0011a202 */ /* 0x000fe20000000f00 */
[----:B-1----:R-:W-:Y:S01]  /*03f0*/  @!P2 IMAD R20, R10, UR5, RZ ;  /* 0x000000050a14ac24 */ /* 0x002fe2000f8e02ff */
[----:B------:R-:W-:-:S02]  /*0400*/  @!P1 LEA.HI.X R51, R14, R51, R15, 0x1, P4 ;  /* 0x000000330e339211 */ /* 0x000fc400020f0c0f */
[C---:B------:R-:W-:Y:S01]  /*0410*/  @!P3 IADD3 R15, P4, PT, R7.reuse, 0x20, RZ ;  /* 0x00000020070fb810 */ /* 0x040fe20007f9e0ff */
[C---:B------:R-:W-:Y:S01]  /*0420*/  @!P2 IMAD R31, R7.reuse, R11, R20 ;  /* 0x0000000b071fa224 */ /* 0x040fe200078e0214 */
[----:B------:R-:W-:Y:S01]  /*0430*/  @!P3 MOV R32, R28 ;  /* 0x0000001c0020b202 */ /* 0x000fe20000000f00 */
[----:B------:R-:W1:Y:S01]  /*0440*/  @!P3 LDC.64 R38, c[0x0][0x398] ;  /* 0x0000e600ff26bb82 */ /* 0x000e620000000a00 */
[----:B---3--:R-:W-:Y:S01]  /*0450*/  @!P2 IMAD R18, R8, UR5, RZ ;  /* 0x000000050812ac24 */ /* 0x008fe2000f8e02ff */
[----:B------:R-:W-:Y:S01]  /*0460*/  @!P3 IADD3.X R19, PT, PT, RZ, UR5, RZ, P4, !PT ;  /* 0x00000005ff13bc10 */ /* 0x000fe2000a7fe4ff */
[C---:B------:R-:W-:Y:S01]  /*0470*/  @!P2 IMAD.WIDE.U32 R12, R7.reuse, R8, R12 ;  /* 0x00000008070ca225 */ /* 0x040fe200078e000c */
[----:B------:R-:W-:Y:S02]  /*0480*/  @!P3 MOV R33, R29 ;  /* 0x0000001d0021b202 */ /* 0x000fe40000000f00 */
[----:B------:R-:W-:Y:S01]  /*0490*/  @!P3 MOV R24, R26 ;  /* 0x0000001a0018b202 */ /* 0x000fe20000000f00 */
[C---:B------:R-:W-:Y:S01]  /*04a0*/  @!P2 IMAD R21, R7.reuse, R9, R18 ;  /* 0x000000090715a224 */ /* 0x040fe200078e0212 */
[----:B------:R-:W3:Y:S01]  /*04b0*/  @!P0 LDC.64 R36, c[0x0][0x398] ;  /* 0x0000e600ff248b82 */ /* 0x000ee20000000a00 */
[C---:B------:R-:W-:Y:S01]  /*04c0*/  @!P0 IADD3 R9, P5, PT, R7.reuse, 0x30, RZ ;  /* 0x0000003007098810 */ /* 0x040fe20007fbe0ff */
[----:B------:R-:W-:Y:S01]  /*04d0*/  @!P2 IMAD.WIDE.U32 R16, R7, R10, R16 ;  /* 0x0000000a0710a225 */ /* 0x000fe200078e0010 */
[----:B0-----:R-:W-:-:S02]  /*04e0*/  @!P2 LEA R44, P4, R12, R44, 0x1 ;  /* 0x0000002c0c2ca211 */ /* 0x001fc400078808ff */
[----:B------:R-:W-:Y:S02]  /*04f0*/  @!P0 IADD3.X R11, PT, PT, RZ, UR5, RZ, P5, !PT ;  /* 0x00000005ff0b8c10 */ /* 0x000fe4000affe4ff */
[----:B------:R-:W-:Y:S01]  /*0500*/  @!P2 IADD3 R10, PT, PT, R13, R21, RZ ;  /* 0x000000150d0aa210 */ /* 0x000fe20007ffe0ff */
[----:B------:R-:W0:Y:S01]  /*0510*/  @!P3 LDC.64 R46, c[0x0][0x380] ;  /* 0x0000e000ff2ebb82 */ /* 0x000e220000000a00 */
[----:B------:R-:W-:Y:S02]  /*0520*/  @!P2 IADD3 R8, PT, PT, R17, R31, RZ ;  /* 0x0000001f1108a210 */ /* 0x000fe40007ffe0ff */
[----:B------:R-:W-:Y:S02]  /*0530*/  @!P2 LEA.HI.X R45, R12, R45, R10, 0x1, P4 ;  /* 0x0000002d0c2da211 */ /* 0x000fe400020f0c0a */
[----:B------:R-:W-:Y:S02]  /*0540*/  CS2R R12, SRZ ;  /* 0x00000000000c7805 */ /* 0x000fe4000001ff00 */
[----:B--2---:R-:W-:-:S02]  /*0550*/  @!P2 LEA R22, P5, R16, R22, 0x1 ;  /* 0x000000161016a211 */ /* 0x004fc400078a08ff */
[----:B------:R-:W-:Y:S01]  /*0560*/  @!P3 MOV R25, R27 ;  /* 0x0000001b0019b202 */ /* 0x000fe20000000f00 */
[-C--:B-1----:R-:W-:Y:S01]  /*0570*/  @!P3 IMAD R14, R19, R38.reuse, RZ ;  /* 0x00000026130eb224 */ /* 0x082fe200078e02ff */
[----:B------:R-:W1:Y:S01]  /*0580*/  LDC.64 R34, c[0x0][0x3b8] ;  /* 0x0000ee00ff227b82 */ /* 0x000e620000000a00 */
[----:B------:R-:W-:Y:S01]  /*0590*/  @!P2 LEA.HI.X R23, R16, R23, R8, 0x1, P5 ;  /* 0x000000171017a211 */ /* 0x000fe200028f0c08 */
[----:B------:R-:W-:-:S04]  /*05a0*/  @!P3 IMAD.WIDE.U32 R32, R15, R38, R32 ;  /* 0x000000260f20b225 */ /* 0x000fc800078e0020 */
[----:B------:R-:W-:Y:S01]  /*05b0*/  @!P3 IMAD R39, R15, R39, R14 ;  /* 0x000000270f27b224 */ /* 0x000fe200078e020e */
[----:B------:R-:W-:Y:S01]  /*05c0*/  CS2R R14, SRZ ;  /* 0x00000000000e7805 */ /* 0x000fe2000001ff00 */
[-C--:B---3--:R-:W-:Y:S01]  /*05d0*/  @!P0 IMAD R10, R11, R36.reuse, RZ ;  /* 0x000000240b0a8224 */ /* 0x088fe200078e02ff */
[----:B------:R-:W2:Y:S01]  /*05e0*/  LDC.64 R30, c[0x0][0x3b8] ;  /* 0x0000ee00ff1e7b82 */ /* 0x000ea20000000a00 */
[----:B------:R-:W-:-:S03]  /*05f0*/  @!P0 IMAD.WIDE.U32 R28, R9, R36, R28 ;  /* 0x00000024091c8225 */ /* 0x000fc600078e001c */
[----:B------:R3:W4:Y:S01]  /*0600*/  @!P2 LDG.E.128 R12, desc[UR12][R22.64] ;  /* 0x0000000c160ca981 */ /* 0x000722000c1e1d00 */
[----:B------:R-:W-:Y:S01]  /*0610*/  @!P0 IMAD R37, R9, R37, R10 ;  /* 0x0000002509258224 */ /* 0x000fe200078e020a */
[----:B------:R-:W-:Y:S02]  /*0620*/  CS2R R8, SRZ ;  /* 0x0000000000087805 */ /* 0x000fe4000001ff00 */
[----:B------:R-:W-:Y:S01]  /*0630*/  CS2R R10, SRZ ;  /* 0x00000000000a7805 */ /* 0x000fe2000001ff00 */
[----:B------:R-:W2:Y:S01]  /*0640*/  @!P0 LDC.64 R42, c[0x0][0x380] ;  /* 0x0000e000ff2a8b82 */ /* 0x000ea20000000a00 */
[----:B------:R-:W-:Y:S02]  /*0650*/  CS2R R16, SRZ ;  /* 0x0000000000107805 */ /* 0x000fe4000001ff00 */
[----:B------:R-:W-:Y:S02]  /*0660*/  CS2R R18, SRZ ;  /* 0x0000000000127805 */ /* 0x000fe4000001ff00 */
[----:B------:R0:W4:Y:S03]  /*0670*/  @!P2 LDG.E.128 R8, desc[UR12][R44.64] ;  /* 0x0000000c2c08a981 */ /* 0x000126000c1e1d00 */
[----:B------:R-:W2:Y:S01]  /*0680*/  LDC.64 R48, c[0x0][0x3b0] ;  /* 0x0000ec00ff307b82 */ /* 0x000ea20000000a00 */
[----:B------:R-:W-:-:S02]  /*0690*/  @!P3 IADD3 R41, P2, PT, R7, 0x20, RZ ;  /* 0x000000200729b810 */ /* 0x000fc40007f5e0ff */
[----:B------:R-:W-:Y:S02]  /*06a0*/  CS2R R20, SRZ ;  /* 0x0000000000147805 */ /* 0x000fe4000001ff00 */
[----:B---3--:R-:W-:Y:S01]  /*06b0*/  CS2R R22, SRZ ;  /* 0x0000000000167805 */ /* 0x008fe2000001ff00 */
[----:B------:R-:W3:Y:S02]  /*06c0*/  @!P1 LDG.E.128 R16, desc[UR12][R52.64] ;  /* 0x0000000c34109981 */ /* 0x000ee4000c1e1d00 */
[----:B0-----:R-:W0:Y:S01]  /*06d0*/  LDC.64 R44, c[0x0][0x3b0] ;  /* 0x0000ec00ff2c7b82 */ /* 0x001e220000000a00 */
[----:B------:R-:W-:Y:S02]  /*06e0*/  @!P3 IADD3.X R36, PT, PT, RZ, UR5, RZ, P2, !PT ;  /* 0x00000005ff24bc10 */ /* 0x000fe400097fe4ff */
[----:B------:R1:W3:Y:S01]  /*06f0*/  @!P1 LDG.E.128 R20, desc[UR12][R50.64] ;  /* 0x0000000c32149981 */ /* 0x0002e2000c1e1d00 */
[----:B------:R-:W-:Y:S02]  /*0700*/  @!P0 IADD3 R7, P2, PT, R7, 0x30, RZ ;  /* 0x0000003007078810 */ /* 0x000fe40007f5e0ff */
[----:B------:R-:W-:-:S02]  /*0710*/  @!P3 IADD3 R33, PT, PT, R33, R39, RZ ;  /* 0x000000272121b210 */ /* 0x000fc40007ffe0ff */
[----:B------:R-:W-:Y:S02]  /*0720*/  @!P3 LEA R46, P1, R32, R46, 0x1 ;  /* 0x0000002e202eb211 */ /* 0x000fe400078208ff */
[----:B------:R-:W-:Y:S01]  /*0730*/  @!P0 IADD3.X R39, PT, PT, RZ, UR5, RZ, P2, !PT ;  /* 0x00000005ff278c10 */ /* 0x000fe200097fe4ff */
[-C--:B-1----:R-:W-:Y:S01]  /*0740*/  @!P3 IMAD R36, R36, R34.reuse, RZ ;  /* 0x000000222424b224 */ /* 0x082fe200078e02ff */
[----:B------:R-:W-:Y:S01]  /*0750*/  @!P3 LEA.HI.X R47, R32, R47, R33, 0x1, P1 ;  /* 0x0000002f202fb211 */ /* 0x000fe200008f0c21 */
[----:B------:R-:W-:Y:S01]  /*0760*/  @!P3 IMAD.WIDE.U32 R24, R41, R34, R24 ;  /* 0x000000222918b225 */ /* 0x000fe200078e0018 */
[----:B------:R-:W-:Y:S01]  /*0770*/  @!P0 IADD3 R37, PT, PT, R29, R37, RZ ;  /* 0x000000251d258210 */ /* 0x000fe20007ffe0ff */
[----:B------:R-:W1:Y:S02]  /*0780*/  LDC.64 R50, c[0x0][0x400] ;  /* 0x00010000ff327b82 */ /* 0x000e640000000a00 */
[----:B--2---:R-:W-:Y:S02]  /*0790*/  @!P0 IMAD R32, R39, R30, RZ ;  /* 0x0000001e27208224 */ /* 0x004fe400078e02ff */
[----:B------:R-:W-:Y:S01]  /*07a0*/  @!P3 IMAD R35, R41, R35, R36 ;  /* 0x000000232923b224 */ /* 0x000fe200078e0224 */
[----:B------:R-:W-:Y:S01]  /*07b0*/  @!P0 LEA R42, P1, R28, R42, 0x1 ;  /* 0x0000002a1c2a8211 */ /* 0x000fe200078208ff */
[----:B------:R-:W-:-:S02]  /*07c0*/  @!P0 IMAD R31, R7, R31, R32 ;  /* 0x0000001f071f8224 */ /* 0x000fc400078e0220 */
[----:B------:R-:W-:Y:S01]  /*07d0*/  @!P0 IMAD.WIDE.U32 R32, R7, R30, R26 ;  /* 0x0000001e07208225 */ /* 0x000fe200078e001a */
[----:B------:R-:W-:Y:S02]  /*07e0*/  @!P3 IADD3 R35, PT, PT, R25, R35, RZ ;  /* 0x000000231923b210 */ /* 0x000fe40007ffe0ff */
[----:B------:R-:W-:Y:S02]  /*07f0*/  @!P3 LEA R48, P2, R24, R48, 0x1 ;  /* 0x000000301830b211 */ /* 0x000fe400078408ff */
[----:B------:R-:W-:Y:S02]  /*0800*/  @!P0 LEA.HI.X R43, R28, R43, R37, 0x1, P1 ;  /* 0x0000002b1c2b8211 */ /* 0x000fe400008f0c25 */
[----:B------:R-:W-:Y:S02]  /*0810*/  @!P0 IADD3 R7, PT, PT, R33, R31, RZ ;  /* 0x0000001f21078210 */ /* 0x000fe40007ffe0ff */
[----:B0-----:R-:W-:Y:S02]  /*0820*/  @!P0 LEA R44, P1, R32, R44, 0x1 ;  /* 0x0000002c202c8211 */ /* 0x001fe400078208ff */
[----:B------:R-:W-:-:S02]  /*0830*/  CS2R R26, SRZ ;  /* 0x00000000001a7805 */ /* 0x000fc4000001ff00 */
[----:B------:R-:W-:Y:S02]  /*0840*/  @!P3 LEA.HI.X R49, R24, R49, R35, 0x1, P2 ;  /* 0x000000311831b211 */ /* 0x000fe400010f0c23 */
[----:B------:R-:W-:Y:S02]  /*0850*/  CS2R R24, SRZ ;  /* 0x0000000000187805 */ /* 0x000fe4000001ff00 */
[----:B------:R-:W-:Y:S02]  /*0860*/  CS2R R28, SRZ ;  /* 0x00000000001c7805 */ /* 0x000fe4000001ff00 */
[----:B------:R-:W-:Y:S02]  /*0870*/  CS2R R30, SRZ ;  /* 0x00000000001e7805 */ /* 0x000fe4000001ff00 */
[----:B------:R-:W-:Y:S02]  /*0880*/  @!P0 LEA.HI.X R45, R32, R45, R7, 0x1, P1 ;  /* 0x0000002d202d8211 */ /* 0x000fe400008f0c07 */
[----:B------:R-:W-:-:S02]  /*0890*/  CS2R R32, SRZ ;  /* 0x0000000000207805 */ /* 0x000fc4000001ff00 */
[----:B------:R-:W-:Y:S02]  /*08a0*/  CS2R R34, SRZ ;  /* 0x0000000000227805 */ /* 0x000fe4000001ff00 */
[----:B------:R-:W-:Y:S02]  /*08b0*/  CS2R R36, SRZ ;  /* 0x0000000000247805 */ /* 0x000fe4000001ff00 */
[----:B------:R-:W-:Y:S01]  /*08c0*/  CS2R R38, SRZ ;  /* 0x0000000000267805 */ /* 0x000fe2000001ff00 */
[----:B------:R-:W2:Y:S04]  /*08d0*/  @!P3 LDG.E.128 R24, desc[UR12][R46.64] ;  /* 0x0000000c2e18b981 */ /* 0x000ea8000c1e1d00 */
[----:B------:R0:W2:Y:S04]  /*08e0*/  @!P3 LDG.E.128 R28, desc[UR12][R48.64] ;  /* 0x0000000c301cb981 */ /* 0x0000a8000c1e1d00 */
[----:B------:R1:W2:Y:S04]  /*08f0*/  @!P0 LDG.E.128 R32, desc[UR12][R42.64] ;  /* 0x0000000c2a208981 */ /* 0x0002a8000c1e1d00 */
[----:B------:R4:W2:Y:S01]  /*0900*/  @!P0 LDG.E.128 R36, desc[UR12][R44.64] ;  /* 0x0000000c2c248981 */ /* 0x0008a2000c1e1d00 */
[C---:B------:R-:W-:Y:S01]  /*0910*/  ISETP.GE.AND P0, PT, R0.reuse, UR10, PT ;  /* 0x0000000a00007c0c */ /* 0x040fe2000bf06270 */
[----:B0-----:R-:W0:Y:S03]  /*0920*/  LDC.64 R48, c[0x0][0x408] ;  /* 0x00010200ff307b82 */ /* 0x001e260000000a00 */
[----:B------:R-:W-:-:S13]  /*0930*/  ISETP.GT.U32.OR P0, PT, R0, 0x3f, P0 ;  /* 0x0000003f0000780c */ /* 0x000fda0000704470 */
[----:B------:R-:W0:Y:S01]  /*0940*/  @!P0 LDC.64 R46, c[0x0][0x3f8] ;  /* 0x0000fe00ff2e8b82 */ /* 0x000e220000000a00 */
[----:B------:R-:W-:Y:S02]  /*0950*/  @!P0 IADD3 R52, PT, PT, R0, UR6, RZ ;  /* 0x0000000600348c10 */ /* 0x000fe4000fffe0ff */
[----:B------:R-:W-:-:S03]  /*0960*/  @!P0 MOV R53, RZ ;  /* 0x000000ff00358202 */ /* 0x000fc60000000f00 */
[----:B-1----:R-:W-:-:S04]  /*0970*/  @!P0 IMAD.WIDE.U32 R52, R50, UR14, R52 ;  /* 0x0000000e32348c25 */ /* 0x002fc8000f8e0034 */
[----:B------:R-:W-:Y:S02]  /*0980*/  @!P0 IMAD R53, R51, UR14, R53 ;  /* 0x0000000e33358c24 */ /* 0x000fe4000f8e0235 */
[----:B0-----:R-:W-:-:S04]  /*0990*/  @!P0 IMAD.WIDE.U32 R42, R4, R48, R52 ;  /* 0x00000030042a8225 */ /* 0x001fc800078e0034 */
[----:B------:R-:W-:Y:S01]  /*09a0*/  @!P0 IMAD R49, R4, R49, R43 ;  /* 0x0000003104318224 */ /* 0x000fe200078e022b */
[----:B------:R-:W-:Y:S02]  /*09b0*/  MOV R48, 0x7f800000 ;  /* 0x7f80000000307802 */ /* 0x000fe40000000f00 */
[----:B------:R-:W-:-:S04]  /*09c0*/  @!P0 LEA R46, P1, R42, R46, 0x2 ;  /* 0x0000002e2a2e8211 */ /* 0x000fc800078210ff */
[----:B------:R-:W-:-:S05]  /*09d0*/  @!P0 LEA.HI.X R47, R42, R47, R49, 0x2, P1 ;  /* 0x0000002f2a2f8211 */ /* 0x000fca00008f1431 */
[----:B------:R0:W5:Y:S01]  /*09e0*/  @!P0 LDG.E R48, desc[UR12][R46.64] ;  /* 0x0000000c2e308981 */ /* 0x000162000c1e1900 */
[----:B------:R-:W-:Y:S01]  /*09f0*/  ISETP.NE.AND P0, PT, R40, RZ, PT ;  /* 0x000000ff2800720c */ /* 0x000fe20003f05270 */
[----:B------:R-:W-:Y:S01]  /*0a00*/  BSSY.RECONVERGENT B0, `(.L_x_75) ;  /* 0x000009b000007945 */ /* 0x000fe20003800200 */
[--C-:B----4-:R-:W-:Y:S02]  /*0a10*/  HADD2.F32 R45, -RZ, R12.reuse.H1_H1 ;  /* 0x3000000cff2d7230 */ /* 0x110fe40000004100 */
[----:B------:R-:W-:Y:S02]  /*0a20*/  HADD2.F32 R44, -RZ, R12.H0_H0 ;  /* 0x2000000cff2c7230 */ /* 0x000fe40000004100 */
[----:B0-----:R-:W-:Y:S02]  /*0a30*/  HADD2.F32 R46, -RZ, R14.H0_H0 ;  /* 0x2000000eff2e7230 */ /* 0x001fe40000004100 */
[--C-:B------:R-:W-:Y:S02]  /*0a40*/  HADD2.F32 R7, -RZ, R8.reuse.H0_H0 ;  /* 0x20000008ff077230 */ /* 0x100fe40000004100 */
[----:B------:R-:W-:-:S02]  /*0a50*/  HADD2.F32 R8, -RZ, R8.H1_H1 ;  /* 0x30000008ff087230 */ /* 0x000fc40000004100 */
[----:B------:R-:W-:Y:S02]  /*0a60*/  HADD2.F32 R50, -RZ, R14.H1_H1 ;  /* 0x3000000eff327230 */ /* 0x000fe40000004100 */
[----:B---3--:R-:W-:Y:S02]  /*0a70*/  HADD2.F32 R49, -RZ, R16.H1_H1 ;  /* 0x30000010ff317230 */ /* 0x008fe40000004100 */
[----:B------:R-:W-:Y:S01]  /*0a80*/  FMUL.FTZ R8, R8, R45 ;  /* 0x0000002d08087220 */ /* 0x000fe20000410000 */
[--C-:B------:R-:W-:Y:S02]  /*0a90*/  HADD2.F32 R47, -RZ, R15.reuse.H0_H0 ;  /* 0x2000000fff2f7230 */ /* 0x100fe40000004100 */
[----:B------:R-:W-:Y:S02]  /*0aa0*/  HADD2.F32 R52, -RZ, R20.H1_H1 ;  /* 0x30000014ff347230 */ /* 0x000fe40000004100 */
[----:B------:R-:W-:Y:S02]  /*0ab0*/  HADD2.F32 R14, -RZ, R15.H1_H1 ;  /* 0x3000000fff0e7230 */ /* 0x000fe40000004100 */
[----:B------:R-:W-:-:S02]  /*0ac0*/  HADD2.F32 R16, -RZ, R16.H0_H0 ;  /* 0x20000010ff107230 */ /* 0x000fc40000004100 */
[----:B------:R-:W-:Y:S01]  /*0ad0*/  FMUL.FTZ R49, R49, R52 ;  /* 0x0000003431317220 */ /* 0x000fe20000410000 */
[----:B------:R-:W-:Y:S02]  /*0ae0*/  HADD2.F32 R15, -RZ, R20.H0_H0 ;  /* 0x20000014ff0f7230 */ /* 0x000fe40000004100 */
[----:B------:R-:W-:Y:S01]  /*0af0*/  FFMA.FTZ R44, R7, R44, R8 ;  /* 0x0000002c072c7223 */ /* 0x000fe20000010008 */
[----:B------:R-:W-:Y:S02]  /*0b00*/  HADD2.F32 R41, -RZ, R9.H0_H0 ;  /* 0x20000009ff297230 */ /* 0x000fe40000004100 */
[----:B------:R-:W-:Y:S02]  /*0b10*/  HADD2.F32 R12, -RZ, R13.H0_H0 ;  /* 0x2000000dff0c7230 */ /* 0x000fe40000004100 */
[----:B------:R-:W-:Y:S01]  /*0b20*/  FFMA.FTZ R16, R16, R15, R49 ;  /* 0x0000000f10107223 */ /* 0x000fe20000010031 */
[----:B------:R-:W-:Y:S02]  /*0b30*/  HADD2.F32 R7, -RZ, R17.H0_H0 ;  /* 0x20000011ff077230 */ /* 0x000fe40000004100 */
[----:B------:R-:W-:-:S02]  /*0b40*/  HADD2.F32 R8, -RZ, R21.H0_H0 ;  /* 0x20000015ff087230 */ /* 0x000fc40000004100 */
[----:B------:R-:W-:Y:S01]  /*0b50*/  FFMA.FTZ R41, R41, R12, R44 ;  /* 0x0000000c29297223 */ /* 0x000fe2000001002c */
[----:B------:R-:W-:Y:S02]  /*0b60*/  HADD2.F32 R42, -RZ, R9.H1_H1 ;  /* 0x30000009ff2a7230 */ /* 0x000fe40000004100 */
[----:B------:R-:W-:Y:S02]  /*0b70*/  HADD2.F32 R13, -RZ, R13.H1_H1 ;  /* 0x3000000dff0d7230 */ /* 0x000fe40000004100 */
[----:B------:R-:W-:Y:S01]  /*0b80*/  FFMA.FTZ R16, R7, R8, R16 ;  /* 0x0000000807107223 */ /* 0x000fe20000010010 */
[----:B------:R-:W-:Y:S02]  /*0b90*/  HADD2.F32 R17, -RZ, R17.H1_H1 ;  /* 0x30000011ff117230 */ /* 0x000fe40000004100 */
[----:B------:R-:W-:Y:S02]  /*0ba0*/  HADD2.F32 R12, -RZ, R21.H1_H1 ;  /* 0x30000015ff0c7230 */ /* 0x000fe40000004100 */
[----:B------:R-:W-:Y:S01]  /*0bb0*/  FFMA.FTZ R42, R42, R13, R41 ;  /* 0x0000000d2a2a7223 */ /* 0x000fe20000010029 */
[----:B------:R-:W-:-:S02]  /*0bc0*/  HADD2.F32 R9, -RZ, R10.H0_H0 ;  /* 0x2000000aff097230 */ /* 0x000fc40000004100 */
[----:B------:R-:W-:Y:S02]  /*0bd0*/  HADD2.F32 R7, -RZ, R18.H0_H0 ;  /* 0x20000012ff077230 */ /* 0x000fe40000004100 */
[----:B------:R-:W-:Y:S01]  /*0be0*/  FFMA.FTZ R12, R17, R12, R16 ;  /* 0x0000000c110c7223 */ /* 0x000fe20000010010 */
[----:B------:R-:W-:Y:S02]  /*0bf0*/  HADD2.F32 R8, -RZ, R22.H0_H0 ;  /* 0x20000016ff087230 */ /* 0x000fe40000004100 */
[----:B------:R-:W-:Y:S01]  /*0c00*/  FFMA.FTZ R42, R9, R46, R42 ;  /* 0x0000002e092a7223 */ /* 0x000fe2000001002a */
[----:B------:R-:W-:Y:S02]  /*0c10*/  HADD2.F32 R43, -RZ, R10.H1_H1 ;  /* 0x3000000aff2b7230 */ /* 0x000fe40000004100 */
[----:B------:R-:W-:Y:S01]  /*0c20*/  FFMA.FTZ R13, R7, R8, R12 ;  /* 0x00000008070d7223 */ /* 0x000fe2000001000c */
[--C-:B------:R-:W-:Y:S02]  /*0c30*/  HADD2.F32 R7, -RZ, R23.reuse.H0_H0 ;  /* 0x20000017ff077230 */ /* 0x100fe40000004100 */
[----:B------:R-:W-:Y:S01]  /*0c40*/  FFMA.FTZ R43, R43, R50, R42 ;  /* 0x000000322b2b7223 */ /* 0x000fe2000001002a */
[----:B------:R-:W-:-:S02]  /*0c50*/  HADD2.F32 R8, -RZ, R23.H1_H1 ;  /* 0x30000017ff087230 */ /* 0x000fc40000004100 */
[--C-:B--2---:R-:W-:Y:S02]  /*0c60*/  HADD2.F32 R17, -RZ, R24.reuse.H0_H0 ;  /* 0x20000018ff117230 */ /* 0x104fe40000004100 */
[----:B------:R-:W-:Y:S02]  /*0c70*/  HADD2.F32 R24, -RZ, R24.H1_H1 ;  /* 0x30000018ff187230 */ /* 0x000fe40000004100 */
[--C-:B------:R-:W-:Y:S02]  /*0c80*/  HADD2.F32 R23, -RZ, R28.reuse.H1_H1 ;  /* 0x3000001cff177230 */ /* 0x100fe40000004100 */
[----:B------:R-:W-:Y:S02]  /*0c90*/  HADD2.F32 R42, -RZ, R28.H0_H0 ;  /* 0x2000001cff2a7230 */ /* 0x000fe40000004100 */
[----:B------:R-:W-:Y:S02]  /*0ca0*/  HADD2.F32 R21, -RZ, R32.H1_H1 ;  /* 0x30000020ff157230 */ /* 0x000fe40000004100 */
[----:B------:R-:W-:Y:S01]  /*0cb0*/  FMUL.FTZ R24, R24, R23 ;  /* 0x0000001718187220 */ /* 0x000fe20000410000 */
[----:B------:R-:W-:-:S02]  /*0cc0*/  HADD2.F32 R28, -RZ, R36.H1_H1 ;  /* 0x30000024ff1c7230 */ /* 0x000fc40000004100 */
[----:B------:R-:W-:Y:S02]  /*0cd0*/  HADD2.F32 R18, -RZ, R18.H1_H1 ;  /* 0x30000012ff127230 */ /* 0x000fe40000004100 */
[----:B------:R-:W-:Y:S02]  /*0ce0*/  HADD2.F32 R9, -RZ, R22.H1_H1 ;  /* 0x30000016ff097230 */ /* 0x000fe40000004100 */
[----:B------:R-:W-:Y:S01]  /*0cf0*/  FMUL.FTZ R21, R21, R28 ;  /* 0x0000001c15157220 */ /* 0x000fe20000410000 */
[----:B------:R-:W-:Y:S02]  /*0d00*/  HADD2.F32 R32, -RZ, R32.H0_H0 ;  /* 0x20000020ff207230 */ /* 0x000fe40000004100 */
[----:B------:R-:W-:Y:S02]  /*0d10*/  HADD2.F32 R23, -RZ, R36.H0_H0 ;  /* 0x20000024ff177230 */ /* 0x000fe40000004100 */
[----:B------:R-:W-:Y:S01]  /*0d20*/  FFMA.FTZ R42, R17, R42, R24 ;  /* 0x0000002a112a7223 */ /* 0x000fe20000010018 */
[----:B------:R-:W-:-:S02]  /*0d30*/  HADD2.F32 R15, -RZ, R25.H0_H0 ;  /* 0x20000019ff0f7230 */ /* 0x000fc40000004100 */
[----:B------:R-:W-:Y:S02]  /*0d40*/  HADD2.F32 R44, -RZ, R29.H0_H0 ;  /* 0x2000001dff2c7230 */ /* 0x000fe40000004100 */
[----:B------:R-:W-:Y:S01]  /*0d50*/  FFMA.FTZ R9, R18, R9, R13 ;  /* 0x0000000912097223 */ /* 0x000fe2000001000d */
[----:B------:R-:W-:Y:S02]  /*0d60*/  HADD2.F32 R12, -RZ, R19.H0_H0 ;  /* 0x20000013ff0c7230 */ /* 0x000fe40000004100 */
        /* <DEDUP_REMOVED lines=18> */
[----:B------:R-:W-:Y:S02]  /*0e90*/  HADD2.F32 R13, -RZ, R30.H1_H1 ;  /* 0x3000001eff0d7230 */ /* 0x000fe40000004100 */
[----:B------:R-:W-:Y:S01]  /*0ea0*/  FFMA.FTZ R15, R15, R22, R24 ;  /* 0x000000160f0f7223 */ /* 0x000fe20000010018 */
[----:B------:R-:W-:-:S02]  /*0eb0*/  HADD2.F32 R34, -RZ, R34.H1_H1 ;  /* 0x30000022ff227230 */ /* 0x000fc40000004100 */
[----:B------:R-:W-:Y:S02]  /*0ec0*/  HADD2.F32 R17, -RZ, R38.H1_H1 ;  /* 0x30000026ff117230 */ /* 0x000fe40000004100 */
[----:B------:R-:W-:Y:S01]  /*0ed0*/  FFMA.FTZ R26, R26, R13, R9 ;  /* 0x0000000d1a1a7223 */ /* 0x000fe20000010009 */
[----:B------:R-:W-:Y:S02]  /*0ee0*/  HADD2.F32 R7, -RZ, R27.H0_H0 ;  /* 0x2000001bff077230 */ /* 0x000fe40000004100 */
[----:B------:R-:W-:Y:S02]  /*0ef0*/  HADD2.F32 R18, -RZ, R31.H0_H0 ;  /* 0x2000001fff127230 */ /* 0x000fe40000004100 */
[----:B------:R-:W-:Y:S01]  /*0f00*/  FFMA.FTZ R34, R34, R17, R15 ;  /* 0x0000001122227223 */ /* 0x000fe2000001000f */
[----:B------:R-:W-:Y:S02]  /*0f10*/  HADD2.F32 R10, -RZ, R11.H0_H0 ;  /* 0x2000000bff0a7230 */ /* 0x000fe40000004100 */
[----:B------:R-:W-:-:S02]  /*0f20*/  HADD2.F32 R9, -RZ, R35.H0_H0 ;  /* 0x20000023ff097230 */ /* 0x000fc40000004100 */
[----:B------:R-:W-:Y:S02]  /*0f30*/  HADD2.F32 R20, -RZ, R39.H0_H0 ;  /* 0x20000027ff147230 */ /* 0x000fe40000004100 */
[----:B------:R-:W-:Y:S01]  /*0f40*/  FFMA.FTZ R26, R7, R18, R26 ;  /* 0x00000012071a7223 */ /* 0x000fe2000001001a */
[----:B------:R-:W-:Y:S02]  /*0f50*/  HADD2.F32 R11, -RZ, R11.H1_H1 ;  /* 0x3000000bff0b7230 */ /* 0x000fe40000004100 */
[----:B------:R-:W-:Y:S01]  /*0f60*/  FFMA.FTZ R10, R10, R47, R43 ;  /* 0x0000002f0a0a7223 */ /* 0x000fe2000001002b */
[----:B------:R-:W-:Y:S02]  /*0f70*/  HADD2.F32 R19, -RZ, R19.H1_H1 ;  /* 0x30000013ff137230 */ /* 0x000fe40000004100 */
[----:B------:R-:W-:Y:S01]  /*0f80*/  FFMA.FTZ R20, R9, R20, R34 ;  /* 0x0000001409147223 */ /* 0x000fe20000010022 */
[----:B------:R-:W-:Y:S02]  /*0f90*/  HADD2.F32 R27, -RZ, R27.H1_H1 ;  /* 0x3000001bff1b7230 */ /* 0x000fe40000004100 */
[----:B------:R-:W-:-:S02]  /*0fa0*/  HADD2.F32 R16, -RZ, R31.H1_H1 ;  /* 0x3000001fff107230 */ /* 0x000fc40000004100 */
[----:B------:R-:W-:Y:S02]  /*0fb0*/  HADD2.F32 R35, -RZ, R35.H1_H1 ;  /* 0x30000023ff237230 */ /* 0x000fe40000004100 */
[----:B------:R-:W-:Y:S02]  /*0fc0*/  HADD2.F32 R18, -RZ, R39.H1_H1 ;  /* 0x30000027ff127230 */ /* 0x000fe40000004100 */
[----:B------:R-:W-:Y:S01]  /*0fd0*/  FFMA.FTZ R10, R11, R14, R10 ;  /* 0x0000000e0b0a7223 */ /* 0x000fe2000001000a */
[----:B------:R-:W-:Y:S01]  /*0fe0*/  FFMA.FTZ R12, R19, R8, R12 ;  /* 0x00000008130c7223 */ /* 0x000fe2000001000c */
[----:B------:R-:W-:Y:S01]  /*0ff0*/  FFMA.FTZ R16, R27, R16, R26 ;  /* 0x000000101b107223 */ /* 0x000fe2000001001a */
[----:B------:R-:W-:Y:S02]  /*1000*/  FFMA.FTZ R20, R35, R18, R20 ;  /* 0x0000001223147223 */ /* 0x000fe40000010014 */
[----:B------:R-:W0:Y:S04]  /*1010*/  SHFL.BFLY PT, R7, R10, 0x8, 0x1f ;  /* 0x0d001f000a077f89 */ /* 0x000e2800000e0000 */
[----:B------:R-:W1:Y:S04]  /*1020*/  SHFL.BFLY PT, R9, R12, 0x8, 0x1f ;  /* 0x0d001f000c097f89 */ /* 0x000e6800000e0000 */
[----:B------:R-:W2:Y:S04]  /*1030*/  SHFL.BFLY PT, R13, R16, 0x8, 0x1f ;  /* 0x0d001f00100d7f89 */ /* 0x000ea800000e0000 */
[----:B------:R-:W3:Y:S01]  /*1040*/  SHFL.BFLY PT, R17, R20, 0x8, 0x1f ;  /* 0x0d001f0014117f89 */ /* 0x000ee200000e0000 */
[----:B0-----:R-:W-:Y:S01]  /*1050*/  FADD.FTZ R7, R10, R7 ;  /* 0x000000070a077221 */ /* 0x001fe20000010000 */
[----:B-1----:R-:W-:Y:S01]  /*1060*/  FADD.FTZ R11, R12, R9 ;  /* 0x000000090c0b7221 */ /* 0x002fe20000010000 */
[----:B--2---:R-:W-:Y:S01]  /*1070*/  FADD.FTZ R15, R16, R13 ;  /* 0x0000000d100f7221 */ /* 0x004fe20000010000 */
[----:B---3--:R-:W-:-:S02]  /*1080*/  FADD.FTZ R19, R20, R17 ;  /* 0x0000001114137221 */ /* 0x008fc40000010000 */
        /* <DEDUP_REMOVED lines=23> */
[----:B---3--:R-:W-:Y:S01]  /*1200*/  FADD.FTZ R15, R7, R8 ;  /* 0x00000008070f7221 */ /* 0x008fe20000010000 */
[----:B------:R-:W-:Y:S06]  /*1210*/  @P0 BRA `(.L_x_76) ;  /* 0x0000000000640947 */ /* 0x000fec0003800000 */
[----:B------:R-:W0:Y:S01]  /*1220*/  LDCU.64 UR8, c[0x0][0x3e8] ;  /* 0x00007d00ff0877ac */ /* 0x000e220008000a00 */
[----:B------:R-:W1:Y:S01]  /*1230*/  LDC.64 R10, c[0x0][0x3f0] ;  /* 0x0000fc00ff0a7b82 */ /* 0x000e620000000a00 */
[----:B------:R-:W-:Y:S01]  /*1240*/  ISETP.GE.AND P0, PT, R6, UR10, PT ;  /* 0x0000000a06007c0c */ /* 0x000fe2000bf06270 */
[----:B------:R-:W-:Y:S01]  /*1250*/  UMOV UR4, UR6 ;  /* 0x0000000600047c82 */ /* 0x000fe20008000000 */
[----:B------:R-:W-:Y:S01]  /*1260*/  UMOV UR5, URZ ;  /* 0x000000ff00057c82 */ /* 0x000fe20008000000 */
[----:B------:R-:W2:Y:S01]  /*1270*/  LDCU.64 UR16, c[0x0][0x3d0] ;  /* 0x00007a00ff1077ac */ /* 0x000ea20008000a00 */
[----:B------:R-:W-:Y:S02]  /*1280*/  ISETP.GE.AND P3, PT, R2, UR10, PT ;  /* 0x0000000a02007c0c */ /* 0x000fe4000bf66270 */
[----:B------:R-:W-:Y:S02]  /*1290*/  ISETP.GE.AND P2, PT, R3, UR10, PT ;  /* 0x0000000a03007c0c */ /* 0x000fe4000bf46270 */
[----:B------:R-:W-:Y:S01]  /*12a0*/  FSEL R3, R14, RZ, !P3 ;  /* 0x000000ff0e037208 */ /* 0x000fe20005800000 */
[----:B0-----:R-:W-:-:S04]  /*12b0*/  UIMAD.WIDE.U32 UR4, UR14, UR8, UR4 ;  /* 0x000000080e0472a5 */ /* 0x001fc8000f8e0004 */
[----:B------:R-:W-:-:S06]  /*12c0*/  UIMAD UR5, UR14, UR9, UR5 ;  /* 0x000000090e0572a4 */ /* 0x000fcc000f8e0205 */
[----:B-1----:R-:W-:-:S04]  /*12d0*/  IMAD.WIDE.U32 R8, R4, R10, UR4 ;  /* 0x0000000404087e25 */ /* 0x002fc8000f8e000a */
[----:B------:R-:W-:Y:S01]  /*12e0*/  IMAD R7, R4, R11, R9 ;  /* 0x0000000b04077224 */ /* 0x000fe200078e0209 */
[----:B------:R-:W-:Y:S02]  /*12f0*/  IADD3 R8, P1, PT, R2, R8, RZ ;  /* 0x0000000802087210 */ /* 0x000fe40007f3e0ff */
[----:B------:R-:W-:Y:S02]  /*1300*/  FSEL R11, R15, RZ, !P0 ;  /* 0x000000ff0f0b7208 */ /* 0x000fe40004000000 */
[----:B------:R-:W-:Y:S02]  /*1310*/  IADD3.X R7, PT, PT, RZ, R7, RZ, P1, !PT ;  /* 0x00000007ff077210 */ /* 0x000fe40000ffe4ff */
[C---:B--2---:R-:W-:Y:S02]  /*1320*/  LEA R6, P4, R8.reuse, UR16, 0x2 ;  /* 0x0000001008067c11 */ /* 0x044fe4000f8810ff */
[----:B------:R-:W-:Y:S02]  /*1330*/  ISETP.GE.AND P1, PT, R5, UR10, PT ;  /* 0x0000000a05007c0c */ /* 0x000fe4000bf26270 */
[----:B------:R-:W-:-:S02]  /*1340*/  LEA.HI.X R7, R8, UR17, R7, 0x2, P4 ;  /* 0x0000001108077c11 */ /* 0x000fc4000a0f1407 */
[----:B------:R-:W-:Y:S02]  /*1350*/  FSEL R5, R12, RZ, !P2 ;  /* 0x000000ff0c057208 */ /* 0x000fe40005000000 */
[----:B------:R-:W-:Y:S01]  /*1360*/  FSEL R9, R16, RZ, !P1 ;  /* 0x000000ff10097208 */ /* 0x000fe20004800000 */
[----:B------:R0:W-:Y:S04]  /*1370*/  STG.E desc[UR12][R6.64], R3 ;  /* 0x0000000306007986 */ /* 0x0001e8000c10190c */
[----:B------:R0:W-:Y:S04]  /*1380*/  STG.E desc[UR12][R6.64+0x40], R5 ;  /* 0x0000400506007986 */ /* 0x0001e8000c10190c */
[----:B------:R0:W-:Y:S04]  /*1390*/  STG.E desc[UR12][R6.64+0x80], R9 ;  /* 0x0000800906007986 */ /* 0x0001e8000c10190c */
[----:B------:R0:W-:Y:S02]  /*13a0*/  STG.E desc[UR12][R6.64+0xc0], R11 ;  /* 0x0000c00b06007986 */ /* 0x0001e4000c10190c */
.L_x_76:
[----:B------:R-:W-:Y:S05]  /*13b0*/  BSYNC.RECONVERGENT B0 ;  /* 0x0000000000007941 */ /* 0x000fea0003800200 */
.L_x_75:
[----:B------:R-:W-:Y:S01]  /*13c0*/  UIADD3 UR4, UPT, UPT, UR7, 0x3f, URZ ;  /* 0x0000003f07047890 */ /* 0x000fe2000fffe0ff */
[----:B0-----:R-:W0:Y:S01]  /*13d0*/  LDC.64 R10, c[0x0][0x440] ;  /* 0x00011000ff0a7b82 */ /* 0x001e220000000a00 */
[----:B------:R-:W-:Y:S02]  /*13e0*/  BSSY.RECONVERGENT B0, `(.L_x_77) ;  /* 0x0000019000007945 */ /* 0x000fe40003800200 */
[----:B------:R-:W-:-:S04]  /*13f0*/  USHF.R.S32.HI UR5, URZ, 0x1f, UR4 ;  /* 0x0000001fff057899 */ /* 0x000fc80008011404 */
[----:B------:R-:W-:Y:S01]  /*1400*/  ULEA.HI UR5, UR5, UR4, URZ, 0x6 ;  /* 0x0000000405057291 */ /* 0x000fe2000f8f30ff */
[----:B------:R-:W1:Y:S03]  /*1410*/  LDC.64 R12, c[0x0][0x448] ;  /* 0x00011200ff0c7b82 */ /* 0x000e660000000a00 */
[----:B------:R-:W-:-:S04]  /*1420*/  ULOP3.LUT UR5, UR5, 0xffffffc0, URZ, 0xc0, !UPT ;  /* 0xffffffc005057892 */ /* 0x000fc8000f8ec0ff */
[----:B------:R-:W-:-:S04]  /*1430*/  UIADD3 UR5, UPT, UPT, UR6, UR4, -UR5 ;  /* 0x0000000406057290 */ /* 0x000fc8000fffe805 */
[----:B------:R-:W-:-:S06]  /*1440*/  UIADD3 UR5, UPT, UPT, UR4, -UR5, URZ ;  /* 0x8000000504057290 */ /* 0x000fcc000fffe0ff */
[----:B------:R-:W-:-:S04]  /*1450*/  ISETP.GE.AND P0, PT, R0, UR5, PT ;  /* 0x0000000500007c0c */ /* 0x000fc8000bf06270 */
[----:B------:R-:W-:-:S13]  /*1460*/  ISETP.GT.U32.OR P0, PT, R0, 0x3f, P0 ;  /* 0x0000003f0000780c */ /* 0x000fda0000704470 */
[----:B------:R-:W-:Y:S05]  /*1470*/  @P0 BRA `(.L_x_78) ;  /* 0x00000000003c0947 */ /* 0x000fea0003800000 */
[----:B------:R-:W2:Y:S01]  /*1480*/  LDC.64 R6, c[0x0][0x418] ;  /* 0x00010600ff067b82 */ /* 0x000ea20000000a00 */
[----:B------:R-:W3:Y:S01]  /*1490*/  LDCU.64 UR4, c[0x0][0x420] ;  /* 0x00008400ff0477ac */ /* 0x000ee20008000a00 */
[----:B------:R-:W-:Y:S01]  /*14a0*/  HFMA2 R3, -RZ, RZ, 0, 0 ;  /* 0x00000000ff037431 */ /* 0x000fe200000001ff */
[----:B------:R-:W-:Y:S01]  /*14b0*/  IADD3 R2, PT, PT, R0, UR6, RZ ;  /* 0x0000000600027c10 */ /* 0x000fe2000fffe0ff */
[C---:B-----5:R-:W-:Y:S01]  /*14c0*/  FMUL.FTZ R5, R48.reuse, 1.4426950216293334961 ;  /* 0x3fb8aa3b30057820 */ /* 0x060fe20000410000 */
[----:B------:R-:W-:-:S03]  /*14d0*/  FSETP.NEU.FTZ.AND P0, PT, R48, -INF , PT ;  /* 0xff8000003000780b */ /* 0x000fc60003f1d000 */
[----:B------:R-:W4:Y:S01]  /*14e0*/  LDC.64 R8, c[0x0][0x410] ;  /* 0x00010400ff087b82 */ /* 0x000f220000000a00 */
[----:B------:R-:W-:Y:S01]  /*14f0*/  FSEL R5, R5, RZ, P0 ;  /* 0x000000ff05057208 */ /* 0x000fe20000000000 */
[----:B--2---:R-:W-:-:S04]  /*1500*/  IMAD.WIDE.U32 R2, R6, UR14, R2 ;  /* 0x0000000e06027c25 */ /* 0x004fc8000f8e0002 */
[----:B------:R-:W-:Y:S02]  /*1510*/  IMAD R3, R7, UR14, R3 ;  /* 0x0000000e07037c24 */ /* 0x000fe4000f8e0203 */
[----:B---3--:R-:W-:-:S04]  /*1520*/  IMAD.WIDE.U32 R2, R4, UR4, R2 ;  /* 0x0000000404027c25 */ /* 0x008fc8000f8e0002 */
[----:B------:R-:W-:Y:S01]  /*1530*/  IMAD R3, R4, UR5, R3 ;  /* 0x0000000504037c24 */ /* 0x000fe2000f8e0203 */
[----:B----4-:R-:W-:-:S04]  /*1540*/  LEA R6, P1, R2, R8, 0x2 ;  /* 0x0000000802067211 */ /* 0x010fc800078210ff */
[----:B------:R-:W-:-:S05]  /*1550*/  LEA.HI.X R7, R2, R9, R3, 0x2, P1 ;  /* 0x0000000902077211 */ /* 0x000fca00008f1403 */
[----:B------:R2:W-:Y:S04]  /*1560*/  STG.E desc[UR12][R6.64], R5 ;  /* 0x0000000506007986 */ /* 0x0005e8000c10190c */
.L_x_78:
[----:B------:R-:W-:Y:S05]  /*1570*/  BSYNC.RECONVERGENT B0 ;  /* 0x0000000000007941 */ /* 0x000fea0003800200 */
.L_x_77:
[----:B------:R-:W-:Y:S01]  /*1580*/  USHF.L.U32 UR4, UR11, 0xd, URZ ;  /* 0x0000000d0b047899 */ /* 0x000fe200080006ff */
[----:B------:R-:W-:Y:S01]  /*1590*/  SHF.L.U32 R2, R0, 0x2, RZ ;  /* 0x0000000200027819 */ /* 0x000fe200000006ff */
[----:B------:R-:W3:Y:S01]  /*15a0*/  LDCU.64 UR8, c[0x0][0x458] ;  /* 0x00008b00ff0877ac */ /* 0x000ee20008000a00 */
[----:B------:R-:W-:-:S03]  /*15b0*/  MOV R3, RZ ;  /* 0x000000ff00037202 */ /* 0x000fc60000000f00 */
[----:B------:R-:W-:-:S05]  /*15c0*/  LOP3.LUT R2, R2, UR4, RZ, 0xfc, !PT ;  /* 0x0000000402027c12 */ /* 0x000fca000f8efcff */
[----:B------:R-:W2:Y:S01]  /*15d0*/  LDCU.64 UR4, c[0x0][0x428] ;  /* 0x00008500ff0477ac */ /* 0x000ea20008000a00 */
[----:B0-----:R-:W-:-:S04]  /*15e0*/  IMAD.WIDE.U32 R2, R10, UR14, R2 ;  /* 0x0000000e0a027c25 */ /* 0x001fc8000f8e0002 */
[----:B------:R-:W-:Y:S01]  /*15f0*/  IMAD R3, R11, UR14, R3 ;  /* 0x0000000e0b037c24 */ /* 0x000fe2000f8e0203 */
[----:B---3--:R-:W-:Y:S01]  /*1600*/  ISETP.NE.U32.AND P0, PT, RZ, UR8, PT ;  /* 0x00000008ff007c0c */ /* 0x008fe2000bf05070 */
[----:B-1----:R-:W-:-:S03]  /*1610*/  IMAD.WIDE.U32 R2, R4, R12, R2 ;  /* 0x0000000c04027225 */ /* 0x002fc600078e0002 */
[----:B------:R-:W-:Y:S01]  /*1620*/  ISETP.NE.AND.EX P0, PT, RZ, UR9, PT, P0 ;  /* 0x00000009ff007c0c */ /* 0x000fe2000bf05300 */
[----:B------:R-:W-:-:S03]  /*1630*/  IMAD R3, R4, R13, R3 ;  /* 0x0000000d04037224 */ /* 0x000fc600078e0203 */
[----:B------:R-:W-:Y:S02]  /*1640*/  ISETP.NE.OR P0, PT, R0, RZ, !P0 ;  /* 0x000000ff0000720c */ /* 0x000fe40004705670 */
[----:B--2---:R-:W-:-:S04]  /*1650*/  LEA R6, P1, R2, UR4, 0x2 ;  /* 0x0000000402067c11 */ /* 0x004fc8000f8210ff */
        /* <DEDUP_REMOVED lines=11> */
[----:B0-----:R-:W0:Y:S08]  /*1710*/  LDC R7, c[0x0][0x390] ;  /* 0x0000e400ff077b82 */ /* 0x001e300000000800 */
[----:B------:R-:W2:Y:S01]  /*1720*/  LDC.64 R2, c[0x0][0x458] ;  /* 0x00011600ff027b82 */ /* 0x000ea20000000a00 */
[----:B-1----:R-:W-:-:S04]  /*1730*/  IMAD R4, R5, UR11, R4 ;  /* 0x0000000b05047c24 */ /* 0x002fc8000f8e0204 */
[----:B0-----:R-:W-:-:S04]  /*1740*/  IMAD R5, R4, R7, UR14 ;  /* 0x0000000e04057e24 */ /* 0x001fc8000f8e0207 */
[----:B--2---:R-:W-:-:S05]  /*1750*/  IMAD.WIDE R2, R5, 0x4, R2 ;  /* 0x0000000405027825 */ /* 0x004fca00078e0202 */
[----:B------:R-:W-:Y:S01]  /*1760*/  STG.E desc[UR12][R2.64], RZ ;  /* 0x000000ff02007986 */ /* 0x000fe2000c10190c */
[----:B------:R-:W-:Y:S05]  /*1770*/  EXIT ;  /* 0x000000000000794d */ /* 0x000fea0003800000 */
.L_x_79:
        /* <DEDUP_REMOVED lines=16> */
.L_x_178:


//--------------------- .text._ZN7cutlass13device_kernelIN5flash11enable_sm90INS1_16FlashAttnBwdSm90INS1_25CollectiveMainloopBwdSm90ILi2ELi2ELi2EN4cute5tupleIJNS5_1CILi1EEES8_S8_EEENS6_IJNS7_ILi64EEENS7_ILi128EEESB_EEENS_6half_tEfNS_4arch4Sm90ELb1ELb0ELb0ELb1ELb0ELb1ELb0ELb0ELi2ELi1ELi2ELi1ELb0EEENS1_21CollectiveEpilogueBwdISC_SD_SF_Li256ELb1ELb0ELi1EEENS1_25SingleTileBwdLPTSchedulerILb1ELi128ELb0EEEEEEEEEvNT_6ParamsE --------------------------
	.section	.text._ZN7cutlass13device_kernelIN5flash11enable_sm90INS1_16FlashAttnBwdSm90INS1_25CollectiveMainloopBwdSm90ILi2ELi2ELi2EN4cute5tupleIJNS5_1CILi1EEES8_S8_EEENS6_IJNS7_ILi64EEENS7_ILi128EEESB_EEENS_6half_tEfNS_4arch4Sm90ELb1ELb0ELb0ELb1ELb0ELb1ELb0ELb0ELi2ELi1ELi2ELi1ELb0EEENS1_21CollectiveEpilogueBwdISC_SD_SF_Li256ELb1ELb0ELi1EEENS1_25SingleTileBwdLPTSchedulerILb1ELi128ELb0EEEEEEEEEvNT_6ParamsE,"ax",@progbits
	.align	128
.text._ZN7cutlass13device_kernelIN5flash11enable_sm90INS1_16FlashAttnBwdSm90INS1_25CollectiveMainloopBwdSm90ILi2ELi2ELi2EN4cute5tupleIJNS5_1CILi1EEES8_S8_EEENS6_IJNS7_ILi64EEENS7_ILi128EEESB_EEENS_6half_tEfNS_4arch4Sm90ELb1ELb0ELb0ELb1ELb0ELb1ELb0ELb0ELi2ELi1ELi2ELi1ELb0EEENS1_21CollectiveEpilogueBwdISC_SD_SF_Li256ELb1ELb0ELi1EEENS1_25SingleTileBwdLPTSchedulerILb1ELi128ELb0EEEEEEEEEvNT_6ParamsE:
        .type           _ZN7cutlass13device_kernelIN5flash11enable_sm90INS1_16FlashAttnBwdSm90INS1_25CollectiveMainloopBwdSm90ILi2ELi2ELi2EN4cute5tupleIJNS5_1CILi1EEES8_S8_EEENS6_IJNS7_ILi64EEENS7_ILi128EEESB_EEENS_6half_tEfNS_4arch4Sm90ELb1ELb0ELb0ELb1ELb0ELb1ELb0ELb0ELi2ELi1ELi2ELi1ELb0EEENS1_21CollectiveEpilogueBwdISC_SD_SF_Li256ELb1ELb0ELi1EEENS1_25SingleTileBwdLPTSchedulerILb1ELi128ELb0EEEEEEEEEvNT_6ParamsE,@function
        .size           _ZN7cutlass13device_kernelIN5flash11enable_sm90INS1_16FlashAttnBwdSm90INS1_25CollectiveMainloopBwdSm90ILi2ELi2ELi2EN4cute5tupleIJNS5_1CILi1EEES8_S8_EEENS6_IJNS7_ILi64EEENS7_ILi128EEESB_EEENS_6half_tEfNS_4arch4Sm90ELb1ELb0ELb0ELb1ELb0ELb1ELb0ELb0ELi2ELi1ELi2ELi1ELb0EEENS1_21CollectiveEpilogueBwdISC_SD_SF_Li256ELb1ELb0ELi1EEENS1_25SingleTileBwdLPTSchedulerILb1ELi128ELb0EEEEEEEEEvNT_6ParamsE,(.L_x_179 - _ZN7cutlass13device_kernelIN5flash11enable_sm90INS1_16FlashAttnBwdSm90INS1_25CollectiveMainloopBwdSm90ILi2ELi2ELi2EN4cute5tupleIJNS5_1CILi1EEES8_S8_EEENS6_IJNS7_ILi64EEENS7_ILi128EEESB_EEENS_6half_tEfNS_4arch4Sm90ELb1ELb0ELb0ELb1ELb0ELb1ELb0ELb0ELi2ELi1ELi2ELi1ELb0EEENS1_21CollectiveEpilogueBwdISC_SD_SF_Li256ELb1ELb0ELi1EEENS1_25SingleTileBwdLPTSchedulerILb1ELi128ELb0EEEEEEEEEvNT_6ParamsE)
        .other          _ZN7cutlass13device_kernelIN5flash11enable_sm90INS1_16FlashAttnBwdSm90INS1_25CollectiveMainloopBwdSm90ILi2ELi2ELi2EN4cute5tupleIJNS5_1CILi1EEES8_S8_EEENS6_IJNS7_ILi64EEENS7_ILi128EEESB_EEENS_6half_tEfNS_4arch4Sm90ELb1ELb0ELb0ELb1ELb0ELb1ELb0ELb0ELi2ELi1ELi2ELi1ELb0EEENS1_21CollectiveEpilogueBwdISC_SD_SF_Li256ELb1ELb0ELi1EEENS1_25SingleTileBwdLPTSchedulerILb1ELi128ELb0EEEEEEEEEvNT_6ParamsE,@"STO_CUDA_ENTRY STV_DEFAULT"
_ZN7cutlass13device_kernelIN5flash11enable_sm90INS1_16FlashAttnBwdSm90INS1_25CollectiveMainloopBwdSm90ILi2ELi2ELi2EN4cute5tupleIJNS5_1CILi1EEES8_S8_EEENS6_IJNS7_ILi64EEENS7_ILi128EEESB_EEENS_6half_tEfNS_4arch4Sm90ELb1ELb0ELb0ELb1ELb0ELb1ELb0ELb0ELi2ELi1ELi2ELi1ELb0EEENS1_21CollectiveEpilogueBwdISC_SD_SF_Li256ELb1ELb0ELi1EEENS1_25SingleTileBwdLPTSchedulerILb1ELi128ELb0EEEEEEEEEvNT_6ParamsE:
[----:B------:R-:W-:Y:S01]  /*0000*/  LDC R1, c[0x0][0x37c] ;  /* 0x0000df00ff017b82 */ /* 0x000fe20000000800 */
[----:B------:R-:W-:Y:S05]  /*0010*/  EXIT ;  /* 0x000000000000794d */ /* 0x000fea0003800000 */
.L_x_80:
        /* <DEDUP_REMOVED lines=14> */
.L_x_179:


//--------------------- .text._ZN7cutlass13device_kernelIN5flash11enable_sm90INS1_16FlashAttnBwdSm90INS1_25CollectiveMainloopBwdSm90ILi2ELi2ELi2EN4cute5tupleIJNS5_1CILi1EEES8_S8_EEENS6_IJNS7_ILi64EEENS7_ILi128EEESB_EEENS_6half_tEfNS_4arch4Sm90ELb1ELb0ELb0ELb1ELb1ELb1ELb0ELb0ELi2ELi1ELi2ELi1ELb0EEENS1_21CollectiveEpilogueBwdISC_SD_SF_Li256ELb1ELb0ELi1EEENS1_25SingleTileBwdLPTSchedulerILb1ELi128ELb1EEEEEEEEEvNT_6ParamsE --------------------------
	.section	.text._ZN7cutlass13device_kernelIN5flash11enable_sm90INS1_16FlashAttnBwdSm90INS1_25CollectiveMainloopBwdSm90ILi2ELi2ELi2EN4cute5tupleIJNS5_1CILi1EEES8_S8_EEENS6_IJNS7_ILi64EEENS7_ILi128EEESB_EEENS_6half_tEfNS_4arch4Sm90ELb1ELb0ELb0ELb1ELb1ELb1ELb0ELb0ELi2ELi1ELi2ELi1ELb0EEENS1_21CollectiveEpilogueBwdISC_SD_SF_Li256ELb1ELb0ELi1EEENS1_25SingleTileBwdLPTSchedulerILb1ELi128ELb1EEEEEEEEEvNT_6ParamsE,"ax",@progbits
	.align	128
.text._ZN7cutlass13device_kernelIN5flash11enable_sm90INS1_16FlashAttnBwdSm90INS1_25CollectiveMainloopBwdSm90ILi2ELi2ELi2EN4cute5tupleIJNS5_1CILi1EEES8_S8_EEENS6_IJNS7_ILi64EEENS7_ILi128EEESB_EEENS_6half_tEfNS_4arch4Sm90ELb1ELb0ELb0ELb1ELb1ELb1ELb0ELb0ELi2ELi1ELi2ELi1ELb0EEENS1_21CollectiveEpilogueBwdISC_SD_SF_Li256ELb1ELb0ELi1EEENS1_25SingleTileBwdLPTSchedulerILb1ELi128ELb1EEEEEEEEEvNT_6ParamsE:
        .type           _ZN7cutlass13device_kernelIN5flash11enable_sm90INS1_16FlashAttnBwdSm90INS1_25CollectiveMainloopBwdSm90ILi2ELi2ELi2EN4cute5tupleIJNS5_1CILi1EEES8_S8_EEENS6_IJNS7_ILi64EEENS7_ILi128EEESB_EEENS_6half_tEfNS_4arch4Sm90ELb1ELb0ELb0ELb1ELb1ELb1ELb0ELb0ELi2ELi1ELi2ELi1ELb0EEENS1_21CollectiveEpilogueBwdISC_SD_SF_Li256ELb1ELb0ELi1EEENS1_25SingleTileBwdLPTSchedulerILb1ELi128ELb1EEEEEEEEEvNT_6ParamsE,@function
        .size           _ZN7cutlass13device_kernelIN5flash11enable_sm90INS1_16FlashAttnBwdSm90INS1_25CollectiveMainloopBwdSm90ILi2ELi2ELi2EN4cute5tupleIJNS5_1CILi1EEES8_S8_EEENS6_IJNS7_ILi64EEENS7_ILi128EEESB_EEENS_6half_tEfNS_4arch4Sm90ELb1ELb0ELb0ELb1ELb1ELb1ELb0ELb0ELi2ELi1ELi2ELi1ELb0EEENS1_21CollectiveEpilogueBwdISC_SD_SF_Li256ELb1ELb0ELi1EEENS1_25SingleTileBwdLPTSchedulerILb1ELi128ELb1EEEEEEEEEvNT_6ParamsE,(.L_x_180 - _ZN7cutlass13device_kernelIN5flash11enable_sm90INS1_16FlashAttnBwdSm90INS1_25CollectiveMainloopBwdSm90ILi2ELi2ELi2EN4cute5tupleIJNS5_1CILi1EEES8_S8_EEENS6_IJNS7_ILi64EEENS7_ILi128EEESB_EEENS_6half_tEfNS_4arch4Sm90ELb1ELb0ELb0ELb1ELb1ELb1ELb0ELb0ELi2ELi1ELi2ELi1ELb0EEENS1_21CollectiveEpilogueBwdISC_SD_SF_Li256ELb1ELb0ELi1EEENS1_25SingleTileBwdLPTSchedulerILb1ELi128ELb1EEEEEEEEEvNT_6ParamsE)
        .other          _ZN7cutlass13device_kernelIN5flash11enable_sm90INS1_16FlashAttnBwdSm90INS1_25CollectiveMainloopBwdSm90ILi2ELi2ELi2EN4cute5tupleIJNS5_1CILi1EEES8_S8_EEENS6_IJNS7_ILi64EEENS7_ILi128EEESB_EEENS_6half_tEfNS_4arch4Sm90ELb1ELb0ELb0ELb1ELb1ELb1ELb0ELb0ELi2ELi1ELi2ELi1ELb0EEENS1_21CollectiveEpilogueBwdISC_SD_SF_Li256ELb1ELb0ELi1EEENS1_25SingleTileBwdLPTSchedulerILb1ELi128ELb1EEEEEEEEEvNT_6ParamsE,@"STO_CUDA_ENTRY STV_DEFAULT"
_ZN7cutlass13device_kernelIN5flash11enable_sm90INS1_16FlashAttnBwdSm90INS1_25CollectiveMainloopBwdSm90ILi2ELi2ELi2EN4cute5tupleIJNS5_1CILi1EEES8_S8_EEENS6_IJNS7_ILi64EEENS7_ILi128EEESB_EEENS_6half_tEfNS_4arch4Sm90ELb1ELb0ELb0ELb1ELb1ELb1ELb0ELb0ELi2ELi1ELi2ELi1ELb0EEENS1_21CollectiveEpilogueBwdISC_SD_SF_Li256ELb1ELb0ELi1EEENS1_25SingleTileBwdLPTSchedulerILb1ELi128ELb1EEEEEEEEEvNT_6ParamsE:
[----:B------:R-:W-:Y:S01]  /*0000*/  LDC R1, c[0x0][0x37c] ;  /* 0x0000df00ff017b82 */ /* 0x000fe20000000800 */
[----:B------:R-:W-:Y:S05]  /*0010*/  EXIT ;  /* 0x000000000000794d */ /* 0x000fea0003800000 */
.L_x_81:
        /* <DEDUP_REMOVED lines=14> */
.L_x_180:


//--------------------- .text._ZN7cutlass13device_kernelIN5flash11enable_sm90INS1_16FlashAttnBwdSm90INS1_25CollectiveMainloopBwdSm90ILi2ELi2ELi2EN4cute5tupleIJNS5_1CILi1EEES8_S8_EEENS6_IJNS7_ILi64EEENS7_ILi128EEESB_EEENS_6half_tEfNS_4arch4Sm90ELb1ELb0ELb0ELb1ELb0ELb1ELb0ELb0ELi2ELi1ELi2ELi1ELb0EEENS1_24CollectiveEpilogueBwdGQAISC_fSF_Li256ELb1ELb0EEENS1_25SingleTileBwdLPTSchedulerILb1ELi128ELb0EEEEEEEEEvNT_6ParamsE --------------------------
	.section	.text._ZN7cutlass13device_kernelIN5flash11enable_sm90INS1_16FlashAttnBwdSm90INS1_25CollectiveMainloopBwdSm90ILi2ELi2ELi2EN4cute5tupleIJNS5_1CILi1EEES8_S8_EEENS6_IJNS7_ILi64EEENS7_ILi128EEESB_EEENS_6half_tEfNS_4arch4Sm90ELb1ELb0ELb0ELb1ELb0ELb1ELb0ELb0ELi2ELi1ELi2ELi1ELb0EEENS1_24CollectiveEpilogueBwdGQAISC_fSF_Li256ELb1ELb0EEENS1_25SingleTileBwdLPTSchedulerILb1ELi128ELb0EEEEEEEEEvNT_6ParamsE,"ax",@progbits
	.align	128
.text._ZN7cutlass13device_kernelIN5flash11enable_sm90INS1_16FlashAttnBwdSm90INS1_25CollectiveMainloopBwdSm90ILi2ELi2ELi2EN4cute5tupleIJNS5_1CILi1EEES8_S8_EEENS6_IJNS7_ILi64EEENS7_ILi128EEESB_EEENS_6half_tEfNS_4arch4Sm90ELb1ELb0ELb0ELb1ELb0ELb1ELb0ELb0ELi2ELi1ELi2ELi1ELb0EEENS1_24CollectiveEpilogueBwdGQAISC_fSF_Li256ELb1ELb0EEENS1_25SingleTileBwdLPTSchedulerILb1ELi128ELb0EEEEEEEEEvNT_6ParamsE:
        .type           _ZN7cutlass13device_kernelIN5flash11enable_sm90INS1_16FlashAttnBwdSm90INS1_25CollectiveMainloopBwdSm90ILi2ELi2ELi2EN4cute5tupleIJNS5_1CILi1EEES8_S8_EEENS6_IJNS7_ILi64EEENS7_ILi128EEESB_EEENS_6half_tEfNS_4arch4Sm90ELb1ELb0ELb0ELb1ELb0ELb1ELb0ELb0ELi2ELi1ELi2ELi1ELb0EEENS1_24CollectiveEpilogueBwdGQAISC_fSF_Li256ELb1ELb0EEENS1_25SingleTileBwdLPTSchedulerILb1ELi128ELb0EEEEEEEEEvNT_6ParamsE,@function
        .size           _ZN7cutlass13device_kernelIN5flash11enable_sm90INS1_16FlashAttnBwdSm90INS1_25CollectiveMainloopBwdSm90ILi2ELi2ELi2EN4cute5tupleIJNS5_1CILi1EEES8_S8_EEENS6_IJNS7_ILi64EEENS7_ILi128EEESB_EEENS_6half_tEfNS_4arch4Sm90ELb1ELb0ELb0ELb1ELb0ELb1ELb0ELb0ELi2ELi1ELi2ELi1ELb0EEENS1_24CollectiveEpilogueBwdGQAISC_fSF_Li256ELb1ELb0EEENS1_25SingleTileBwdLPTSchedulerILb1ELi128ELb0EEEEEEEEEvNT_6ParamsE,(.L_x_181 - _ZN7cutlass13device_kernelIN5flash11enable_sm90INS1_16FlashAttnBwdSm90INS1_25CollectiveMainloopBwdSm90ILi2ELi2ELi2EN4cute5tupleIJNS5_1CILi1EEES8_S8_EEENS6_IJNS7_ILi64EEENS7_ILi128EEESB_EEENS_6half_tEfNS_4arch4Sm90ELb1ELb0ELb0ELb1ELb0ELb1ELb0ELb0ELi2ELi1ELi2ELi1ELb0EEENS1_24CollectiveEpilogueBwdGQAISC_fSF_Li256ELb1ELb0EEENS1_25SingleTileBwdLPTSchedulerILb1ELi128ELb0EEEEEEEEEvNT_6ParamsE)
        .other          _ZN7cutlass13device_kernelIN5flash11enable_sm90INS1_16FlashAttnBwdSm90INS1_25CollectiveMainloopBwdSm90ILi2ELi2ELi2EN4cute5tupleIJNS5_1CILi1EEES8_S8_EEENS6_IJNS7_ILi64EEENS7_ILi128EEESB_EEENS_6half_tEfNS_4arch4Sm90ELb1ELb0ELb0ELb1ELb0ELb1ELb0ELb0ELi2ELi1ELi2ELi1ELb0EEENS1_24CollectiveEpilogueBwdGQAISC_fSF_Li256ELb1ELb0EEENS1_25SingleTileBwdLPTSchedulerILb1ELi128ELb0EEEEEEEEEvNT_6ParamsE,@"STO_CUDA_ENTRY STV_DEFAULT"
_ZN7cutlass13device_kernelIN5flash11enable_sm90INS1_16FlashAttnBwdSm90INS1_25CollectiveMainloopBwdSm90ILi2ELi2ELi2EN4cute5tupleIJNS5_1CILi1EEES8_S8_EEENS6_IJNS7_ILi64EEENS7_ILi128EEESB_EEENS_6half_tEfNS_4arch4Sm90ELb1ELb0ELb0ELb1ELb0ELb1ELb0ELb0ELi2ELi1ELi2ELi1ELb0EEENS1_24CollectiveEpilogueBwdGQAISC_fSF_Li256ELb1ELb0EEENS1_25SingleTileBwdLPTSchedulerILb1ELi128ELb0EEEEEEEEEvNT_6ParamsE:
[----:B------:R-:W-:Y:S01]  /*0000*/  LDC R1, c[0x0][0x37c] ;  /* 0x0000df00ff017b82 */ /* 0x000fe20000000800 */
[----:B------:R-:W-:Y:S05]  /*0010*/  EXIT ;  /* 0x000000000000794d */ /* 0x000fea0003800000 */
.L_x_82:
        /* <DEDUP_REMOVED lines=14> */
.L_x_181:


//--------------------- .text._ZN7cutlass13device_kernelIN5flash32FlashAttnBwdPostprocessConvertdQIN4cute5tupleIJNS3_1CILi128EEES6_EEENS_6half_tEfNS_4arch4Sm90ELi256ENS3_8TiledMMAINS3_8MMA_AtomIJNS3_4SM904GMMA26MMA_64x128x16_F32F16F16_RSILNSE_5MajorE0ELSG_1ELNSE_7ScaleInE1ELSH_1EEEEEENS3_6LayoutINS4_IJNS5_ILi2EEENS5_ILi1EEESM_EEENS4_IJSM_NS5_ILi0EEESO_EEEEENS4_IJNS3_10UnderscoreESR_SR_EEEEELb0EEEEEvNT_6ParamsE --------------------------
	.section	.text._ZN7cutlass13device_kernelIN5flash32FlashAttnBwdPostprocessConvertdQIN4cute5tupleIJNS3_1CILi128EEES6_EEENS_6half_tEfNS_4arch4Sm90ELi256ENS3_8TiledMMAINS3_8MMA_AtomIJNS3_4SM904GMMA26MMA_64x128x16_F32F16F16_RSILNSE_5MajorE0ELSG_1ELNSE_7ScaleInE1ELSH_1EEEEEENS3_6LayoutINS4_IJNS5_ILi2EEENS5_ILi1EEESM_EEENS4_IJSM_NS5_ILi0EEESO_EEEEENS4_IJNS3_10UnderscoreESR_SR_EEEEELb0EEEEEvNT_6ParamsE,"ax",@progbits
	.align	128
.text._ZN7cutlass13device_kernelIN5flash32FlashAttnBwdPostprocessConvertdQIN4cute5tupleIJNS3_1CILi128EEES6_EEENS_6half_tEfNS_4arch4Sm90ELi256ENS3_8TiledMMAINS3_8MMA_AtomIJNS3_4SM904GMMA26MMA_64x128x16_F32F16F16_RSILNSE_5MajorE0ELSG_1ELNSE_7ScaleInE1ELSH_1EEEEEENS3_6LayoutINS4_IJNS5_ILi2EEENS5_ILi1EEESM_EEENS4_IJSM_NS5_ILi0EEESO_EEEEENS4_IJNS3_10UnderscoreESR_SR_EEEEELb0EEEEEvNT_6ParamsE:
        .type           _ZN7cutlass13device_kernelIN5flash32FlashAttnBwdPostprocessConvertdQIN4cute5tupleIJNS3_1CILi128EEES6_EEENS_6half_tEfNS_4arch4Sm90ELi256ENS3_8TiledMMAINS3_8MMA_AtomIJNS3_4SM904GMMA26MMA_64x128x16_F32F16F16_RSILNSE_5MajorE0ELSG_1ELNSE_7ScaleInE1ELSH_1EEEEEENS3_6LayoutINS4_IJNS5_ILi2EEENS5_ILi1EEESM_EEENS4_IJSM_NS5_ILi0EEESO_EEEEENS4_IJNS3_10UnderscoreESR_SR_EEEEELb0EEEEEvNT_6ParamsE,@function
        .size           _ZN7cutlass13device_kernelIN5flash32FlashAttnBwdPostprocessConvertdQIN4cute5tupleIJNS3_1CILi128EEES6_EEENS_6half_tEfNS_4arch4Sm90ELi256ENS3_8TiledMMAINS3_8MMA_AtomIJNS3_4SM904GMMA26MMA_64x128x16_F32F16F16_RSILNSE_5MajorE0ELSG_1ELNSE_7ScaleInE1ELSH_1EEEEEENS3_6LayoutINS4_IJNS5_ILi2EEENS5_ILi1EEESM_EEENS4_IJSM_NS5_ILi0EEESO_EEEEENS4_IJNS3_10UnderscoreESR_SR_EEEEELb0EEEEEvNT_6ParamsE,(.L_x_182 - _ZN7cutlass13device_kernelIN5flash32FlashAttnBwdPostprocessConvertdQIN4cute5tupleIJNS3_1CILi128EEES6_EEENS_6half_tEfNS_4arch4Sm90ELi256ENS3_8TiledMMAINS3_8MMA_AtomIJNS3_4SM904GMMA26MMA_64x128x16_F32F16F16_RSILNSE_5MajorE0ELSG_1ELNSE_7ScaleInE1ELSH_1EEEEEENS3_6LayoutINS4_IJNS5_ILi2EEENS5_ILi1EEESM_EEENS4_IJSM_NS5_ILi0EEESO_EEEEENS4_IJNS3_10UnderscoreESR_SR_EEEEELb0EEEEEvNT_6ParamsE)
        .other          _ZN7cutlass13device_kernelIN5flash32FlashAttnBwdPostprocessConvertdQIN4cute5tupleIJNS3_1CILi128EEES6_EEENS_6half_tEfNS_4arch4Sm90ELi256ENS3_8TiledMMAINS3_8MMA_AtomIJNS3_4SM904GMMA26MMA_64x128x16_F32F16F16_RSILNSE_5MajorE0ELSG_1ELNSE_7ScaleInE1ELSH_1EEEEEENS3_6LayoutINS4_IJNS5_ILi2EEENS5_ILi1EEESM_EEENS4_IJSM_NS5_ILi0EEESO_EEEEENS4_IJNS3_10UnderscoreESR_SR_EEEEELb0EEEEEvNT_6ParamsE,@"STO_CUDA_ENTRY STV_DEFAULT"
_ZN7cutlass13device_kernelIN5flash32FlashAttnBwdPostprocessConvertdQIN4cute5tupleIJNS3_1CILi128EEES6_EEENS_6half_tEfNS_4arch4Sm90ELi256ENS3_8TiledMMAINS3_8MMA_AtomIJNS3_4SM904GMMA26MMA_64x128x16_F32F16F16_RSILNSE_5MajorE0ELSG_1ELNSE_7ScaleInE1ELSH_1EEEEEENS3_6LayoutINS4_IJNS5_ILi2EEENS5_ILi1EEESM_EEENS4_IJSM_NS5_ILi0EEESO_EEEEENS4_IJNS3_10UnderscoreESR_SR_EEEEELb0EEEEEvNT_6ParamsE:
        /* <DEDUP_REMOVED lines=9> */
[----:B------:R-:W-:Y:S02]  /*0090*/  CS2R R6, SRZ ;  /* 0x0000000000067805 */ /* 0x000fe4000001ff00 */
[----:B------:R-:W-:Y:S01]  /*00a0*/  CS2R R64, SRZ ;  /* 0x0000000000407805 */ /* 0x000fe2000001ff00 */
[----:B------:R-:W1:Y:S01]  /*00b0*/  LDCU UR6, c[0x0][0x3b0] ;  /* 0x00007600ff0677ac */ /* 0x000e620008000800 */
[----:B0-----:R-:W-:-:S04]  /*00c0*/  UISETP.NE.U32.AND UP0, UPT, UR4, URZ, UPT ;  /* 0x000000ff0400728c */ /* 0x001fc8000bf05070 */
[----:B------:R-:W-:Y:S01]  /*00d0*/  UISETP.NE.AND.EX UP0, UPT, UR5, URZ, UPT, UP0 ;  /* 0x000000ff0500728c */ /* 0x000fe2000bf05300 */
[----:B-1----:R-:W-:-:S08]  /*00e0*/  IMAD.U32 R59, RZ, RZ, UR6 ;  /* 0x00000006ff3b7e24 */ /* 0x002fd0000f8e00ff */
[----:B------:R-:W-:Y:S05]  /*00f0*/  BRA.U !UP0, `(.L_x_84) ;  /* 0x0000000108547547 */ /* 0x000fea000b800000 */
[----:B------:R-:W-:Y:S05]  /*0100*/  BRA `(.L_x_85) ;  /* 0x0000000000387947 */ /* 0x000fea0003800000 */
.L_x_83:
[----:B------:R-:W0:Y:S01]  /*0110*/  LDC.64 R2, c[0x0][0x3e0] ;  /* 0x0000f800ff027b82 */ /* 0x000e220000000a00 */
[----:B------:R-:W1:Y:S01]  /*0120*/  LDCU.64 UR4, c[0x0][0x3e8] ;  /* 0x00007d00ff0477ac */ /* 0x000e620008000a00 */
[----:B0-----:R-:W-:-:S05]  /*0130*/  IMAD.WIDE.U32 R2, R9, 0x4, R2 ;  /* 0x0000000409027825 */ /* 0x001fca00078e0002 */
[----:B------:R-:W2:Y:S01]  /*0140*/  LDG.E R64, desc[UR8][R2.64] ;  /* 0x0000000802407981 */ /* 0x000ea2000c1e1900 */
[----:B-1----:R-:W-:-:S04]  /*0150*/  UISETP.NE.U32.AND UP0, UPT, UR4, URZ, UPT ;  /* 0x000000ff0400728c */ /* 0x002fc8000bf05070 */
[----:B------:R-:W-:Y:S01]  /*0160*/  UISETP.NE.AND.EX UP0, UPT, UR5, URZ, UPT, UP0 ;  /* 0x000000ff0500728c */ /* 0x000fe2000bf05300 */
[--C-:B--2---:R-:W-:Y:S01]  /*0170*/  IMAD R0, R9, 0x80, R64.reuse ;  /* 0x0000008009007824 */ /* 0x104fe200078e0240 */
[----:B------:R-:W-:-:S04]  /*0180*/  SHF.R.S32.HI R65, RZ, 0x1f, R64 ;  /* 0x0000001fff417819 */ /* 0x000fc80000011440 */
[----:B------:R-:W-:-:S04]  /*0190*/  SHF.R.S32.HI R7, RZ, 0x1f, R0 ;  /* 0x0000001fff077819 */ /* 0x000fc80000011400 */
[----:B------:R-:W-:-:S04]  /*01a0*/  LEA.HI R7, R7, R0, RZ, 0x7 ;  /* 0x0000000007077211 */ /* 0x000fc800078f38ff */
[----:B------:R-:W-:-:S04]  /*01b0*/  SHF.L.U32 R7, R7, 0x7, RZ ;  /* 0x0000000707077819 */ /* 0x000fc800000006ff */
[----:B------:R-:W-:-:S04]  /*01c0*/  LOP3.LUT R6, R7, 0xffffc000, RZ, 0xc0, !PT ;  /* 0xffffc00007067812 */ /* 0x000fc800078ec0ff */
[----:B------:R-:W-:Y:S01]  /*01d0*/  SHF.R.S32.HI R7, RZ, 0x1f, R6 ;  /* 0x0000001fff077819 */ /* 0x000fe20000011406 */
[----:B------:R-:W-:Y:S06]  /*01e0*/  BRA.U !UP0, `(.L_x_86) ;  /* 0x0000000108107547 */ /* 0x000fec000b800000 */
.L_x_85:
[----:B------:R-:W0:Y:S02]  /*01f0*/  LDC.64 R2, c[0x0][0x3e8] ;  /* 0x0000fa00ff027b82 */ /* 0x000e240000000a00 */
[----:B0-----:R-:W-:-:S05]  /*0200*/  IMAD.WIDE.U32 R2, R9, 0x4, R2 ;  /* 0x0000000409027825 */ /* 0x001fca00078e0002 */
[----:B------:R0:W5:Y:S01]  /*0210*/  LDG.E R59, desc[UR8][R2.64] ;  /* 0x00000008023b7981 */ /* 0x000162000c1e1900 */
[----:B------:R-:W-:Y:S05]  /*0220*/  BRA `(.L_x_84) ;  /* 0x0000000000087947 */ /* 0x000fea0003800000 */
.L_x_86:
[----:B------:R-:W2:Y:S02]  /*0230*/  LDG.E R3, desc[UR8][R2.64+0x4] ;  /* 0x0000040802037981 */ /* 0x000ea4000c1e1900 */
[----:B--2---:R-:W-:-:S07]  /*0240*/  IMAD.IADD R59, R3, 0x1, -R64 ;  /* 0x00000001033b7824 */ /* 0x004fce00078e0a40 */
.L_x_84:
[----:B------:R-:W-:Y:S01]  /*0250*/  IMAD.SHL.U32 R4, R5, 0x80, RZ ;  /* 0x0000008005047824 */ /* 0x000fe200078e00ff */
[----:B------:R-:W-:-:S04]  /*0260*/  ISETP.NE.AND.EX P0, PT, R11, RZ, PT, P0 ;  /* 0x000000ff0b00720c */ /* 0x000fc80003f05300 */
[----:B-----5:R-:W-:-:S13]  /*0270*/  ISETP.GT.AND P2, PT, R59, R4, PT ;  /* 0x000000043b00720c */ /* 0x020fda0003f44270 */
[----:B------:R-:W-:Y:S05]  /*0280*/  @!P2 EXIT P0 ;  /* 0x000000000000a94d */ /* 0x000fea0000000000 */
[----:B0-----:R-:W0:Y:S01]  /*0290*/  S2R R2, SR_CTAID.Y ;  /* 0x0000000000027919 */ /* 0x001e220000002600 */
[----:B------:R-:W0:Y:S01]  /*02a0*/  LDC.64 R10, c[0x0][0x398] ;  /* 0x0000e600ff0a7b82 */ /* 0x000e220000000a00 */
[----:B------:R-:W-:Y:S01]  /*02b0*/  LEA R6, P0, R5, R6, 0xe ;  /* 0x0000000605067211 */ /* 0x000fe200078070ff */
[----:B------:R-:W-:Y:S01]  /*02c0*/  BSSY.RECONVERGENT B0, `(.L_x_87) ;  /* 0x0000024000007945 */ /* 0x000fe20003800200 */
[----:B------:R-:W1:Y:S01]  /*02d0*/  S2R R0, SR_TID.X ;  /* 0x0000000000007919 */ /* 0x000e620000002100 */
[----:B------:R-:W-:Y:S02]  /*02e0*/  SEL R3, R9, RZ, !P1 ;  /* 0x000000ff09037207 */ /* 0x000fe40004800000 */
[----:B------:R-:W-:Y:S01]  /*02f0*/  IADD3.X R7, PT, PT, RZ, R7, RZ, P0, !PT ;  /* 0x00000007ff077210 */ /* 0x000fe200007fe4ff */
[----:B------:R-:W2:Y:S01]  /*0300*/  S2R R17, SR_CgaCtaId ;  /* 0x0000000000117919 */ /* 0x000ea20000008800 */
[----:B------:R-:W3:Y:S08]  /*0310*/  LDC.64 R12, c[0x0][0x3a0] ;  /* 0x0000e800ff0c7b82 */ /* 0x000ef00000000a00 */
[----:B------:R-:W4:Y:S01]  /*0320*/  LDC.64 R14, c[0x0][0x380] ;  /* 0x0000e000ff0e7b82 */ /* 0x000f220000000a00 */
[----:B0-----:R-:W-:Y:S01]  /*0330*/  IMAD.WIDE.U32 R6, R2, R10, R6 ;  /* 0x0000000a02067225 */ /* 0x001fe200078e0006 */
[----:B-1----:R-:W-:-:S03]  /*0340*/  ISETP.NE.AND P0, PT, R0, RZ, PT ;  /* 0x000000ff0000720c */ /* 0x002fc60003f05270 */
[----:B------:R-:W-:Y:S02]  /*0350*/  IMAD R7, R2, R11, R7 ;  /* 0x0000000b02077224 */ /* 0x000fe400078e0207 */
        /* <DEDUP_REMOVED lines=21> */
.L_x_89:
[----:B------:R-:W-:Y:S01]  /*04b0*/  @P0 ELECT P1, URZ, PT ;  /* 0x0000000000ff082f */ /* 0x000fe20003820000 */
[----:B------:R1:W-:-:S12]  /*04c0*/  UBLKCP.S.G [UR6], [UR4], UR10 ;  /* 0x00000006040073ba */ /* 0x0003d8000800020a */
[----:B------:R-:W-:Y:S02]  /*04d0*/  @P1 PLOP3.LUT P0, PT, P1, PT, PT, 0x8, 0x80 ;  /* 0x000000000080181c */ /* 0x000fe40000f0e170 */
[----:B------:R-:W-:-:S11]  /*04e0*/  PLOP3.LUT P1, PT, PT, PT, PT, 0x8, 0x80 ;  /* 0x000000000080781c */ /* 0x000fd60003f2e170 */
[----:B-1----:R-:W-:Y:S05]  /*04f0*/  @P0 BRA.U.ANY `(.L_x_89) ;  /* 0xfffffffd00ec0947 */ /* 0x002fea000393ffff */
.L_x_88:
[----:B------:R-:W-:Y:S05]  /*0500*/  BSYNC.RECONVERGENT B0 ;  /* 0x0000000000007941 */ /* 0x000fea0003800200 */
.L_x_87:
[----:B------:R-:W-:Y:S01]  /*0510*/  BAR.SYNC.DEFER_BLOCKING 0x0 ;  /* 0x0000000000007b1d */ /* 0x000fe20000010000 */
[----:B0-----:R-:W-:Y:S02]  /*0520*/  MOV R6, 0x400 ;  /* 0x0000040000067802 */ /* 0x001fe40000000f00 */
[----:B------:R-:W-:Y:S02]  /*0530*/  SHF.L.U32 R7, RZ, 0x1f, RZ ;  /* 0x0000001fff077819 */ /* 0x000fe400000006ff */
[----:B------:R-:W-:-:S07]  /*0540*/  LEA R6, R17, R6, 0x18 ;  /* 0x0000000611067211 */ /* 0x000fce00078ec0ff */
.L_x_90:
[----:B0-----:R0:W1:Y:S02]  /*0550*/  SYNCS.PHASECHK.TRANS64.TRYWAIT P0, [R6+URZ+0x18000], R7 ;  /* 0x01800007060075a7 */ /* 0x00106400080011ff */
[----:B-1----:R-:W-:Y:S05]  /*0560*/  @!P0 NANOSLEEP.SYNCS 0x989680 ;  /* 0x009896800000895d */ /* 0x002fea0003900000 */
[----:B------:R-:W1:Y:S02]  /*0570*/  @!P0 SYNCS.PHASECHK.TRANS64 P0, [R6+URZ+0x18000], R7 ;  /* 0x01800007060085a7 */ /* 0x000e6400080010ff */
[----:B-1----:R-:W-:Y:S05]  /*0580*/  @!P0 BRA `(.L_x_90) ;  /* 0xfffffffc00f08947 */ /* 0x002fea000383ffff */
[C---:B------:R-:W-:Y:S01]  /*0590*/  IMAD.SHL.U32 R8, R0.reuse, 0x10, RZ ;  /* 0x0000001000087824 */ /* 0x040fe200078e00ff */
[C---:B0-----:R-:W-:Y:S01]  /*05a0*/  SHF.L.U32 R7, R0.reuse, 0x8, RZ ;  /* 0x0000000800077819 */ /* 0x041fe200000006ff */
[C---:B------:R-:W-:Y:S01]  /*05b0*/  IMAD.SHL.U32 R12, R0.reuse, 0x40, RZ ;  /* 0x00000040000c7824 */ /* 0x040fe200078e00ff */
[----:B------:R-:W-:Y:S01]  /*05c0*/  SHF.L.U32 R13, R0, 0xa, RZ ;  /* 0x0000000a000d7819 */ /* 0x000fe200000006ff */
[----:B------:R-:W0:Y:S01]  /*05d0*/  LDCU UR4, c[0x0][0x3d8] ;  /* 0x00007b00ff0477ac */ /* 0x000e220008000800 */
[----:B------:R-:W-:Y:S01]  /*05e0*/  LOP3.LUT R8, R8, 0x7f0, RZ, 0xc0, !PT ;  /* 0x000007f008087812 */ /* 0x000fe200078ec0ff */
[----:B------:R-:W-:Y:S01]  /*05f0*/  IMAD.SHL.U32 R44, R0, 0x4, RZ ;  /* 0x00000004002c7824 */ /* 0x000fe200078e00ff */
[----:B------:R-:W-:Y:S01]  /*0600*/  LOP3.LUT R40, R12, 0x1c0, RZ, 0xc0, !PT ;  /* 0x000001c00c287812 */ /* 0x000fe200078ec0ff */
[----:B------:R-:W1:Y:S01]  /*0610*/  LDCU.64 UR6, c[0x0][0x3c8] ;  /* 0x00007900ff0677ac */ /* 0x000e620008000a00 */
[----:B------:R-:W-:Y:S01]  /*0620*/  LOP3.LUT R7, R8, 0x38000, R7, 0xf8, !PT ;  /* 0x0003800008077812 */ /* 0x000fe200078ef807 */
[----:B------:R-:W-:Y:S01]  /*0630*/  BSSY.RECONVERGENT B0, `(.L_x_91) ;  /* 0x00000bd000007945 */ /* 0x000fe20003800200 */
[----:B------:R-:W-:Y:S01]  /*0640*/  LOP3.LUT R42, R12, 0x200, RZ, 0xc0, !PT ;  /* 0x000002000c2a7812 */ /* 0x000fe200078ec0ff */
[----:B------:R-:W2:Y:S01]  /*0650*/  LDCU.64 UR10, c[0x0][0x3d0] ;  /* 0x00007a00ff0a77ac */ /* 0x000ea20008000a00 */
[----:B------:R-:W-:Y:S01]  /*0660*/  LOP3.LUT R45, R13, 0x2000, RZ, 0xc0, !PT ;  /* 0x000020000d2d7812 */ /* 0x000fe200078ec0ff */
[----:B------:R-:W-:Y:S01]  /*0670*/  IMAD.IADD R56, R6, 0x1, R7 ;  /* 0x0000000106387824 */ /* 0x000fe200078e0207 */
[----:B------:R-:W-:Y:S01]  /*0680*/  SHF.R.U32.HI R41, RZ, 0x1, R0 ;  /* 0x00000001ff297819 */ /* 0x000fe20000011600 */
[----:B------:R-:W-:Y:S01]  /*0690*/  IMAD.SHL.U32 R7, R0, 0x8, RZ ;  /* 0x0000000800077824 */ /* 0x000fe200078e00ff */
[----:B------:R-:W-:-:S02]  /*06a0*/  LOP3.LUT R46, R44, 0x1c0, RZ, 0xc0, !PT ;  /* 0x000001c02c2e7812 */ /* 0x000fc400078ec0ff */
[----:B------:R-:W0:Y:S01]  /*06b0*/  LDS.128 R24, [R56+0x1800] ;  /* 0x0018000038187984 */ /* 0x000e220000000c00 */
[----:B------:R-:W-:Y:S02]  /*06c0*/  SHF.L.U32 R43, R0, 0x5, RZ ;  /* 0x00000005002b7819 */ /* 0x000fe400000006ff */
[--C-:B------:R-:W-:Y:S01]  /*06d0*/  LOP3.LUT R40, R40, 0x8, R41.reuse, 0xf8, !PT ;  /* 0x0000000828287812 */ /* 0x100fe200078ef829 */
[----:B------:R-:W3:Y:S01]  /*06e0*/  LDS.128 R8, [R56] ;  /* 0x0000000038087984 */ /* 0x000ee20000000c00 */
[----:B------:R-:W-:Y:S02]  /*06f0*/  LOP3.LUT R46, R46, 0x38, R41, 0xf8, !PT ;  /* 0x000000382e2e7812 */ /* 0x000fe400078ef829 */
[----:B------:R-:W-:Y:S01]  /*0700*/  LOP3.LUT R43, R42, 0x7c00, R43, 0xf8, !PT ;  /* 0x00007c002a2b7812 */ /* 0x000fe200078ef82b */
[----:B------:R-:W4:Y:S01]  /*0710*/  LDS.128 R20, [R56+0x1000] ;  /* 0x0010000038147984 */ /* 0x000f220000000c00 */
[--C-:B------:R-:W-:Y:S02]  /*0720*/  LOP3.LUT R40, R40, 0x38, R7.reuse, 0x78, !PT ;  /* 0x0000003828287812 */ /* 0x100fe400078e7807 */
[----:B------:R-:W-:Y:S01]  /*0730*/  LOP3.LUT R45, R45, 0xe00, R44, 0xf8, !PT ;  /* 0x00000e002d2d7812 */ /* 0x000fe200078ef82c */
[----:B------:R-:W5:Y:S01]  /*0740*/  LDS.128 R28, [R56+0x2000] ;  /* 0x00200000381c7984 */ /* 0x000f620000000c00 */
[----:B------:R-:W-:-:S02]  /*0750*/  LOP3.LUT R46, R46, 0x38, R7, 0x78, !PT ;  /* 0x000000382e2e7812 */ /* 0x000fc400078e7807 */
[----:B------:R-:W-:Y:S01]  /*0760*/  LOP3.LUT R55, R43, R40, RZ, 0xfc, !PT ;  /* 0x000000282b377212 */ /* 0x000fe200078efcff */
[----:B------:R-:W1:Y:S01]  /*0770*/  LDS.128 R32, [R56+0x2800] ;  /* 0x0028000038207984 */ /* 0x000e620000000c00 */
[----:B------:R-:W-:Y:S02]  /*0780*/  LOP3.LUT R57, R45, R46, RZ, 0xfc, !PT ;  /* 0x0000002e2d397212 */ /* 0x000fe400078efcff */
[----:B------:R-:W-:Y:S01]  /*0790*/  R2P PR, R0, 0x6 ;  /* 0x0000000600007804 */ /* 0x000fe20000000000 */
[----:B------:R-:W2:Y:S01]  /*07a0*/  LDS.128 R36, [R56+0x3000] ;  /* 0x0030000038247984 */ /* 0x000ea20000000c00 */
[----:B------:R-:W-:-:S03]  /*07b0*/  VIADDMNMX R59, R59, -R4, 0x80, PT ;  /* 0x000000803b3b7446 */ /* 0x000fc60003800904 */
[----:B------:R-:W2:Y:S04]  /*07c0*/  LDS.128 R12, [R56+0x3800] ;  /* 0x00380000380c7984 */ /* 0x000ea80000000c00 */
[----:B------:R-:W2:Y:S01]  /*07d0*/  LDS.128 R16, [R56+0x800] ;  /* 0x0008000038107984 */ /* 0x000ea20000000c00 */
[----:B0-----:R-:W-:Y:S01]  /*07e0*/  FMUL.FTZ R24, R24, UR4 ;  /* 0x0000000418187c20 */ /* 0x001fe20008410000 */
[----:B------:R-:W-:Y:S01]  /*07f0*/  FMUL.FTZ R25, R25, UR4 ;  /* 0x0000000419197c20 */ /* 0x000fe20008410000 */
[----:B------:R-:W-:Y:S01]  /*0800*/  FMUL.FTZ R40, R26, UR4 ;  /* 0x000000041a287c20 */ /* 0x000fe20008410000 */
[----:B------:R-:W-:Y:S01]  /*0810*/  FMUL.FTZ R41, R27, UR4 ;  /* 0x000000041b297c20 */ /* 0x000fe20008410000 */
[----:B---3--:R-:W-:Y:S01]  /*0820*/  FMUL.FTZ R74, R8, UR4 ;  /* 0x00000004084a7c20 */ /* 0x008fe20008410000 */
[----:B------:R-:W-:Y:S01]  /*0830*/  FMUL.FTZ R75, R9, UR4 ;  /* 0x00000004094b7c20 */ /* 0x000fe20008410000 */
[----:B------:R-:W-:Y:S01]  /*0840*/  FMUL.FTZ R60, R10, UR4 ;  /* 0x000000040a3c7c20 */ /* 0x000fe20008410000 */
[----:B------:R-:W-:Y:S01]  /*0850*/  FMUL.FTZ R70, R11, UR4 ;  /* 0x000000040b467c20 */ /* 0x000fe20008410000 */
[----:B----4-:R-:W-:Y:S01]  /*0860*/  FMUL.FTZ R47, R20, UR4 ;  /* 0x00000004142f7c20 */ /* 0x010fe20008410000 */
[----:B------:R-:W-:Y:S01]  /*0870*/  FMUL.FTZ R58, R21, UR4 ;  /* 0x00000004153a7c20 */ /* 0x000fe20008410000 */
[----:B------:R-:W-:Y:S01]  /*0880*/  FMUL.FTZ R50, R22, UR4 ;  /* 0x0000000416327c20 */ /* 0x000fe20008410000 */
[----:B------:R-:W-:Y:S01]  /*0890*/  FMUL.FTZ R63, R23, UR4 ;  /* 0x00000004173f7c20 */ /* 0x000fe20008410000 */
[----:B-----5:R-:W-:Y:S01]  /*08a0*/  FMUL.FTZ R46, R28, UR4 ;  /* 0x000000041c2e7c20 */ /* 0x020fe20008410000 */
[----:B------:R-:W-:Y:S01]  /*08b0*/  FMUL.FTZ R51, R29, UR4 ;  /* 0x000000041d337c20 */ /* 0x000fe20008410000 */
[----:B------:R-:W-:Y:S01]  /*08c0*/  FMUL.FTZ R48, R30, UR4 ;  /* 0x000000041e307c20 */ /* 0x000fe20008410000 */
[----:B------:R-:W-:Y:S01]  /*08d0*/  FMUL.FTZ R61, R31, UR4 ;  /* 0x000000041f3d7c20 */ /* 0x000fe20008410000 */
[----:B-1----:R-:W-:Y:S01]  /*08e0*/  FMUL.FTZ R42, R32, UR4 ;  /* 0x00000004202a7c20 */ /* 0x002fe20008410000 */
[----:B------:R-:W-:Y:S01]  /*08f0*/  FMUL.FTZ R45, R33, UR4 ;  /* 0x00000004212d7c20 */ /* 0x000fe20008410000 */
[----:B------:R-:W-:Y:S01]  /*0900*/  FMUL.FTZ R43, R34, UR4 ;  /* 0x00000004222b7c20 */ /* 0x000fe20008410000 */
[----:B------:R-:W-:Y:S01]  /*0910*/  FMUL.FTZ R44, R35, UR4 ;  /* 0x00000004232c7c20 */ /* 0x000fe20008410000 */
[----:B--2---:R-:W-:Y:S01]  /*0920*/  FMUL.FTZ R52, R36, UR4 ;  /* 0x0000000424347c20 */ /* 0x004fe20008410000 */
[----:B------:R-:W-:Y:S01]  /*0930*/  FMUL.FTZ R49, R37, UR4 ;  /* 0x0000000425317c20 */ /* 0x000fe20008410000 */
[----:B------:R-:W0:Y:S01]  /*0940*/  LDS.128 R8, [R56+0x4000] ;  /* 0x0040000038087984 */ /* 0x000e220000000c00 */
[----:B------:R-:W-:Y:S01]  /*0950*/  F2FP.F16.F32.PACK_AB R30, R25, R24 ;  /* 0x00000018191e723e */ /* 0x000fe200000000ff */
[----:B------:R-:W-:Y:S01]  /*0960*/  FMUL.FTZ R54, R12, UR4 ;  /* 0x000000040c367c20 */ /* 0x000fe20008410000 */
[----:B------:R-:W-:Y:S01]  /*0970*/  FMUL.FTZ R67, R13, UR4 ;  /* 0x000000040d437c20 */ /* 0x000fe20008410000 */
[----:B------:R-:W-:Y:S01]  /*0980*/  FMUL.FTZ R62, R14, UR4 ;  /* 0x000000040e3e7c20 */ /* 0x000fe20008410000 */
[----:B------:R-:W-:Y:S01]  /*0990*/  FMUL.FTZ R69, R15, UR4 ;  /* 0x000000040f457c20 */ /* 0x000fe20008410000 */
[----:B------:R-:W-:Y:S01]  /*09a0*/  FMUL.FTZ R53, R38, UR4 ;  /* 0x0000000426357c20 */ /* 0x000fe20008410000 */
[----:B------:R-:W1:Y:S01]  /*09b0*/  LDS.128 R12, [R56+0x4800] ;  /* 0x00480000380c7984 */ /* 0x000e620000000c00 */
[----:B------:R-:W-:Y:S01]  /*09c0*/  FMUL.FTZ R66, R39, UR4 ;  /* 0x0000000427427c20 */ /* 0x000fe20008410000 */
[----:B------:R-:W-:Y:S01]  /*09d0*/  F2FP.F16.F32.PACK_AB R31, R41, R40 ;  /* 0x00000028291f723e */ /* 0x000fe200000000ff */
[----:B------:R-:W-:Y:S01]  /*09e0*/  FMUL.FTZ R71, R18, UR4 ;  /* 0x0000000412477c20 */ /* 0x000fe20008410000 */
[----:B------:R-:W2:Y:S01]  /*09f0*/  LDS.128 R20, [R56+0x5000] ;  /* 0x0050000038147984 */ /* 0x000ea20000000c00 */
[----:B------:R-:W-:Y:S01]  /*0a00*/  F2FP.F16.F32.PACK_AB R28, R58, R47 ;  /* 0x0000002f3a1c723e */ /* 0x000fe200000000ff */
[----:B------:R-:W-:Y:S01]  /*0a10*/  FMUL.FTZ R72, R19, UR4 ;  /* 0x0000000413487c20 */ /* 0x000fe20008410000 */
[----:B------:R-:W-:Y:S01]  /*0a20*/  F2FP.F16.F32.PACK_AB R29, R63, R50 ;  /* 0x000000323f1d723e */ /* 0x000fe200000000ff */
[----:B------:R-:W3:Y:S01]  /*0a30*/  LDS.128 R24, [R56+0x5800] ;  /* 0x0058000038187984 */ /* 0x000ee20000000c00 */
[----:B------:R-:W-:Y:S01]  /*0a40*/  F2FP.F16.F32.PACK_AB R40, R51, R46 ;  /* 0x0000002e3328723e */ /* 0x000fe200000000ff */
[----:B------:R-:W-:Y:S01]  /*0a50*/  FMUL.FTZ R68, R16, UR4 ;  /* 0x0000000410447c20 */ /* 0x000fe20008410000 */
[----:B------:R-:W-:Y:S01]  /*0a60*/  F2FP.F16.F32.PACK_AB R41, R61, R48 ;  /* 0x000000303d29723e */ /* 0x000fe200000000ff */
[----:B------:R-:W4:Y:S01]  /*0a70*/  LDS.128 R32, [R56+0x6000] ;  /* 0x0060000038207984 */ /* 0x000f220000000c00 */
[----:B------:R-:W-:Y:S01]  /*0a80*/  F2FP.F16.F32.PACK_AB R42, R45, R42 ;  /* 0x0000002a2d2a723e */ /* 0x000fe200000000ff */
[----:B------:R-:W-:Y:S01]  /*0a90*/  FMUL.FTZ R73, R17, UR4 ;  /* 0x0000000411497c20 */ /* 0x000fe20008410000 */
[----:B------:R-:W-:Y:S01]  /*0aa0*/  F2FP.F16.F32.PACK_AB R43, R44, R43 ;  /* 0x0000002b2c2b723e */ /* 0x000fe200000000ff */
[----:B------:R-:W5:Y:S01]  /*0ab0*/  LDS.128 R36, [R56+0x6800] ;  /* 0x0068000038247984 */ /* 0x000f620000000c00 */
[----:B------:R-:W-:Y:S01]  /*0ac0*/  F2FP.F16.F32.PACK_AB R52, R49, R52 ;  /* 0x000000343134723e */ /* 0x000fe200000000ff */
[----:B------:R-:W-:Y:S01]  /*0ad0*/  VIADD R58, R6, 0x10000 ;  /* 0x00010000063a7836 */ /* 0x000fe20000000000 */
[----:B------:R-:W-:Y:S01]  /*0ae0*/  F2FP.F16.F32.PACK_AB R19, R72, R71 ;  /* 0x000000474813723e */ /* 0x000fe200000000ff */
[----:B------:R-:W5:Y:S01]  /*0af0*/  LDS.128 R44, [R56+0x7000] ;  /* 0x00700000382c7984 */ /* 0x000f620000000c00 */
[----:B------:R-:W-:Y:S01]  /*0b00*/  IMAD.MOV.U32 R71, RZ, RZ, 0x20 ;  /* 0x00000020ff477424 */ /* 0x000fe200078e00ff */
[----:B------:R-:W-:Y:S01]  /*0b10*/  F2FP.F16.F32.PACK_AB R18, R73, R68 ;  /* 0x000000444912723e */ /* 0x000fe200000000ff */
[C---:B------:R-:W-:Y:S01]  /*0b20*/  IMAD R61, R55.reuse, 0x2, R6 ;  /* 0x00000002373d7824 */ /* 0x040fe200078e0206 */
[----:B------:R-:W5:Y:S01]  /*0b30*/  LDS.128 R48, [R56+0x7800] ;  /* 0x0078000038307984 */ /* 0x000f620000000c00 */
[----:B------:R-:W-:-:S02]  /*0b40*/  LEA R68, R55, R58, 0x1 ;  /* 0x0000003a37447211 */ /* 0x000fc400078e08ff */
[----:B------:R-:W-:Y:S02]  /*0b50*/  SEL R71, R71, 0xffffffe0, !P1 ;  /* 0xffffffe047477807 */ /* 0x000fe40004800000 */
[----:B------:R-:W-:Y:S02]  /*0b60*/  F2FP.F16.F32.PACK_AB R16, R75, R74 ;  /* 0x0000004a4b10723e */ /* 0x000fe400000000ff */
[----:B------:R-:W-:Y:S01]  /*0b70*/  F2FP.F16.F32.PACK_AB R17, R70, R60 ;  /* 0x0000003c4611723e */ /* 0x000fe200000000ff */
[----:B------:R-:W-:Y:S02]  /*0b80*/  IMAD.IADD R63, R71, 0x1, R68 ;  /* 0x00000001473f7824 */ /* 0x000fe400078e0244 */
[----:B0-----:R-:W-:Y:S01]  /*0b90*/  FMUL.FTZ R8, R8, UR4 ;  /* 0x0000000408087c20 */ /* 0x001fe20008410000 */
[C---:B------:R-:W-:Y:S02]  /*0ba0*/  VIADD R60, R68.reuse, 0x40 ;  /* 0x00000040443c7836 */ /* 0x040fe40000000000 */
[----:B------:R-:W-:Y:S01]  /*0bb0*/  FMUL.FTZ R9, R9, UR4 ;  /* 0x0000000409097c20 */ /* 0x000fe20008410000 */
[----:B------:R-:W-:Y:S01]  /*0bc0*/  @P2 IADD3 R60, PT, PT, R68, -0x40, RZ ;  /* 0xffffffc0443c2810 */ /* 0x000fe20007ffe0ff */
[----:B------:R-:W-:Y:S01]  /*0bd0*/  FMUL.FTZ R10, R10, UR4 ;  /* 0x000000040a0a7c20 */ /* 0x000fe20008410000 */
[----:B------:R-:W-:Y:S01]  /*0be0*/  FMUL.FTZ R11, R11, UR4 ;  /* 0x000000040b0b7c20 */ /* 0x000fe20008410000 */
[----:B------:R0:W-:Y:S01]  /*0bf0*/  STSM.16.M88.4 [R61+0x10000], R16 ;  /* 0x010000103d007844 */ /* 0x0001e20000000200 */
[----:B-1----:R-:W-:Y:S01]  /*0c00*/  FMUL.FTZ R12, R12, UR4 ;  /* 0x000000040c0c7c20 */ /* 0x002fe20008410000 */
[----:B------:R-:W-:Y:S01]  /*0c10*/  FMUL.FTZ R13, R13, UR4 ;  /* 0x000000040d0d7c20 */ /* 0x000fe20008410000 */
[----:B------:R-:W-:Y:S01]  /*0c20*/  FMUL.FTZ R14, R14, UR4 ;  /* 0x000000040e0e7c20 */ /* 0x000fe20008410000 */
[----:B------:R-:W-:Y:S01]  /*0c30*/  FMUL.FTZ R15, R15, UR4 ;  /* 0x000000040f0f7c20 */ /* 0x000fe20008410000 */
[----:B------:R1:W-:Y:S01]  /*0c40*/  STSM.16.M88.4 [R63], R28 ;  /* 0x0000001c3f007844 */ /* 0x0003e20000000200 */
[----:B--2---:R-:W-:Y:S01]  /*0c50*/  FMUL.FTZ R20, R20, UR4 ;  /* 0x0000000414147c20 */ /* 0x004fe20008410000 */
        /* <DEDUP_REMOVED lines=8> */
[----:B------:R-:W-:Y:S01]  /*0ce0*/  F2FP.F16.F32.PACK_AB R55, R69, R62 ;  /* 0x0000003e4537723e */ /* 0x000fe200000000ff */
[----:B0-----:R-:W-:Y:S01]  /*0cf0*/  FMUL.FTZ R17, R34, UR4 ;  /* 0x0000000422117c20 */ /* 0x001fe20008410000 */
[----:B------:R-:W-:Y:S01]  /*0d00*/  FMUL.FTZ R18, R35, UR4 ;  /* 0x0000000423127c20 */ /* 0x000fe20008410000 */
[----:B------:R-:W-:Y:S01]  /*0d10*/  FMUL.FTZ R16, R32, UR4 ;  /* 0x0000000420107c20 */ /* 0x000fe20008410000 */
[----:B-----5:R-:W-:Y:S01]  /*0d20*/  FMUL.FTZ R36, R36, UR4 ;  /* 0x0000000424247c20 */ /* 0x020fe20008410000 */
[----:B------:R-:W-:Y:S01]  /*0d30*/  FMUL.FTZ R37, R37, UR4 ;  /* 0x0000000425257c20 */ /* 0x000fe20008410000 */
[----:B------:R-:W-:Y:S01]  /*0d40*/  FMUL.FTZ R19, R38, UR4 ;  /* 0x0000000426137c20 */ /* 0x000fe20008410000 */
[----:B-1----:R-:W-:Y:S01]  /*0d50*/  FMUL.FTZ R28, R39, UR4 ;  /* 0x00000004271c7c20 */ /* 0x002fe20008410000 */
[----:B------:R-:W-:Y:S01]  /*0d60*/  FMUL.FTZ R44, R44, UR4 ;  /* 0x000000042c2c7c20 */ /* 0x000fe20008410000 */
[----:B------:R-:W-:Y:S01]  /*0d70*/  FMUL.FTZ R45, R45, UR4 ;  /* 0x000000042d2d7c20 */ /* 0x000fe20008410000 */
[----:B------:R-:W-:Y:S01]  /*0d80*/  FMUL.FTZ R46, R46, UR4 ;  /* 0x000000042e2e7c20 */ /* 0x000fe20008410000 */
[----:B------:R-:W-:Y:S01]  /*0d90*/  FMUL.FTZ R47, R47, UR4 ;  /* 0x000000042f2f7c20 */ /* 0x000fe20008410000 */
[----:B------:R-:W-:Y:S01]  /*0da0*/  FMUL.FTZ R48, R48, UR4 ;  /* 0x0000000430307c20 */ /* 0x000fe20008410000 */
[----:B------:R-:W-:Y:S01]  /*0db0*/  FMUL.FTZ R49, R49, UR4 ;  /* 0x0000000431317c20 */ /* 0x000fe20008410000 */
[----:B------:R-:W-:Y:S01]  /*0dc0*/  FMUL.FTZ R50, R50, UR4 ;  /* 0x0000000432327c20 */ /* 0x000fe20008410000 */
[----:B------:R-:W-:Y:S01]  /*0dd0*/  FMUL.FTZ R51, R51, UR4 ;  /* 0x0000000433337c20 */ /* 0x000fe20008410000 */
[----:B------:R-:W-:Y:S01]  /*0de0*/  F2FP.F16.F32.PACK_AB R8, R9, R8 ;  /* 0x000000080908723e */ /* 0x000fe200000000ff */
[----:B------:R-:W-:Y:S01]  /*0df0*/  IMAD.IADD R62, R71, 0x1, R60 ;  /* 0x00000001473e7824 */ /* 0x000fe200078e023c */
[----:B------:R-:W-:Y:S01]  /*0e00*/  F2FP.F16.F32.PACK_AB R53, R66, R53 ;  /* 0x000000354235723e */ /* 0x000fe200000000ff */
[----:B------:R-:W-:Y:S01]  /*0e10*/  STSM.16.M88.4 [R60], R40 ;  /* 0x000000283c007844 */ /* 0x000fe20000000200 */
[----:B------:R-:W-:Y:S01]  /*0e20*/  F2FP.F16.F32.PACK_AB R54, R67, R54 ;  /* 0x000000364336723e */ /* 0x000fe200000000ff */
[----:B------:R-:W0:Y:S01]  /*0e30*/  LDCU UR4, c[0x0][0x3b4] ;  /* 0x00007680ff0477ac */ /* 0x000e220008000800 */
[----:B------:R-:W-:Y:S01]  /*0e40*/  F2FP.F16.F32.PACK_AB R9, R11, R10 ;  /* 0x0000000a0b09723e */ /* 0x000fe200000000ff */
[----:B------:R-:W-:Y:S01]  /*0e50*/  IMAD.MOV.U32 R29, RZ, RZ, RZ ;  /* 0x000000ffff1d7224 */ /* 0x000fe200078e00ff */
[----:B------:R-:W-:Y:S01]  /*0e60*/  F2FP.F16.F32.PACK_AB R10, R13, R12 ;  /* 0x0000000c0d0a723e */ /* 0x000fe200000000ff */
[----:B------:R-:W-:Y:S01]  /*0e70*/  STSM.16.M88.4 [R62], R52 ;  /* 0x000000343e007844 */ /* 0x000fe20000000200 */
[----:B------:R-:W-:-:S02]  /*0e80*/  F2FP.F16.F32.PACK_AB R11, R15, R14 ;  /* 0x0000000e0f0b723e */ /* 0x000fc400000000ff */
[----:B------:R-:W-:Y:S02]  /*0e90*/  F2FP.F16.F32.PACK_AB R12, R21, R20 ;  /* 0x00000014150c723e */ /* 0x000fe400000000ff */
[----:B------:R-:W-:Y:S01]  /*0ea0*/  F2FP.F16.F32.PACK_AB R13, R23, R22 ;  /* 0x00000016170d723e */ /* 0x000fe200000000ff */
[----:B------:R-:W-:Y:S01]  /*0eb0*/  STSM.16.M88.4 [R61+0x14000], R8 ;  /* 0x014000083d007844 */ /* 0x000fe20000000200 */
[----:B------:R-:W-:Y:S02]  /*0ec0*/  F2FP.F16.F32.PACK_AB R14, R25, R24 ;  /* 0x00000018190e723e */ /* 0x000fe400000000ff */
[----:B------:R-:W-:Y:S02]  /*0ed0*/  F2FP.F16.F32.PACK_AB R15, R27, R26 ;  /* 0x0000001a1b0f723e */ /* 0x000fe400000000ff */
[----:B------:R-:W-:Y:S02]  /*0ee0*/  F2FP.F16.F32.PACK_AB R17, R18, R17 ;  /* 0x000000111211723e */ /* 0x000fe400000000ff */
[----:B------:R-:W-:Y:S01]  /*0ef0*/  F2FP.F16.F32.PACK_AB R16, R33, R16 ;  /* 0x000000102110723e */ /* 0x000fe200000000ff */
[----:B------:R1:W-:Y:S01]  /*0f00*/  STSM.16.M88.4 [R63+0x4000], R12 ;  /* 0x0040000c3f007844 */ /* 0x0003e20000000200 */
[----:B------:R-:W-:-:S02]  /*0f10*/  F2FP.F16.F32.PACK_AB R18, R37, R36 ;  /* 0x000000242512723e */ /* 0x000fc400000000ff */
[----:B------:R-:W-:Y:S02]  /*0f20*/  F2FP.F16.F32.PACK_AB R19, R28, R19 ;  /* 0x000000131c13723e */ /* 0x000fe400000000ff */
[----:B------:R-:W-:Y:S02]  /*0f30*/  F2FP.F16.F32.PACK_AB R20, R45, R44 ;  /* 0x0000002c2d14723e */ /* 0x000fe400000000ff */
[----:B------:R-:W-:Y:S01]  /*0f40*/  F2FP.F16.F32.PACK_AB R21, R47, R46 ;  /* 0x0000002e2f15723e */ /* 0x000fe200000000ff */
[----:B------:R2:W-:Y:S01]  /*0f50*/  STSM.16.M88.4 [R60+0x4000], R16 ;  /* 0x004000103c007844 */ /* 0x0005e20000000200 */
[----:B------:R-:W-:Y:S02]  /*0f60*/  F2FP.F16.F32.PACK_AB R22, R49, R48 ;  /* 0x000000303116723e */ /* 0x000fe400000000ff */
[----:B------:R-:W-:Y:S02]  /*0f70*/  F2FP.F16.F32.PACK_AB R23, R51, R50 ;  /* 0x000000323317723e */ /* 0x000fe400000000ff */
[----:B------:R-:W-:-:S02]  /*0f80*/  LEA R6, R57, R6, 0x1 ;  /* 0x0000000639067211 */ /* 0x000fc400078e08ff */
[----:B------:R-:W-:Y:S01]  /*0f90*/  SHF.R.U32.HI R31, RZ, 0x4, R0 ;  /* 0x00000004ff1f7819 */ /* 0x000fe20000011600 */
[----:B------:R2:W-:Y:S01]  /*0fa0*/  STSM.16.M88.4 [R62+0x4000], R20 ;  /* 0x004000143e007844 */ /* 0x0005e20000000200 */
[----:B------:R-:W-:Y:S01]  /*0fb0*/  LOP3.LUT R28, R7, 0x78, RZ, 0xc0, !PT ;  /* 0x00000078071c7812 */ /* 0x000fe200078ec0ff */
[----:B-1----:R-:W-:Y:S01]  /*0fc0*/  IMAD R12, R57, 0x2, R58 ;  /* 0x00000002390c7824 */ /* 0x002fe200078e023a */
[----:B------:R-:W-:Y:S01]  /*0fd0*/  BAR.SYNC.DEFER_BLOCKING 0x0 ;  /* 0x0000000000007b1d */ /* 0x000fe20000010000 */
[C---:B------:R-:W-:Y:S01]  /*0fe0*/  IADD3 R8, P1, PT, R31.reuse, R64, RZ ;  /* 0x000000401f087210 */ /* 0x040fe20007f3e0ff */
[C---:B------:R-:W-:Y:S01]  /*0ff0*/  VIADD R4, R31.reuse, 0x20 ;  /* 0x000000201f047836 */ /* 0x040fe20000000000 */
[----:B0-----:R-:W-:Y:S01]  /*1000*/  ISETP.GE.AND P0, PT, R28, UR4, PT ;  /* 0x000000041c007c0c */ /* 0x001fe2000bf06270 */
[----:B------:R-:W-:Y:S01]  /*1010*/  IMAD.WIDE.U32 R10, R2, UR6, R28 ;  /* 0x00000006020a7c25 */ /* 0x000fe2000f8e001c */
[----:B------:R-:W-:Y:S02]  /*1020*/  IADD3.X R9, PT, PT, RZ, R65, RZ, P1, !PT ;  /* 0x00000041ff097210 */ /* 0x000fe40000ffe4ff */
[CC--:B------:R-:W-:Y:S01]  /*1030*/  ISETP.GE.OR P1, PT, R31.reuse, R59.reuse, P0 ;  /* 0x0000003b1f00720c */ /* 0x0c0fe20000726670 */
[C---:B------:R-:W-:Y:S01]  /*1040*/  VIADD R0, R31.reuse, 0x10 ;  /* 0x000000101f007836 */ /* 0x040fe20000000000 */
[----:B------:R-:W-:Y:S01]  /*1050*/  ISETP.GE.OR P5, PT, R4, R59, P0 ;  /* 0x0000003b0400720c */ /* 0x000fe200007a6670 */
[----:B------:R-:W-:Y:S01]  /*1060*/  IMAD R11, R2, UR7, R11 ;  /* 0x00000007020b7c24 */ /* 0x000fe2000f8e020b */
[----:B------:R-:W-:-:S02]  /*1070*/  IADD3 R4, PT, PT, R31, 0x40, RZ ;  /* 0x000000401f047810 */ /* 0x000fc40007ffe0ff */
[-C--:B------:R-:W-:Y:S01]  /*1080*/  ISETP.GE.OR P6, PT, R0, R59.reuse, P0 ;  /* 0x0000003b0000720c */ /* 0x080fe200007c6670 */
[----:B------:R-:W-:Y:S01]  /*1090*/  VIADD R0, R31, 0x30 ;  /* 0x000000301f007836 */ /* 0x000fe20000000000 */
[-C--:B------:R-:W-:Y:S01]  /*10a0*/  ISETP.GE.OR P3, PT, R4, R59.reuse, P0 ;  /* 0x0000003b0400720c */ /* 0x080fe20000766670 */
[----:B------:R-:W-:Y:S01]  /*10b0*/  IMAD.WIDE.U32 R4, R5, 0x80, R8 ;  /* 0x0000008005047825 */ /* 0x000fe200078e0008 */
[----:B------:R-:W-:Y:S02]  /*10c0*/  IADD3 R7, PT, PT, R31, 0x50, RZ ;  /* 0x000000501f077810 */ /* 0x000fe40007ffe0ff */
[-C--:B------:R-:W-:Y:S01]  /*10d0*/  ISETP.GE.OR P4, PT, R0, R59.reuse, P0 ;  /* 0x0000003b0000720c */ /* 0x080fe20000786670 */
[----:B------:R-:W-:Y:S01]  /*10e0*/  IMAD.WIDE.U32 R8, R3, UR10, R10 ;  /* 0x0000000a03087c25 */ /* 0x000fe2000f8e000a */
[----:B------:R-:W-:Y:S02]  /*10f0*/  IADD3 R0, PT, PT, R31, 0x60, RZ ;  /* 0x000000601f007810 */ /* 0x000fe40007ffe0ff */
[----:B------:R-:W-:Y:S01]  /*1100*/  ISETP.GE.OR P2, PT, R7, R59, P0 ;  /* 0x0000003b0700720c */ /* 0x000fe20000746670 */
[----:B------:R2:W0:Y:S01]  /*1110*/  LDS.128 R24, [R6+0x13800] ;  /* 0x0138000006187984 */ /* 0x0004220000000c00 */
[----:B------:R-:W-:-:S02]  /*1120*/  IMAD R3, R3, UR11, R9 ;  /* 0x0000000b03037c24 */ /* 0x000fc4000f8e0209 */
[----:B------:R-:W-:Y:S01]  /*1130*/  VIADD R31, R31, 0x70 ;  /* 0x000000701f1f7836 */ /* 0x000fe20000000000 */
[----:B------:R-:W-:Y:S08]  /*1140*/  @P1 BRA `(.L_x_92) ;  /* 0x00000000002c1947 */ /* 0x000ff00003800000 */
[----:B------:R-:W1:Y:S01]  /*1150*/  LDS.128 R12, [R12] ;  /* 0x000000000c0c7984 */ /* 0x000e620000000c00 */
[----:B------:R-:W3:Y:S01]  /*1160*/  LDCU.64 UR4, c[0x0][0x3c0] ;  /* 0x00007800ff0477ac */ /* 0x000ee20008000a00 */
[----:B------:R-:W-:Y:S01]  /*1170*/  MOV R2, R8 ;  /* 0x0000000800027202 */ /* 0x000fe20000000f00 */
[----:B------:R-:W2:Y:S01]  /*1180*/  LDCU.64 UR6, c[0x0][0x3a8] ;  /* 0x00007500ff0677ac */ /* 0x000ea20008000a00 */
[----:B---3--:R-:W-:-:S03]  /*1190*/  IMAD R7, R5, UR4, RZ ;  /* 0x0000000405077c24 */ /* 0x008fc6000f8e02ff */
[----:B------:R-:W-:-:S04]  /*11a0*/  IMAD.WIDE.U32 R10, R4, UR4, R2 ;  /* 0x00000004040a7c25 */ /* 0x000fc8000f8e0002 */
[----:B------:R-:W-:Y:S01]  /*11b0*/  IMAD R7, R4, UR5, R7 ;  /* 0x0000000504077c24 */ /* 0x000fe2000f8e0207 */
[----:B--2---:R-:W-:-:S03]  /*11c0*/  LEA R16, P1, R10, UR6, 0x1 ;  /* 0x000000060a107c11 */ /* 0x004fc6000f8208ff */
[----:B------:R-:W-:-:S05]  /*11d0*/  IMAD.IADD R7, R11, 0x1, R7 ;  /* 0x000000010b077824 */ /* 0x000fca00078e0207 */
[----:B------:R-:W-:-:S05]  /*11e0*/  LEA.HI.X R17, R10, UR7, R7, 0x1, P1 ;  /* 0x000000070a117c11 */ /* 0x000fca00088f0c07 */
[----:B-1----:R1:W-:Y:S02]  /*11f0*/  STG.E.128 desc[UR8][R16.64], R12 ;  /* 0x0000000c10007986 */ /* 0x0023e4000c101d08 */
.L_x_92:
[----:B------:R-:W-:Y:S05]  /*1200*/  BSYNC.RECONVERGENT B0 ;  /* 0x0000000000007941 */ /* 0x000fea0003800200 */
.L_x_91:
[----:B-1----:R1:W3:Y:S01]  /*1210*/  LDS.128 R12, [R6+0x10800] ;  /* 0x01080000060c7984 */ /* 0x0022e20000000c00 */
[----:B------:R-:W-:Y:S01]  /*1220*/  BSSY.RECONVERGENT B0, `(.L_x_93) ;  /* 0x0000011000007945 */ /* 0x000fe20003800200 */
[-C--:B------:R-:W-:Y:S02]  /*1230*/  ISETP.GE.OR P1, PT, R0, R59.reuse, P0 ;  /* 0x0000003b0000720c */ /* 0x080fe40000726670 */
[----:B------:R-:W-:Y:S01]  /*1240*/  ISETP.GE.OR P0, PT, R31, R59, P0 ;  /* 0x0000003b1f00720c */ /* 0x000fe20000706670 */
[----:B------:R-:W-:-:S12]  /*1250*/  @P6 BRA `(.L_x_94) ;  /* 0x0000000000346947 */ /* 0x000fd80003800000 */
[----:B------:R-:W4:Y:S01]  /*1260*/  LDCU.64 UR4, c[0x0][0x3c0] ;  /* 0x00007800ff0477ac */ /* 0x000f220008000a00 */
[----:B------:R-:W-:Y:S01]  /*1270*/  IADD3 R7, P6, PT, R4, 0x10, RZ ;  /* 0x0000001004077810 */ /* 0x000fe20007fde0ff */
[----:B------:R-:W-:Y:S01]  /*1280*/  IMAD.MOV.U32 R10, RZ, RZ, R8 ;  /* 0x000000ffff0a7224 */ /* 0x000fe200078e0008 */
[----:B------:R-:W-:Y:S01]  /*1290*/  MOV R11, R3 ;  /* 0x00000003000b7202 */ /* 0x000fe20000000f00 */
[----:B------:R-:W2:Y:S01]  /*12a0*/  LDCU.64 UR6, c[0x0][0x3a8] ;  /* 0x00007500ff0677ac */ /* 0x000ea20008000a00 */
[----:B------:R-:W-:-:S05]  /*12b0*/  IADD3.X R0, PT, PT, RZ, R5, RZ, P6, !PT ;  /* 0x00000005ff007210 */ /* 0x000fca00037fe4ff */
[----:B----4-:R-:W-:Y:S02]  /*12c0*/  IMAD R0, R0, UR4, RZ ;  /* 0x0000000400007c24 */ /* 0x010fe4000f8e02ff */
[----:B------:R-:W-:-:S04]  /*12d0*/  IMAD.WIDE.U32 R10, R7, UR4, R10 ;  /* 0x00000004070a7c25 */ /* 0x000fc8000f8e000a */
[----:B------:R-:W-:Y:S01]  /*12e0*/  IMAD R7, R7, UR5, R0 ;  /* 0x0000000507077c24 */ /* 0x000fe2000f8e0200 */
[----:B--2---:R-:W-:-:S03]  /*12f0*/  LEA R16, P6, R10, UR6, 0x1 ;  /* 0x000000060a107c11 */ /* 0x004fc6000f8c08ff */
[----:B------:R-:W-:-:S05]  /*1300*/  IMAD.IADD R7, R11, 0x1, R7 ;  /* 0x000000010b077824 */ /* 0x000fca00078e0207 */
[----:B------:R-:W-:-:S05]  /*1310*/  LEA.HI.X R17, R10, UR7, R7, 0x1, P6 ;  /* 0x000000070a117c11 */ /* 0x000fca000b0f0c07 */
[----:B---3--:R4:W-:Y:S02]  /*1320*/  STG.E.128 desc[UR8][R16.64], R12 ;  /* 0x0000000c10007986 */ /* 0x0089e4000c101d08 */
.L_x_94:
[----:B------:R-:W-:Y:S05]  /*1330*/  BSYNC.RECONVERGENT B0 ;  /* 0x0000000000007941 */ /* 0x000fea0003800200 */
.L_x_93:
[----:B---34-:R3:W4:Y:S01]  /*1340*/  LDS.128 R12, [R6+0x11000] ;  /* 0x01100000060c7984 */ /* 0x0187220000000c00 */
[----:B------:R-:W-:Y:S04]  /*1350*/  BSSY.RECONVERGENT B0, `(.L_x_95) ;  /* 0x000000f000007945 */ /* 0x000fe80003800200 */
[----:B------:R-:W-:Y:S05]  /*1360*/  @P5 BRA `(.L_x_96) ;  /* 0x0000000000345947 */ /* 0x000fea0003800000 */
[----:B------:R-:W5:Y:S01]  /*1370*/  LDCU.64 UR4, c[0x0][0x3c0] ;  /* 0x00007800ff0477ac */ /* 0x000f620008000a00 */
[----:B------:R-:W-:Y:S01]  /*1380*/  IADD3 R7, P5, PT, R4, 0x20, RZ ;  /* 0x0000002004077810 */ /* 0x000fe20007fbe0ff */
[----:B------:R-:W-:Y:S01]  /*1390*/  IMAD.MOV.U32 R10, RZ, RZ, R8 ;  /* 0x000000ffff0a7224 */ /* 0x000fe200078e0008 */
[----:B------:R-:W-:Y:S01]  /*13a0*/  MOV R11, R3 ;  /* 0x00000003000b7202 */ /* 0x000fe20000000f00 */
[----:B------:R-:W2:Y:S01]  /*13b0*/  LDCU.64 UR6, c[0x0][0x3a8] ;  /* 0x00007500ff0677ac */ /* 0x000ea20008000a00 */
[----:B------:R-:W-:-:S05]  /*13c0*/  IADD3.X R0, PT, PT, RZ, R5, RZ, P5, !PT ;  /* 0x00000005ff007210 */ /* 0x000fca0002ffe4ff */
[----:B-----5:R-:W-:Y:S02]  /*13d0*/  IMAD R0, R0, UR4, RZ ;  /* 0x0000000400007c24 */ /* 0x020fe4000f8e02ff */
[----:B------:R-:W-:-:S04]  /*13e0*/  IMAD.WIDE.U32 R10, R7, UR4, R10 ;  /* 0x00000004070a7c25 */ /* 0x000fc8000f8e000a */
[----:B------:R-:W-:Y:S01]  /*13f0*/  IMAD R7, R7, UR5, R0 ;  /* 0x0000000507077c24 */ /* 0x000fe2000f8e0200 */
[----:B--2---:R-:W-:-:S03]  /*1400*/  LEA R16, P5, R10, UR6, 0x1 ;  /* 0x000000060a107c11 */ /* 0x004fc6000f8a08ff */
[----:B------:R-:W-:-:S05]  /*1410*/  IMAD.IADD R7, R11, 0x1, R7 ;  /* 0x000000010b077824 */ /* 0x000fca00078e0207 */
[----:B------:R-:W-:-:S05]  /*1420*/  LEA.HI.X R17, R10, UR7, R7, 0x1, P5 ;  /* 0x000000070a117c11 */ /* 0x000fca000a8f0c07 */
[----:B----4-:R2:W-:Y:S02]  /*1430*/  STG.E.128 desc[UR8][R16.64], R12 ;  /* 0x0000000c10007986 */ /* 0x0105e4000c101d08 */
.L_x_96:
[----:B------:R-:W-:Y:S05]  /*1440*/  BSYNC.RECONVERGENT B0 ;  /* 0x0000000000007941 */ /* 0x000fea0003800200 */
.L_x_95:
[----:B--2-4-:R2:W4:Y:S01]  /*1450*/  LDS.128 R12, [R6+0x11800] ;  /* 0x01180000060c7984 */ /* 0x0145220000000c00 */
[----:B------:R-:W-:Y:S04]  /*1460*/  BSSY.RECONVERGENT B0, `(.L_x_97) ;  /* 0x000000f000007945 */ /* 0x000fe80003800200 */
[----:B------:R-:W-:Y:S05]  /*1470*/  @P4 BRA `(.L_x_98) ;  /* 0x0000000000344947 */ /* 0x000fea0003800000 */
[----:B------:R-:W5:Y:S01]  /*1480*/  LDCU.64 UR4, c[0x0][0x3c0] ;  /* 0x00007800ff0477ac */ /* 0x000f620008000a00 */
[----:B------:R-:W-:Y:S01]  /*1490*/  IADD3 R7, P4, PT, R4, 0x30, RZ ;  /* 0x0000003004077810 */ /* 0x000fe20007f9e0ff */
[----:B------:R-:W-:Y:S01]  /*14a0*/  IMAD.MOV.U32 R10, RZ, RZ, R8 ;  /* 0x000000ffff0a7224 */ /* 0x000fe200078e0008 */
[----:B------:R-:W-:Y:S01]  /*14b0*/  MOV R11, R3 ;  /* 0x00000003000b7202 */ /* 0x000fe20000000f00 */
[----:B------:R-:W0:Y:S01]  /*14c0*/  LDCU.64 UR6, c[0x0][0x3a8] ;  /* 0x00007500ff0677ac */ /* 0x000e220008000a00 */
[----:B------:R-:W-:-:S05]  /*14d0*/  IADD3.X R0, PT, PT, RZ, R5, RZ, P4, !PT ;  /* 0x00000005ff007210 */ /* 0x000fca00027fe4ff */
[----:B-----5:R-:W-:Y:S02]  /*14e0*/  IMAD R0, R0, UR4, RZ ;  /* 0x0000000400007c24 */ /* 0x020fe4000f8e02ff */
[----:B------:R-:W-:-:S04]  /*14f0*/  IMAD.WIDE.U32 R10, R7, UR4, R10 ;  /* 0x00000004070a7c25 */ /* 0x000fc8000f8e000a */
[----:B------:R-:W-:Y:S01]  /*1500*/  IMAD R7, R7, UR5, R0 ;  /* 0x0000000507077c24 */ /* 0x000fe2000f8e0200 */
[----:B0-----:R-:W-:-:S03]  /*1510*/  LEA R16, P4, R10, UR6, 0x1 ;  /* 0x000000060a107c11 */ /* 0x001fc6000f8808ff */
[----:B------:R-:W-:-:S05]  /*1520*/  IMAD.IADD R7, R11, 0x1, R7 ;  /* 0x000000010b077824 */ /* 0x000fca00078e0207 */
[----:B------:R-:W-:-:S05]  /*1530*/  LEA.HI.X R17, R10, UR7, R7, 0x1, P4 ;  /* 0x000000070a117c11 */ /* 0x000fca000a0f0c07 */
[----:B----4-:R0:W-:Y:S02]  /*1540*/  STG.E.128 desc[UR8][R16.64], R12 ;  /* 0x0000000c10007986 */ /* 0x0101e4000c101d08 */
.L_x_98:
[----:B------:R-:W-:Y:S05]  /*1550*/  BSYNC.RECONVERGENT B0 ;  /* 0x0000000000007941 */ /* 0x000fea0003800200 */
.L_x_97:
[----:B0---4-:R0:W4:Y:S01]  /*1560*/  LDS.128 R12, [R6+0x12000] ;  /* 0x01200000060c7984 */ /* 0x0111220000000c00 */
[----:B------:R-:W-:Y:S04]  /*1570*/  BSSY.RECONVERGENT B0, `(.L_x_99) ;  /* 0x000000f000007945 */ /* 0x000fe80003800200 */
[----:B------:R-:W-:Y:S05]  /*1580*/  @P3 BRA `(.L_x_100) ;  /* 0x0000000000343947 */ /* 0x000fea0003800000 */
[----:B------:R-:W5:Y:S01]  /*1590*/  LDCU.64 UR4, c[0x0][0x3c0] ;  /* 0x00007800ff0477ac */ /* 0x000f620008000a00 */
[----:B------:R-:W-:Y:S01]  /*15a0*/  IADD3 R7, P3, PT, R4, 0x40, RZ ;  /* 0x0000004004077810 */ /* 0x000fe20007f7e0ff */
[----:B------:R-:W-:Y:S01]  /*15b0*/  IMAD.MOV.U32 R10, RZ, RZ, R8 ;  /* 0x000000ffff0a7224 */ /* 0x000fe200078e0008 */
        /* <DEDUP_REMOVED lines=10> */
.L_x_100:
[----:B------:R-:W-:Y:S05]  /*1660*/  BSYNC.RECONVERGENT B0 ;  /* 0x0000000000007941 */ /* 0x000fea0003800200 */
.L_x_99:
[----:B-1--4-:R1:W4:Y:S01]  /*1670*/  LDS.128 R12, [R6+0x12800] ;  /* 0x01280000060c7984 */ /* 0x0123220000000c00 */
        /* <DEDUP_REMOVED lines=15> */
.L_x_102:
[----:B------:R-:W-:Y:S05]  /*1770*/  BSYNC.RECONVERGENT B0 ;  /* 0x0000000000007941 */ /* 0x000fea0003800200 */
.L_x_101:
[----:B0---4-:R0:W4:Y:S01]  /*1780*/  LDS.128 R12, [R6+0x13000] ;  /* 0x01300000060c7984 */ /* 0x0111220000000c00 */
[----:B------:R-:W-:Y:S04]  /*1790*/  BSSY.RECONVERGENT B0, `(.L_x_103) ;  /* 0x000000f000007945 */ /* 0x000fe80003800200 */
[----:B------:R-:W-:Y:S05]  /*17a0*/  @P1 BRA `(.L_x_104) ;  /* 0x0000000000341947 */ /* 0x000fea0003800000 */
[----:B------:R-:W5:Y:S01]  /*17b0*/  LDCU.64 UR4, c[0x0][0x3c0] ;  /* 0x00007800ff0477ac */ /* 0x000f620008000a00 */
[----:B------:R-:W-:Y:S01]  /*17c0*/  IADD3 R11, P1, PT, R4, 0x60, RZ ;  /* 0x00000060040b7810 */ /* 0x000fe20007f3e0ff */
[----:B0123--:R-:W-:Y:S01]  /*17d0*/  IMAD.MOV.U32 R6, RZ, RZ, R8 ;  /* 0x000000ffff067224 */ /* 0x00ffe200078e0008 */
        /* <DEDUP_REMOVED lines=10> */
.L_x_104:
[----:B------:R-:W-:Y:S05]  /*1880*/  BSYNC.RECONVERGENT B0 ;  /* 0x0000000000007941 */ /* 0x000fea0003800200 */
.L_x_103:
        /* <DEDUP_REMOVED lines=14> */
.L_x_105:
        /* <DEDUP_REMOVED lines=9> */
.L_x_182:


//--------------------- .text._ZN7cutlass13device_kernelIN5flash32FlashAttnBwdPostprocessConvertdQIN4cute5tupleIJNS3_1CILi64EEENS5_ILi128EEEEEENS_6half_tEfNS_4arch4Sm90ELi256ENS3_8TiledMMAINS3_8MMA_AtomIJNS3_4SM904GMMA25MMA_64x64x16_F32F16F16_SSILNSF_5MajorE0ELSH_1ELNSF_7ScaleInE1ELSI_1EEEEEENS3_6LayoutINS4_IJNS5_ILi1EEENS5_ILi2EEESM_EEENS4_IJNS5_ILi0EEESM_SP_EEEEENS4_IJNS3_10UnderscoreESS_SS_EEEEELb0EEEEEvNT_6ParamsE --------------------------
	.section	.text._ZN7cutlass13device_kernelIN5flash32FlashAttnBwdPostprocessConvertdQIN4cute5tupleIJNS3_1CILi64EEENS5_ILi128EEEEEENS_6half_tEfNS_4arch4Sm90ELi256ENS3_8TiledMMAINS3_8MMA_AtomIJNS3_4SM904GMMA25MMA_64x64x16_F32F16F16_SSILNSF_5MajorE0ELSH_1ELNSF_7ScaleInE1ELSI_1EEEEEENS3_6LayoutINS4_IJNS5_ILi1EEENS5_ILi2EEESM_EEENS4_IJNS5_ILi0EEESM_SP_EEEEENS4_IJNS3_10UnderscoreESS_SS_EEEEELb0EEEEEvNT_6ParamsE,"ax",@progbits
	.align	128
.text._ZN7cutlass13device_kernelIN5flash32FlashAttnBwdPostprocessConvertdQIN4cute5tupleIJNS3_1CILi64EEENS5_ILi128EEEEEENS_6half_tEfNS_4arch4Sm90ELi256ENS3_8TiledMMAINS3_8MMA_AtomIJNS3_4SM904GMMA25MMA_64x64x16_F32F16F16_SSILNSF_5MajorE0ELSH_1ELNSF_7ScaleInE1ELSI_1EEEEEENS3_6LayoutINS4_IJNS5_ILi1EEENS5_ILi2EEESM_EEENS4_IJNS5_ILi0EEESM_SP_EEEEENS4_IJNS3_10UnderscoreESS_SS_EEEEELb0EEEEEvNT_6ParamsE:
        .type           _ZN7cutlass13device_kernelIN5flash32FlashAttnBwdPostprocessConvertdQIN4cute5tupleIJNS3_1CILi64EEENS5_ILi128EEEEEENS_6half_tEfNS_4arch4Sm90ELi256ENS3_8TiledMMAINS3_8MMA_AtomIJNS3_4SM904GMMA25MMA_64x64x16_F32F16F16_SSILNSF_5MajorE0ELSH_1ELNSF_7ScaleInE1ELSI_1EEEEEENS3_6LayoutINS4_IJNS5_ILi1EEENS5_ILi2EEESM_EEENS4_IJNS5_ILi0EEESM_SP_EEEEENS4_IJNS3_10UnderscoreESS_SS_EEEEELb0EEEEEvNT_6ParamsE,@function
        .size           _ZN7cutlass13device_kernelIN5flash32FlashAttnBwdPostprocessConvertdQIN4cute5tupleIJNS3_1CILi64EEENS5_ILi128EEEEEENS_6half_tEfNS_4arch4Sm90ELi256ENS3_8TiledMMAINS3_8MMA_AtomIJNS3_4SM904GMMA25MMA_64x64x16_F32F16F16_SSILNSF_5MajorE0ELSH_1ELNSF_7ScaleInE1ELSI_1EEEEEENS3_6LayoutINS4_IJNS5_ILi1EEENS5_ILi2EEESM_EEENS4_IJNS5_ILi0EEESM_SP_EEEEENS4_IJNS3_10UnderscoreESS_SS_EEEEELb0EEEEEvNT_6ParamsE,(.L_x_183 - _ZN7cutlass13device_kernelIN5flash32FlashAttnBwdPostprocessConvertdQIN4cute5tupleIJNS3_1CILi64EEENS5_ILi128EEEEEENS_6half_tEfNS_4arch4Sm90ELi256ENS3_8TiledMMAINS3_8MMA_AtomIJNS3_4SM904GMMA25MMA_64x64x16_F32F16F16_SSILNSF_5MajorE0ELSH_1ELNSF_7ScaleInE1ELSI_1EEEEEENS3_6LayoutINS4_IJNS5_ILi1EEENS5_ILi2EEESM_EEENS4_IJNS5_ILi0EEESM_SP_EEEEENS4_IJNS3_10UnderscoreESS_SS_EEEEELb0EEEEEvNT_6ParamsE)
        .other          _ZN7cutlass13device_kernelIN5flash32FlashAttnBwdPostprocessConvertdQIN4cute5tupleIJNS3_1CILi64EEENS5_ILi128EEEEEENS_6half_tEfNS_4arch4Sm90ELi256ENS3_8TiledMMAINS3_8MMA_AtomIJNS3_4SM904GMMA25MMA_64x64x16_F32F16F16_SSILNSF_5MajorE0ELSH_1ELNSF_7ScaleInE1ELSI_1EEEEEENS3_6LayoutINS4_IJNS5_ILi1EEENS5_ILi2EEESM_EEENS4_IJNS5_ILi0EEESM_SP_EEEEENS4_IJNS3_10UnderscoreESS_SS_EEEEELb0EEEEEvNT_6ParamsE,@"STO_CUDA_ENTRY STV_DEFAULT"
_ZN7cutlass13device_kernelIN5flash32FlashAttnBwdPostprocessConvertdQIN4cute5tupleIJNS3_1CILi64EEENS5_ILi128EEEEEENS_6half_tEfNS_4arch4Sm90ELi256ENS3_8TiledMMAINS3_8MMA_AtomIJNS3_4SM904GMMA25MMA_64x64x16_F32F16F16_SSILNSF_5MajorE0ELSH_1ELNSF_7ScaleInE1ELSI_1EEEEEENS3_6LayoutINS4_IJNS5_ILi1EEENS5_ILi2EEESM_EEENS4_IJNS5_ILi0EEESM_SP_EEEEENS4_IJNS3_10UnderscoreESS_SS_EEEEELb0EEEEEvNT_6ParamsE:
        /* <DEDUP_REMOVED lines=17> */
.L_x_106:
[----:B------:R-:W0:Y:S01]  /*0110*/  LDC.64 R6, c[0x0][0x3e0] ;  /* 0x0000f800ff067b82 */ /* 0x000e220000000a00 */
[----:B------:R-:W1:Y:S01]  /*0120*/  LDCU.64 UR4, c[0x0][0x3e8] ;  /* 0x00007d00ff0477ac */ /* 0x000e620008000a00 */
[----:B0-----:R-:W-:-:S05]  /*0130*/  IMAD.WIDE.U32 R6, R37, 0x4, R6 ;  /* 0x0000000425067825 */ /* 0x001fca00078e0006 */
[----:B------:R-:W2:Y:S01]  /*0140*/  LDG.E R2, desc[UR8][R6.64] ;  /* 0x0000000806027981 */ /* 0x000ea2000c1e1900 */
[----:B-1----:R-:W-:-:S04]  /*0150*/  UISETP.NE.U32.AND UP0, UPT, UR4, URZ, UPT ;  /* 0x000000ff0400728c */ /* 0x002fc8000bf05070 */
[----:B------:R-:W-:Y:S01]  /*0160*/  UISETP.NE.AND.EX UP0, UPT, UR5, URZ, UPT, UP0 ;  /* 0x000000ff0500728c */ /* 0x000fe2000bf05300 */
[----:B--2---:R-:W-:-:S05]  /*0170*/  IMAD R0, R37, 0x40, R2 ;  /* 0x0000004025007824 */ /* 0x004fca00078e0202 */
[----:B------:R-:W-:-:S04]  /*0180*/  SHF.R.S32.HI R3, RZ, 0x1f, R0 ;  /* 0x0000001fff037819 */ /* 0x000fc80000011400 */
[----:B------:R-:W-:-:S05]  /*0190*/  LEA.HI R3, R3, R0, RZ, 0x6 ;  /* 0x0000000003037211 */ /* 0x000fca00078f30ff */
[----:B------:R-:W-:-:S05]  /*01a0*/  IMAD.SHL.U32 R3, R3, 0x80, RZ ;  /* 0x0000008003037824 */ /* 0x000fca00078e00ff */
[----:B------:R-:W-:Y:S02]  /*01b0*/  LOP3.LUT R4, R3, 0xffffe000, RZ, 0xc0, !PT ;  /* 0xffffe00003047812 */ /* 0x000fe400078ec0ff */
[----:B------:R-:W-:Y:S02]  /*01c0*/  SHF.R.S32.HI R3, RZ, 0x1f, R2 ;  /* 0x0000001fff037819 */ /* 0x000fe40000011402 */
[----:B------:R-:W-:Y:S01]  /*01d0*/  SHF.R.S32.HI R5, RZ, 0x1f, R4 ;  /* 0x0000001fff057819 */ /* 0x000fe20000011404 */
[----:B------:R-:W-:Y:S06]  /*01e0*/  BRA.U !UP0, `(.L_x_109) ;  /* 0x0000000108107547 */ /* 0x000fec000b800000 */
.L_x_108:
[----:B------:R-:W0:Y:S02]  /*01f0*/  LDC.64 R6, c[0x0][0x3e8] ;  /* 0x0000fa00ff067b82 */ /* 0x000e240000000a00 */
[----:B0-----:R-:W-:-:S05]  /*0200*/  IMAD.WIDE.U32 R6, R37, 0x4, R6 ;  /* 0x0000000425067825 */ /* 0x001fca00078e0006 */
[----:B------:R0:W5:Y:S01]  /*0210*/  LDG.E R39, desc[UR8][R6.64] ;  /* 0x0000000806277981 */ /* 0x000162000c1e1900 */
[----:B------:R-:W-:Y:S05]  /*0220*/  BRA `(.L_x_107) ;  /* 0x0000000000087947 */ /* 0x000fea0003800000 */
.L_x_109:
[----:B------:R-:W2:Y:S02]  /*0230*/  LDG.E R7, desc[UR8][R6.64+0x4] ;  /* 0x0000040806077981 */ /* 0x000ea4000c1e1900 */
[----:B--2---:R-:W-:-:S07]  /*0240*/  IADD3 R39, PT, PT, -R2, R7, RZ ;  /* 0x0000000702277210 */ /* 0x004fce0007ffe1ff */
.L_x_107:
[----:B------:R-:W-:Y:S01]  /*0250*/  IMAD.SHL.U32 R40, R38, 0x40, RZ ;  /* 0x0000004026287824 */ /* 0x000fe200078e00ff */
[----:B------:R-:W-:-:S04]  /*0260*/  ISETP.NE.AND.EX P0, PT, R9, RZ, PT, P0 ;  /* 0x000000ff0900720c */ /* 0x000fc80003f05300 */
[----:B-----5:R-:W-:-:S13]  /*0270*/  ISETP.GT.AND P2, PT, R39, R40, PT ;  /* 0x000000282700720c */ /* 0x020fda0003f44270 */
[----:B------:R-:W-:Y:S05]  /*0280*/  @!P2 EXIT P0 ;  /* 0x000000000000a94d */ /* 0x000fea0000000000 */
[----:B------:R-:W1:Y:S01]  /*0290*/  S2R R41, SR_CTAID.Y ;  /* 0x0000000000297919 */ /* 0x000e620000002600 */
[----:B0-----:R-:W1:Y:S01]  /*02a0*/  LDC.64 R6, c[0x0][0x398] ;  /* 0x0000e600ff067b82 */ /* 0x001e620000000a00 */
[----:B------:R-:W-:Y:S01]  /*02b0*/  LEA R4, P0, R38, R4, 0xd ;  /* 0x0000000426047211 */ /* 0x000fe200078068ff */
[----:B------:R-:W-:Y:S01]  /*02c0*/  BSSY.RECONVERGENT B0, `(.L_x_110) ;  /* 0x0000024000007945 */ /* 0x000fe20003800200 */
[----:B------:R-:W0:Y:S01]  /*02d0*/  S2R R0, SR_TID.X ;  /* 0x0000000000007919 */ /* 0x000e220000002100 */
[----:B------:R-:W-:Y:S02]  /*02e0*/  SEL R37, R37, RZ, !P1 ;  /* 0x000000ff25257207 */ /* 0x000fe40004800000 */
[----:B------:R-:W-:Y:S01]  /*02f0*/  IMAD.X R5, RZ, RZ, R5, P0 ;  /* 0x000000ffff057224 */ /* 0x000fe200000e0605 */
[----:B------:R-:W2:Y:S01]  /*0300*/  S2R R13, SR_CgaCtaId ;  /* 0x00000000000d7919 */ /* 0x000ea20000008800 */
[----:B------:R-:W3:Y:S08]  /*0310*/  LDC.64 R8, c[0x0][0x3a0] ;  /* 0x0000e800ff087b82 */ /* 0x000ef00000000a00 */
[----:B------:R-:W4:Y:S01]  /*0320*/  LDC.64 R10, c[0x0][0x380] ;  /* 0x0000e000ff0a7b82 */ /* 0x000f220000000a00 */
[----:B-1----:R-:W-:Y:S01]  /*0330*/  IMAD.WIDE.U32 R4, R41, R6, R4 ;  /* 0x0000000629047225 */ /* 0x002fe200078e0004 */
[----:B0-----:R-:W-:-:S03]  /*0340*/  ISETP.NE.AND P0, PT, R0, RZ, PT ;  /* 0x000000ff0000720c */ /* 0x001fc60003f05270 */
        /* <DEDUP_REMOVED lines=22> */
.L_x_112:
[----:B------:R-:W-:Y:S01]  /*04b0*/  @P0 ELECT P1, URZ, PT ;  /* 0x0000000000ff082f */ /* 0x000fe20003820000 */
[----:B------:R1:W-:-:S12]  /*04c0*/  UBLKCP.S.G [UR6], [UR4], UR10 ;  /* 0x00000006040073ba */ /* 0x0003d8000800020a */
[----:B------:R-:W-:Y:S02]  /*04d0*/  @P1 PLOP3.LUT P0, PT, P1, PT, PT, 0x8, 0x80 ;  /* 0x000000000080181c */ /* 0x000fe40000f0e170 */
[----:B------:R-:W-:-:S11]  /*04e0*/  PLOP3.LUT P1, PT, PT, PT, PT, 0x8, 0x80 ;  /* 0x000000000080781c */ /* 0x000fd60003f2e170 */
[----:B-1----:R-:W-:Y:S05]  /*04f0*/  @P0 BRA.U.ANY `(.L_x_112) ;  /* 0xfffffffd00ec0947 */ /* 0x002fea000393ffff */
.L_x_111:
[----:B------:R-:W-:Y:S05]  /*0500*/  BSYNC.RECONVERGENT B0 ;  /* 0x0000000000007941 */ /* 0x000fea0003800200 */
.L_x_110:
[----:B------:R-:W-:Y:S01]  /*0510*/  BAR.SYNC.DEFER_BLOCKING 0x0 ;  /* 0x0000000000007b1d */ /* 0x000fe20000010000 */
[----:B------:R-:W-:Y:S02]  /*0520*/  MOV R42, 0x400 ;  /* 0x00000400002a7802 */ /* 0x000fe40000000f00 */
[----:B------:R-:W-:Y:S02]  /*0530*/  SHF.L.U32 R5, RZ, 0x1f, RZ ;  /* 0x0000001fff057819 */ /* 0x000fe400000006ff */
[----:B------:R-:W-:-:S07]  /*0540*/  LEA R42, R13, R42, 0x18 ;  /* 0x0000002a0d2a7211 */ /* 0x000fce00078ec0ff */
.L_x_113:
[----:B-1----:R1:W2:Y:S02]  /*0550*/  SYNCS.PHASECHK.TRANS64.TRYWAIT P0, [R42+URZ+0xc000], R5 ;  /* 0x00c000052a0075a7 */ /* 0x0022a400080011ff */
[----:B--2---:R-:W-:Y:S05]  /*0560*/  @!P0 NANOSLEEP.SYNCS 0x989680 ;  /* 0x009896800000895d */ /* 0x004fea0003900000 */
[----:B------:R-:W2:Y:S02]  /*0570*/  @!P0 SYNCS.PHASECHK.TRANS64 P0, [R42+URZ+0xc000], R5 ;  /* 0x00c000052a0085a7 */ /* 0x000ea400080010ff */
[----:B--2---:R-:W-:Y:S05]  /*0580*/  @!P0 BRA `(.L_x_113) ;  /* 0xfffffffc00f08947 */ /* 0x004fea000383ffff */
[C---:B-1----:R-:W-:Y:S01]  /*0590*/  SHF.L.U32 R5, R0.reuse, 0x4, RZ ;  /* 0x0000000400057819 */ /* 0x042fe200000006ff */
[C---:B0-----:R-:W-:Y:S01]  /*05a0*/  IMAD.SHL.U32 R4, R0.reuse, 0x80, RZ ;  /* 0x0000008000047824 */ /* 0x041fe200078e00ff */
[C---:B------:R-:W-:Y:S01]  /*05b0*/  SHF.L.U32 R16, R0.reuse, 0x6, RZ ;  /* 0x0000000600107819 */ /* 0x040fe200000006ff */
[C---:B------:R-:W-:Y:S01]  /*05c0*/  IMAD.SHL.U32 R44, R0.reuse, 0x4, RZ ;  /* 0x00000004002c7824 */ /* 0x040fe200078e00ff */
[----:B------:R-:W-:Y:S01]  /*05d0*/  LOP3.LUT R5, R5, 0x7f0, RZ, 0xc0, !PT ;  /* 0x000007f005057812 */ /* 0x000fe200078ec0ff */
[C---:B------:R-:W-:Y:S01]  /*05e0*/  IMAD.SHL.U32 R12, R0.reuse, 0x20, RZ ;  /* 0x00000020000c7824 */ /* 0x040fe200078e00ff */
[----:B------:R-:W-:Y:S01]  /*05f0*/  SHF.R.U32.HI R20, RZ, 0x1, R0 ;  /* 0x00000001ff147819 */ /* 0x000fe20000011600 */
[----:B------:R-:W-:Y:S01]  /*0600*/  IMAD.SHL.U32 R21, R0, 0x200, RZ ;  /* 0x0000020000157824 */ /* 0x000fe200078e00ff */
[----:B------:R-:W-:Y:S01]  /*0610*/  LOP3.LUT R5, R5, 0x1c000, R4, 0xf8, !PT ;  /* 0x0001c00005057812 */ /* 0x000fe200078ef804 */
[----:B------:R-:W0:Y:S01]  /*0620*/  LDCU UR4, c[0x0][0x3d8] ;  /* 0x00007b00ff0477ac */ /* 0x000e220008000800 */
[----:B------:R-:W-:Y:S01]  /*0630*/  LOP3.LUT R47, R16, 0x1c0, RZ, 0xc0, !PT ;  /* 0x000001c0102f7812 */ /* 0x000fe200078ec0ff */
[----:B------:R-:W-:Y:S01]  /*0640*/  IMAD.SHL.U32 R36, R0, 0x8, RZ ;  /* 0x0000000800247824 */ /* 0x000fe200078e00ff */
[----:B------:R-:W-:Y:S01]  /*0650*/  LOP3.LUT R43, R44, 0x1c0, RZ, 0xc0, !PT ;  /* 0x000001c02c2b7812 */ /* 0x000fe200078ec0ff */
[----:B------:R-:W-:Y:S01]  /*0660*/  IMAD.IADD R46, R42, 0x1, R5 ;  /* 0x000000012a2e7824 */ /* 0x000fe200078e0205 */
[----:B------:R-:W-:Y:S01]  /*0670*/  LOP3.LUT R45, R12, 0x7c00, RZ, 0xc0, !PT ;  /* 0x00007c000c2d7812 */ /* 0x000fe200078ec0ff */
[----:B------:R-:W1:Y:S01]  /*0680*/  LDCU.64 UR6, c[0x0][0x3c8] ;  /* 0x00007900ff0677ac */ /* 0x000e620008000a00 */
[----:B------:R-:W-:Y:S01]  /*0690*/  LOP3.LUT R25, R21, 0x1000, RZ, 0xc0, !PT ;  /* 0x0000100015197812 */ /* 0x000fe200078ec0ff */
[----:B------:R-:W-:Y:S01]  /*06a0*/  BSSY.RECONVERGENT B0, `(.L_x_114) ;  /* 0x0000074000007945 */ /* 0x000fe20003800200 */
[----:B------:R-:W0:Y:S01]  /*06b0*/  LDS.128 R28, [R46] ;  /* 0x000000002e1c7984 */ /* 0x000e220000000c00 */
[--C-:B------:R-:W-:Y:S01]  /*06c0*/  LOP3.LUT R47, R47, 0x8, R20.reuse, 0xf8, !PT ;  /* 0x000000082f2f7812 */ /* 0x100fe200078ef814 */
[----:B------:R-:W2:Y:S01]  /*06d0*/  LDCU.64 UR10, c[0x0][0x3d0] ;  /* 0x00007a00ff0a77ac */ /* 0x000ea20008000a00 */
[----:B------:R-:W-:Y:S01]  /*06e0*/  LOP3.LUT R43, R43, 0x38, R20, 0xf8, !PT ;  /* 0x000000382b2b7812 */ /* 0x000fe200078ef814 */
[----:B------:R-:W3:Y:S01]  /*06f0*/  LDS.128 R32, [R46+0x800] ;  /* 0x000800002e207984 */ /* 0x000ee20000000c00 */
[----:B------:R-:W-:-:S02]  /*0700*/  LOP3.LUT R45, R45, 0x200, R16, 0xf8, !PT ;  /* 0x000002002d2d7812 */ /* 0x000fc400078ef810 */
[----:B------:R-:W-:Y:S01]  /*0710*/  LOP3.LUT R44, R25, 0xe00, R44, 0xf8, !PT ;  /* 0x00000e00192c7812 */ /* 0x000fe200078ef82c */
[----:B------:R-:W4:Y:S01]  /*0720*/  LDS.128 R4, [R46+0x1000] ;  /* 0x001000002e047984 */ /* 0x000f220000000c00 */
[----:B------:R-:W-:Y:S02]  /*0730*/  LOP3.LUT R48, R47, 0x38, R36, 0x78, !PT ;  /* 0x000000382f307812 */ /* 0x000fe400078e7824 */
[----:B------:R-:W-:Y:S01]  /*0740*/  R2P PR, R0, 0x6 ;  /* 0x0000000600007804 */ /* 0x000fe20000000000 */
[----:B------:R-:W5:Y:S01]  /*0750*/  LDS.128 R8, [R46+0x1800] ;  /* 0x001800002e087984 */ /* 0x000f620000000c00 */
[----:B------:R-:W-:-:S03]  /*0760*/  VIADDMNMX R39, R39, -R40, 0x40, PT ;  /* 0x0000004027277446 */ /* 0x000fc60003800928 */
[----:B------:R-:W1:Y:S04]  /*0770*/  LDS.128 R12, [R46+0x2000] ;  /* 0x002000002e0c7984 */ /* 0x000e680000000c00 */
        /* <DEDUP_REMOVED lines=9> */
[----:B------:R-:W-:Y:S01]  /*0810*/  F2FP.F16.F32.PACK_AB R28, R29, R28 ;  /* 0x0000001c1d1c723e */ /* 0x000fe200000000ff */
[----:B------:R-:W-:Y:S01]  /*0820*/  FMUL.FTZ R34, R34, UR4 ;  /* 0x0000000422227c20 */ /* 0x000fe20008410000 */
[----:B------:R-:W-:Y:S01]  /*0830*/  F2FP.F16.F32.PACK_AB R29, R31, R30 ;  /* 0x0000001e1f1d723e */ /* 0x000fe200000000ff */
[----:B----4-:R-:W-:Y:S01]  /*0840*/  FMUL.FTZ R4, R4, UR4 ;  /* 0x0000000404047c20 */ /* 0x010fe20008410000 */
[----:B------:R-:W-:Y:S01]  /*0850*/  F2FP.F16.F32.PACK_AB R30, R33, R32 ;  /* 0x00000020211e723e */ /* 0x000fe200000000ff */
        /* <DEDUP_REMOVED lines=8> */
[----:B------:R-:W-:Y:S01]  /*08e0*/  LOP3.LUT R35, R45, R48, RZ, 0xfc, !PT ;  /* 0x000000302d237212 */ /* 0x000fe200078efcff */
[----:B--2---:R-:W-:Y:S01]  /*08f0*/  FMUL.FTZ R12, R20, UR4 ;  /* 0x00000004140c7c20 */ /* 0x004fe20008410000 */
[----:B------:R-:W-:Y:S01]  /*0900*/  F2FP.F16.F32.PACK_AB R4, R5, R4 ;  /* 0x000000040504723e */ /* 0x000fe200000000ff */
[----:B------:R-:W-:Y:S01]  /*0910*/  VIADD R20, R42, 0x8000 ;  /* 0x000080002a147836 */ /* 0x000fe20000000000 */
[----:B------:R-:W-:Y:S01]  /*0920*/  F2FP.F16.F32.PACK_AB R5, R7, R32 ;  /* 0x000000200705723e */ /* 0x000fe200000000ff */
[----:B------:R-:W-:Y:S01]  /*0930*/  FMUL.FTZ R16, R16, UR4 ;  /* 0x0000000410107c20 */ /* 0x000fe20008410000 */
[----:B------:R-:W-:Y:S01]  /*0940*/  FMUL.FTZ R17, R17, UR4 ;  /* 0x0000000411117c20 */ /* 0x000fe20008410000 */
[----:B------:R-:W-:Y:S01]  /*0950*/  F2FP.F16.F32.PACK_AB R7, R11, R10 ;  /* 0x0000000a0b07723e */ /* 0x000fe200000000ff */
[----:B------:R-:W-:Y:S01]  /*0960*/  IMAD.MOV.U32 R11, RZ, RZ, 0x20 ;  /* 0x00000020ff0b7424 */ /* 0x000fe200078e00ff */
[----:B------:R-:W-:Y:S01]  /*0970*/  F2FP.F16.F32.PACK_AB R31, R47, R34 ;  /* 0x000000222f1f723e */ /* 0x000fe200000000ff */
[----:B------:R-:W-:Y:S01]  /*0980*/  FMUL.FTZ R9, R9, UR4 ;  /* 0x0000000409097c20 */ /* 0x000fe20008410000 */
[C---:B------:R-:W-:Y:S01]  /*0990*/  LEA R34, R35.reuse, R42, 0x1 ;  /* 0x0000002a23227211 */ /* 0x040fe200078e08ff */
[----:B------:R-:W-:Y:S01]  /*09a0*/  IMAD R35, R35, 0x2, R20 ;  /* 0x0000000223237824 */ /* 0x000fe200078e0214 */
[----:B------:R-:W-:Y:S01]  /*09b0*/  F2FP.F16.F32.PACK_AB R10, R17, R16 ;  /* 0x00000010110a723e */ /* 0x000fe200000000ff */
[----:B------:R-:W-:Y:S01]  /*09c0*/  FMUL.FTZ R13, R13, UR4 ;  /* 0x000000040d0d7c20 */ /* 0x000fe20008410000 */
[----:B------:R-:W-:Y:S01]  /*09d0*/  SEL R16, R11, 0xffffffe0, !P1 ;  /* 0xffffffe00b107807 */ /* 0x000fe20004800000 */
[----:B------:R0:W-:Y:S01]  /*09e0*/  STSM.16.M88.4 [R34+0x8000], R28 ;  /* 0x0080001c22007844 */ /* 0x0001e20000000200 */
        /* <DEDUP_REMOVED lines=12> */
[----:B------:R-:W1:Y:S01]  /*0ab0*/  LDCU UR4, c[0x0][0x3b4] ;  /* 0x00007680ff0477ac */ /* 0x000e620008000800 */
[----:B------:R-:W-:-:S02]  /*0ac0*/  F2FP.F16.F32.PACK_AB R8, R13, R8 ;  /* 0x000000080d08723e */ /* 0x000fc400000000ff */
[C---:B0-----:R-:W-:Y:S01]  /*0ad0*/  IADD3 R29, PT, PT, R35.reuse, 0x40, RZ ;  /* 0x00000040231d7810 */ /* 0x041fe20007ffe0ff */
[----:B------:R-:W-:Y:S01]  /*0ae0*/  @P2 VIADD R29, R35, 0xffffffc0 ;  /* 0xffffffc0231d2836 */ /* 0x000fe20000000000 */
[----:B------:R-:W-:Y:S01]  /*0af0*/  F2FP.F16.F32.PACK_AB R9, R15, R14 ;  /* 0x0000000e0f09723e */ /* 0x000fe200000000ff */
[C---:B------:R-:W-:Y:S01]  /*0b00*/  IMAD.IADD R35, R16.reuse, 0x1, R35 ;  /* 0x0000000110237824 */ /* 0x040fe200078e0223 */
[----:B------:R-:W-:Y:S02]  /*0b10*/  F2FP.F16.F32.PACK_AB R11, R19, R18 ;  /* 0x00000012130b723e */ /* 0x000fe400000000ff */
[----:B------:R-:W-:Y:S01]  /*0b20*/  F2FP.F16.F32.PACK_AB R12, R21, R12 ;  /* 0x0000000c150c723e */ /* 0x000fe200000000ff */
[----:B------:R-:W-:Y:S01]  /*0b30*/  IMAD.IADD R21, R16, 0x1, R29 ;  /* 0x0000000110157824 */ /* 0x000fe200078e021d */
[----:B------:R-:W-:Y:S01]  /*0b40*/  F2FP.F16.F32.PACK_AB R13, R23, R22 ;  /* 0x00000016170d723e */ /* 0x000fe200000000ff */
[----:B------:R0:W-:Y:S01]  /*0b50*/  STSM.16.M88.4 [R35], R4 ;  /* 0x0000000423007844 */ /* 0x0001e20000000200 */
[----:B------:R-:W-:-:S02]  /*0b60*/  F2FP.F16.F32.PACK_AB R14, R25, R24 ;  /* 0x00000018190e723e */ /* 0x000fc400000000ff */
[----:B------:R-:W-:Y:S01]  /*0b70*/  F2FP.F16.F32.PACK_AB R15, R27, R26 ;  /* 0x0000001a1b0f723e */ /* 0x000fe200000000ff */
[----:B------:R2:W-:Y:S01]  /*0b80*/  STSM.16.M88.4 [R29], R8 ;  /* 0x000000081d007844 */ /* 0x0005e20000000200 */
[----:B------:R-:W-:Y:S02]  /*0b90*/  LOP3.LUT R33, R43, 0x38, R36, 0x78, !PT ;  /* 0x000000382b217812 */ /* 0x000fe400078e7824 */
[----:B------:R-:W-:Y:S01]  /*0ba0*/  SHF.R.U32.HI R25, RZ, 0x4, R0 ;  /* 0x00000004ff197819 */ /* 0x000fe20000011600 */
[----:B------:R3:W-:Y:S01]  /*0bb0*/  STSM.16.M88.4 [R21], R12 ;  /* 0x0000000c15007844 */ /* 0x0007e20000000200 */
[----:B------:R-:W-:Y:S01]  /*0bc0*/  LOP3.LUT R33, R44, R33, RZ, 0xfc, !PT ;  /* 0x000000212c217212 */ /* 0x000fe200078efcff */
[----:B------:R-:W-:Y:S03]  /*0bd0*/  BAR.SYNC.DEFER_BLOCKING 0x0 ;  /* 0x0000000000007b1d */ /* 0x000fe60000010000 */
[----:B------:R-:W-:Y:S01]  /*0be0*/  LEA R42, R33, R42, 0x1 ;  /* 0x0000002a212a7211 */ /* 0x000fe200078e08ff */
[C---:B------:R-:W-:Y:S01]  /*0bf0*/  VIADD R0, R25.reuse, 0x10 ;  /* 0x0000001019007836 */ /* 0x040fe20000000000 */
[----:B------:R-:W-:-:S02]  /*0c00*/  IADD3 R22, P0, PT, R25, R2, RZ ;  /* 0x0000000219167210 */ /* 0x000fc40007f1e0ff */
[----:B------:R-:W-:Y:S02]  /*0c10*/  LOP3.LUT R2, R36, 0x78, RZ, 0xc0, !PT ;  /* 0x0000007824027812 */ /* 0x000fe400078ec0ff */
[----:B0-----:R-:W-:Y:S01]  /*0c20*/  IADD3 R4, PT, PT, R25, 0x20, RZ ;  /* 0x0000002019047810 */ /* 0x001fe20007ffe0ff */
[----:B------:R-:W-:Y:S01]  /*0c30*/  IMAD.X R23, RZ, RZ, R3, P0 ;  /* 0x000000ffff177224 */ /* 0x000fe200000e0603 */
[----:B-1----:R-:W-:Y:S01]  /*0c40*/  ISETP.GE.AND P0, PT, R2, UR4, PT ;  /* 0x0000000402007c0c */ /* 0x002fe2000bf06270 */
[----:B------:R-:W-:Y:S02]  /*0c50*/  IMAD.MOV.U32 R3, RZ, RZ, RZ ;  /* 0x000000ffff037224 */ /* 0x000fe400078e00ff */
[----:B--2---:R-:W-:Y:S01]  /*0c60*/  IMAD R8, R33, 0x2, R20 ;  /* 0x0000000221087824 */ /* 0x004fe200078e0214 */
[-C--:B------:R-:W-:Y:S01]  /*0c70*/  ISETP.GE.OR P3, PT, R25, R39.reuse, P0 ;  /* 0x000000271900720c */ /* 0x080fe20000766670 */
[----:B------:R-:W-:Y:S01]  /*0c80*/  IMAD.WIDE.U32 R2, R41, UR6, R2 ;  /* 0x0000000629027c25 */ /* 0x000fe2000f8e0002 */
[----:B------:R-:W-:-:S02]  /*0c90*/  ISETP.GE.OR P2, PT, R0, R39, P0 ;  /* 0x000000270000720c */ /* 0x000fc40000746670 */
[-C--:B------:R-:W-:Y:S01]  /*0ca0*/  ISETP.GE.OR P1, PT, R4, R39.reuse, P0 ;  /* 0x000000270400720c */ /* 0x080fe20000726670 */
[----:B------:R-:W-:Y:S02]  /*0cb0*/  IMAD R3, R41, UR7, R3 ;  /* 0x0000000729037c24 */ /* 0x000fe4000f8e0203 */
[----:B------:R-:W-:Y:S02]  /*0cc0*/  VIADD R25, R25, 0x30 ;  /* 0x0000003019197836 */ /* 0x000fe40000000000 */
[----:B------:R-:W-:Y:S01]  /*0cd0*/  IMAD.WIDE.U32 R2, R37, UR10, R2 ;  /* 0x0000000a25027c25 */ /* 0x000fe2000f8e0002 */
[----:B------:R3:W0:Y:S02]  /*0ce0*/  LDS.128 R16, [R42+0x9800] ;  /* 0x009800002a107984 */ /* 0x0006240000000c00 */
[----:B------:R-:W-:Y:S01]  /*0cf0*/  ISETP.GE.OR P0, PT, R25, R39, P0 ;  /* 0x000000271900720c */ /* 0x000fe20000706670 */
[----:B------:R-:W-:Y:S02]  /*0d00*/  IMAD R5, R37, UR11, R3 ;  /* 0x0000000b25057c24 */ /* 0x000fe4000f8e0203 */
[----:B------:R-:W-:Y:S01]  /*0d10*/  IMAD.WIDE.U32 R38, R38, 0x40, R22 ;  /* 0x0000004026267825 */ /* 0x000fe200078e0016 */
[----:B------:R-:W-:Y:S09]  /*0d20*/  @P3 BRA `(.L_x_115) ;  /* 0x00000000002c3947 */ /* 0x000ff20003800000 */
[----:B------:R-:W1:Y:S01]  /*0d30*/  LDS.128 R8, [R8] ;  /* 0x0000000008087984 */ /* 0x000e620000000c00 */
[----:B------:R-:W3:Y:S01]  /*0d40*/  LDCU.64 UR4, c[0x0][0x3c0] ;  /* 0x00007800ff0477ac */ /* 0x000ee20008000a00 */
[----:B------:R-:W-:Y:S01]  /*0d50*/  IMAD.MOV.U32 R4, RZ, RZ, R2 ;  /* 0x000000ffff047224 */ /* 0x000fe200078e0002 */
[----:B------:R-:W2:Y:S01]  /*0d60*/  LDCU.64 UR6, c[0x0][0x3a8] ;  /* 0x00007500ff0677ac */ /* 0x000ea20008000a00 */
[----:B---3--:R-:W-:Y:S02]  /*0d70*/  IMAD R13, R39, UR4, RZ ;  /* 0x00000004270d7c24 */ /* 0x008fe4000f8e02ff */
[----:B------:R-:W-:-:S04]  /*0d80*/  IMAD.WIDE.U32 R6, R38, UR4, R4 ;  /* 0x0000000426067c25 */ /* 0x000fc8000f8e0004 */
[----:B------:R-:W-:Y:S01]  /*0d90*/  IMAD R13, R38, UR5, R13 ;  /* 0x00000005260d7c24 */ /* 0x000fe2000f8e020d */
[----:B--2---:R-:W-:-:S04]  /*0da0*/  LEA R12, P3, R6, UR6, 0x1 ;  /* 0x00000006060c7c11 */ /* 0x004fc8000f8608ff */
[----:B------:R-:W-:-:S04]  /*0db0*/  IADD3 R7, PT, PT, R7, R13, RZ ;  /* 0x0000000d07077210 */ /* 0x000fc80007ffe0ff */
[----:B------:R-:W-:-:S05]  /*0dc0*/  LEA.HI.X R13, R6, UR7, R7, 0x1, P3 ;  /* 0x00000007060d7c11 */ /* 0x000fca00098f0c07 */
[----:B-1----:R1:W-:Y:S02]  /*0dd0*/  STG.E.128 desc[UR8][R12.64], R8 ;  /* 0x000000080c007986 */ /* 0x0023e4000c101d08 */
.L_x_115:
[----:B------:R-:W-:Y:S05]  /*0de0*/  BSYNC.RECONVERGENT B0 ;  /* 0x0000000000007941 */ /* 0x000fea0003800200 */
.L_x_114:
[----:B-1----:R1:W2:Y:S01]  /*0df0*/  LDS.128 R8, [R42+0x8800] ;  /* 0x008800002a087984 */ /* 0x0022a20000000c00 */
[----:B------:R-:W-:Y:S04]  /*0e00*/  BSSY.RECONVERGENT B0, `(.L_x_116) ;  /* 0x000000f000007945 */ /* 0x000fe80003800200 */
[----:B------:R-:W-:Y:S05]  /*0e10*/  @P2 BRA `(.L_x_117) ;  /* 0x0000000000342947 */ /* 0x000fea0003800000 */
[----:B------:R-:W4:Y:S01]  /*0e20*/  LDCU.64 UR4, c[0x0][0x3c0] ;  /* 0x00007800ff0477ac */ /* 0x000f220008000a00 */
[----:B---3--:R-:W-:Y:S01]  /*0e30*/  IADD3 R13, P2, PT, R38, 0x10, RZ ;  /* 0x00000010260d7810 */ /* 0x008fe20007f5e0ff */
[----:B------:R-:W-:Y:S01]  /*0e40*/  IMAD.MOV.U32 R6, RZ, RZ, R2 ;  /* 0x000000ffff067224 */ /* 0x000fe200078e0002 */
[----:B------:R-:W3:Y:S01]  /*0e50*/  LDCU.64 UR6, c[0x0][0x3a8] ;  /* 0x00007500ff0677ac */ /* 0x000ee20008000a00 */
[----:B------:R-:W-:Y:S02]  /*0e60*/  IMAD.MOV.U32 R7, RZ, RZ, R5 ;  /* 0x000000ffff077224 */ /* 0x000fe400078e0005 */
[----:B------:R-:W-:-:S04]  /*0e70*/  IMAD.X R0, RZ, RZ, R39, P2 ;  /* 0x000000ffff007224 */ /* 0x000fc800010e0627 */
[----:B----4-:R-:W-:Y:S02]  /*0e80*/  IMAD R0, R0, UR4, RZ ;  /* 0x0000000400007c24 */ /* 0x010fe4000f8e02ff */
[----:B------:R-:W-:-:S04]  /*0e90*/  IMAD.WIDE.U32 R6, R13, UR4, R6 ;  /* 0x000000040d067c25 */ /* 0x000fc8000f8e0006 */
[----:B------:R-:W-:Y:S01]  /*0ea0*/  IMAD R13, R13, UR5, R0 ;  /* 0x000000050d0d7c24 */ /* 0x000fe2000f8e0200 */
[----:B---3--:R-:W-:-:S04]  /*0eb0*/  LEA R12, P2, R6, UR6, 0x1 ;  /* 0x00000006060c7c11 */ /* 0x008fc8000f8408ff */
[----:B------:R-:W-:-:S04]  /*0ec0*/  IADD3 R7, PT, PT, R7, R13, RZ ;  /* 0x0000000d07077210 */ /* 0x000fc80007ffe0ff */
[----:B------:R-:W-:-:S05]  /*0ed0*/  LEA.HI.X R13, R6, UR7, R7, 0x1, P2 ;  /* 0x00000007060d7c11 */ /* 0x000fca00090f0c07 */
[----:B--2---:R4:W-:Y:S02]  /*0ee0*/  STG.E.128 desc[UR8][R12.64], R8 ;  /* 0x000000080c007986 */ /* 0x0049e4000c101d08 */
.L_x_117:
[----:B------:R-:W-:Y:S05]  /*0ef0*/  BSYNC.RECONVERGENT B0 ;  /* 0x0000000000007941 */ /* 0x000fea0003800200 */
.L_x_116:
[----:B-1-3--:R-:W1:Y:S01]  /*0f00*/  LDS.128 R40, [R42+0x9000] ;  /* 0x009000002a287984 */ /* 0x00ae620000000c00 */
[----:B------:R-:W-:Y:S04]  /*0f10*/  BSSY.RECONVERGENT B0, `(.L_x_118) ;  /* 0x000000f000007945 */ /* 0x000fe80003800200 */
[----:B------:R-:W-:Y:S05]  /*0f20*/  @P1 BRA `(.L_x_119) ;  /* 0x0000000000341947 */ /* 0x000fea0003800000 */
[----:B------:R-:W3:Y:S01]  /*0f30*/  LDCU.64 UR4, c[0x0][0x3c0] ;  /* 0x00007800ff0477ac */ /* 0x000ee20008000a00 */
[----:B--2-4-:R-:W-:Y:S01]  /*0f40*/  IADD3 R9, P1, PT, R38, 0x20, RZ ;  /* 0x0000002026097810 */ /* 0x014fe20007f3e0ff */
[----:B------:R-:W-:Y:S01]  /*0f50*/  IMAD.MOV.U32 R6, RZ, RZ, R2 ;  /* 0x000000ffff067224 */ /* 0x000fe200078e0002 */
[----:B------:R-:W-:Y:S01]  /*0f60*/  MOV R7, R5 ;  /* 0x0000000500077202 */ /* 0x000fe20000000f00 */
[----:B------:R-:W2:Y:S02]  /*0f70*/  LDCU.64 UR6, c[0x0][0x3a8] ;  /* 0x00007500ff0677ac */ /* 0x000ea40008000a00 */
[----:B------:R-:W-:-:S04]  /*0f80*/  IMAD.X R0, RZ, RZ, R39, P1 ;  /* 0x000000ffff007224 */ /* 0x000fc800008e0627 */
[----:B---3--:R-:W-:Y:S02]  /*0f90*/  IMAD R0, R0, UR4, RZ ;  /* 0x0000000400007c24 */ /* 0x008fe4000f8e02ff */
[----:B------:R-:W-:-:S04]  /*0fa0*/  IMAD.WIDE.U32 R6, R9, UR4, R6 ;  /* 0x0000000409067c25 */ /* 0x000fc8000f8e0006 */
[----:B------:R-:W-:Y:S01]  /*0fb0*/  IMAD R9, R9, UR5, R0 ;  /* 0x0000000509097c24 */ /* 0x000fe2000f8e0200 */
[----:B--2---:R-:W-:-:S03]  /*0fc0*/  LEA R8, P1, R6, UR6, 0x1 ;  /* 0x0000000606087c11 */ /* 0x004fc6000f8208ff */
[----:B------:R-:W-:-:S05]  /*0fd0*/  IMAD.IADD R7, R7, 0x1, R9 ;  /* 0x0000000107077824 */ /* 0x000fca00078e0209 */
[----:B------:R-:W-:-:S05]  /*0fe0*/  LEA.HI.X R9, R6, UR7, R7, 0x1, P1 ;  /* 0x0000000706097c11 */ /* 0x000fca00088f0c07 */
[----:B-1----:R3:W-:Y:S02]  /*0ff0*/  STG.E.128 desc[UR8][R8.64], R40 ;  /* 0x0000002808007986 */ /* 0x0027e4000c101d08 */
.L_x_119:
[----:B------:R-:W-:Y:S05]  /*1000*/  BSYNC.RECONVERGENT B0 ;  /* 0x0000000000007941 */ /* 0x000fea0003800200 */
.L_x_118:
[----:B------:R-:W-:Y:S05]  /*1010*/  @P0 EXIT ;  /* 0x000000000000094d */ /* 0x000fea0003800000 */
[----:B------:R-:W5:Y:S01]  /*1020*/  LDCU.64 UR4, c[0x0][0x3c0] ;  /* 0x00007800ff0477ac */ /* 0x000f620008000a00 */
[----:B------:R-:W-:Y:S02]  /*1030*/  IADD3 R7, P0, PT, R38, 0x30, RZ ;  /* 0x0000003026077810 */ /* 0x000fe40007f1e0ff */
[----:B------:R-:W-:Y:S01]  /*1040*/  MOV R3, R5 ;  /* 0x0000000500037202 */ /* 0x000fe20000000f00 */
[----:B------:R-:W0:Y:S02]  /*1050*/  LDCU.64 UR6, c[0x0][0x3a8] ;  /* 0x00007500ff0677ac */ /* 0x000e240008000a00 */
[----:B------:R-:W-:-:S04]  /*1060*/  IMAD.X R38, RZ, RZ, R39, P0 ;  /* 0x000000ffff267224 */ /* 0x000fc800000e0627 */
[----:B-----5:R-:W-:Y:S02]  /*1070*/  IMAD R38, R38, UR4, RZ ;  /* 0x0000000426267c24 */ /* 0x020fe4000f8e02ff */
[----:B------:R-:W-:-:S04]  /*1080*/  IMAD.WIDE.U32 R2, R7, UR4, R2 ;  /* 0x0000000407027c25 */ /* 0x000fc8000f8e0002 */
[----:B------:R-:W-:Y:S01]  /*1090*/  IMAD R7, R7, UR5, R38 ;  /* 0x0000000507077c24 */ /* 0x000fe2000f8e0226 */
[----:B0-----:R-:W-:-:S03]  /*10a0*/  LEA R4, P0, R2, UR6, 0x1 ;  /* 0x0000000602047c11 */ /* 0x001fc6000f8008ff */
[----:B------:R-:W-:-:S05]  /*10b0*/  IMAD.IADD R3, R3, 0x1, R7 ;  /* 0x0000000103037824 */ /* 0x000fca00078e0207 */
[----:B------:R-:W-:-:S05]  /*10c0*/  LEA.HI.X R5, R2, UR7, R3, 0x1, P0 ;  /* 0x0000000702057c11 */ /* 0x000fca00080f0c03 */
[----:B------:R-:W-:Y:S01]  /*10d0*/  STG.E.128 desc[UR8][R4.64], R16 ;  /* 0x0000001004007986 */ /* 0x000fe2000c101d08 */
[----:B------:R-:W-:Y:S05]  /*10e0*/  EXIT ;  /* 0x000000000000794d */ /* 0x000fea0003800000 */
.L_x_120:
        /* <DEDUP_REMOVED lines=9> */
.L_x_183:


//--------------------- .text._ZN7cutlass13device_kernelIN5flash11enable_sm90INS1_16FlashAttnBwdSm90INS1_25CollectiveMainloopBwdSm90ILi2ELi2ELi2EN4cute5tupleIJNS5_1CILi1EEES8_S8_EEENS6_IJNS7_ILi64EEENS7_ILi128EEESB_EEENS_6half_tEfNS_4arch4Sm90ELb1ELb0ELb0ELb1ELb1ELb1ELb0ELb0ELi2ELi1ELi2ELi1ELb0EEENS1_24CollectiveEpilogueBwdGQAISC_fSF_Li256ELb1ELb1EEENS1_25SingleTileBwdLPTSchedulerILb1ELi128ELb1EEEEEEEEEvNT_6ParamsE --------------------------
	.section	.text._ZN7cutlass13device_kernelIN5flash11enable_sm90INS1_16FlashAttnBwdSm90INS1_25CollectiveMainloopBwdSm90ILi2ELi2ELi2EN4cute5tupleIJNS5_1CILi1EEES8_S8_EEENS6_IJNS7_ILi64EEENS7_ILi128EEESB_EEENS_6half_tEfNS_4arch4Sm90ELb1ELb0ELb0ELb1ELb1ELb1ELb0ELb0ELi2ELi1ELi2ELi1ELb0EEENS1_24CollectiveEpilogueBwdGQAISC_fSF_Li256ELb1ELb1EEENS1_25SingleTileBwdLPTSchedulerILb1ELi128ELb1EEEEEEEEEvNT_6ParamsE,"ax",@progbits
	.align	128
.text._ZN7cutlass13device_kernelIN5flash11enable_sm90INS1_16FlashAttnBwdSm90INS1_25CollectiveMainloopBwdSm90ILi2ELi2ELi2EN4cute5tupleIJNS5_1CILi1EEES8_S8_EEENS6_IJNS7_ILi64EEENS7_ILi128EEESB_EEENS_6half_tEfNS_4arch4Sm90ELb1ELb0ELb0ELb1ELb1ELb1ELb0ELb0ELi2ELi1ELi2ELi1ELb0EEENS1_24CollectiveEpilogueBwdGQAISC_fSF_Li256ELb1ELb1EEENS1_25SingleTileBwdLPTSchedulerILb1ELi128ELb1EEEEEEEEEvNT_6ParamsE:
        .type           _ZN7cutlass13device_kernelIN5flash11enable_sm90INS1_16FlashAttnBwdSm90INS1_25CollectiveMainloopBwdSm90ILi2ELi2ELi2EN4cute5tupleIJNS5_1CILi1EEES8_S8_EEENS6_IJNS7_ILi64EEENS7_ILi128EEESB_EEENS_6half_tEfNS_4arch4Sm90ELb1ELb0ELb0ELb1ELb1ELb1ELb0ELb0ELi2ELi1ELi2ELi1ELb0EEENS1_24CollectiveEpilogueBwdGQAISC_fSF_Li256ELb1ELb1EEENS1_25SingleTileBwdLPTSchedulerILb1ELi128ELb1EEEEEEEEEvNT_6ParamsE,@function
        .size           _ZN7cutlass13device_kernelIN5flash11enable_sm90INS1_16FlashAttnBwdSm90INS1_25CollectiveMainloopBwdSm90ILi2ELi2ELi2EN4cute5tupleIJNS5_1CILi1EEES8_S8_EEENS6_IJNS7_ILi64EEENS7_ILi128EEESB_EEENS_6half_tEfNS_4arch4Sm90ELb1ELb0ELb0ELb1ELb1ELb1ELb0ELb0ELi2ELi1ELi2ELi1ELb0EEENS1_24CollectiveEpilogueBwdGQAISC_fSF_Li256ELb1ELb1EEENS1_25SingleTileBwdLPTSchedulerILb1ELi128ELb1EEEEEEEEEvNT_6ParamsE,(.L_x_184 - _ZN7cutlass13device_kernelIN5flash11enable_sm90INS1_16FlashAttnBwdSm90INS1_25CollectiveMainloopBwdSm90ILi2ELi2ELi2EN4cute5tupleIJNS5_1CILi1EEES8_S8_EEENS6_IJNS7_ILi64EEENS7_ILi128EEESB_EEENS_6half_tEfNS_4arch4Sm90ELb1ELb0ELb0ELb1ELb1ELb1ELb0ELb0ELi2ELi1ELi2ELi1ELb0EEENS1_24CollectiveEpilogueBwdGQAISC_fSF_Li256ELb1ELb1EEENS1_25SingleTileBwdLPTSchedulerILb1ELi128ELb1EEEEEEEEEvNT_6ParamsE)
        .other          _ZN7cutlass13device_kernelIN5flash11enable_sm90INS1_16FlashAttnBwdSm90INS1_25CollectiveMainloopBwdSm90ILi2ELi2ELi2EN4cute5tupleIJNS5_1CILi1EEES8_S8_EEENS6_IJNS7_ILi64EEENS7_ILi128EEESB_EEENS_6half_tEfNS_4arch4Sm90ELb1ELb0ELb0ELb1ELb1ELb1ELb0ELb0ELi2ELi1ELi2ELi1ELb0EEENS1_24CollectiveEpilogueBwdGQAISC_fSF_Li256ELb1ELb1EEENS1_25SingleTileBwdLPTSchedulerILb1ELi128ELb1EEEEEEEEEvNT_6ParamsE,@"STO_CUDA_ENTRY STV_DEFAULT"
_ZN7cutlass13device_kernelIN5flash11enable_sm90INS1_16FlashAttnBwdSm90INS1_25CollectiveMainloopBwdSm90ILi2ELi2ELi2EN4cute5tupleIJNS5_1CILi1EEES8_S8_EEENS6_IJNS7_ILi64EEENS7_ILi128EEESB_EEENS_6half_tEfNS_4arch4Sm90ELb1ELb0ELb0ELb1ELb1ELb1ELb0ELb0ELi2ELi1ELi2ELi1ELb0EEENS1_24CollectiveEpilogueBwdGQAISC_fSF_Li256ELb1ELb1EEENS1_25SingleTileBwdLPTSchedulerILb1ELi128ELb1EEEEEEEEEvNT_6ParamsE:
[----:B------:R-:W-:Y:S01]  /*0000*/  LDC R1, c[0x0][0x37c] ;  /* 0x0000df00ff017b82 */ /* 0x000fe20000000800 */
[----:B------:R-:W-:Y:S05]  /*0010*/  EXIT ;  /* 0x000000000000794d */ /* 0x000fea0003800000 */
.L_x_121:
        /* <DEDUP_REMOVED lines=14> */
.L_x_184:


//--------------------- .text._ZN7cutlass13device_kernelIN5flash22FlashAttnBwdPreprocessIN4cute5tupleIJNS3_1CILi64EEENS5_ILi128EEEEEENS_6half_tEfNS_4arch4Sm90ELb1ELb1EEEEEvNT_6ParamsE --------------------------
	.section	.text._ZN7cutlass13device_kernelIN5flash22FlashAttnBwdPreprocessIN4cute5tupleIJNS3_1CILi64EEENS5_ILi128EEEEEENS_6half_tEfNS_4arch4Sm90ELb1ELb1EEEEEvNT_6ParamsE,"ax",@progbits
	.align	128
.text._ZN7cutlass13device_kernelIN5flash22FlashAttnBwdPreprocessIN4cute5tupleIJNS3_1CILi64EEENS5_ILi128EEEEEENS_6half_tEfNS_4arch4Sm90ELb1ELb1EEEEEvNT_6ParamsE:
        .type           _ZN7cutlass13device_kernelIN5flash22FlashAttnBwdPreprocessIN4cute5tupleIJNS3_1CILi64EEENS5_ILi128EEEEEENS_6half_tEfNS_4arch4Sm90ELb1ELb1EEEEEvNT_6ParamsE,@function
        .size           _ZN7cutlass13device_kernelIN5flash22FlashAttnBwdPreprocessIN4cute5tupleIJNS3_1CILi64EEENS5_ILi128EEEEEENS_6half_tEfNS_4arch4Sm90ELb1ELb1EEEEEvNT_6ParamsE,(.L_x_185 - _ZN7cutlass13device_kernelIN5flash22FlashAttnBwdPreprocessIN4cute5tupleIJNS3_1CILi64EEENS5_ILi128EEEEEENS_6half_tEfNS_4arch4Sm90ELb1ELb1EEEEEvNT_6ParamsE)
        .other          _ZN7cutlass13device_kernelIN5flash22FlashAttnBwdPreprocessIN4cute5tupleIJNS3_1CILi64EEENS5_ILi128EEEEEENS_6half_tEfNS_4arch4Sm90ELb1ELb1EEEEEvNT_6ParamsE,@"STO_CUDA_ENTRY STV_DEFAULT"
_ZN7cutlass13device_kernelIN5flash22FlashAttnBwdPreprocessIN4cute5tupleIJNS3_1CILi64EEENS5_ILi128EEEEEENS_6half_tEfNS_4arch4Sm90ELb1ELb1EEEEEvNT_6ParamsE:
        /* <DEDUP_REMOVED lines=10> */
[----:B------:R-:W-:Y:S01]  /*00a0*/  HFMA2 R3, -RZ, RZ, 0, 0 ;  /* 0x00000000ff037431 */ /* 0x000fe200000001ff */
[----:B------:R-:W-:Y:S01]  /*00b0*/  CS2R R42, SRZ ;  /* 0x00000000002a7805 */ /* 0x000fe2000001ff00 */
[----:B------:R-:W1:Y:S01]  /*00c0*/  LDCU UR7, c[0x0][0x388] ;  /* 0x00007100ff0777ac */ /* 0x000e620008000800 */
[----:B0-----:R-:W-:-:S04]  /*00d0*/  UISETP.NE.U32.AND UP0, UPT, UR8, URZ, UPT ;  /* 0x000000ff0800728c */ /* 0x001fc8000bf05070 */
[----:B------:R-:W-:Y:S01]  /*00e0*/  UISETP.NE.AND.EX UP0, UPT, UR9, URZ, UPT, UP0 ;  /* 0x000000ff0900728c */ /* 0x000fe2000bf05300 */
[----:B-1----:R-:W-:-:S08]  /*00f0*/  MOV R53, UR7 ;  /* 0x0000000700357c02 */ /* 0x002fd00008000f00 */
[----:B------:R-:W-:Y:S05]  /*0100*/  BRA.U !UP0, `(.L_x_123) ;  /* 0x00000001084c7547 */ /* 0x000fea000b800000 */
[----:B------:R-:W-:Y:S05]  /*0110*/  BRA `(.L_x_124) ;  /* 0x0000000000307947 */ /* 0x000fea0003800000 */
.L_x_122:
[----:B------:R-:W0:Y:S01]  /*0120*/  LDC.64 R4, c[0x0][0x460] ;  /* 0x00011800ff047b82 */ /* 0x000e220000000a00 */
[----:B------:R-:W1:Y:S01]  /*0130*/  LDCU.64 UR8, c[0x0][0x468] ;  /* 0x00008d00ff0877ac */ /* 0x000e620008000a00 */
[----:B0-----:R-:W-:-:S05]  /*0140*/  IMAD.WIDE.U32 R4, R2, 0x4, R4 ;  /* 0x0000000402047825 */ /* 0x001fca00078e0004 */
[----:B------:R-:W2:Y:S01]  /*0150*/  LDG.E R42, desc[UR4][R4.64] ;  /* 0x00000004042a7981 */ /* 0x000ea2000c1e1900 */
[----:B-1----:R-:W-:-:S04]  /*0160*/  UISETP.NE.U32.AND UP0, UPT, UR8, URZ, UPT ;  /* 0x000000ff0800728c */ /* 0x002fc8000bf05070 */
[----:B------:R-:W-:Y:S01]  /*0170*/  UISETP.NE.AND.EX UP0, UPT, UR9, URZ, UPT, UP0 ;  /* 0x000000ff0900728c */ /* 0x000fe2000bf05300 */
[----:B--2---:R-:W-:Y:S02]  /*0180*/  LEA R3, R2, R42, 0x6 ;  /* 0x0000002a02037211 */ /* 0x004fe400078e30ff */
[----:B------:R-:W-:Y:S02]  /*0190*/  SHF.R.S32.HI R43, RZ, 0x1f, R42 ;  /* 0x0000001fff2b7819 */ /* 0x000fe4000001142a */
[----:B------:R-:W-:-:S04]  /*01a0*/  SHF.R.S32.HI R6, RZ, 0x1f, R3 ;  /* 0x0000001fff067819 */ /* 0x000fc80000011403 */
[----:B------:R-:W-:-:S04]  /*01b0*/  LEA.HI R3, R6, R3, RZ, 0x6 ;  /* 0x0000000306037211 */ /* 0x000fc800078f30ff */
[----:B------:R-:W-:Y:S01]  /*01c0*/  LOP3.LUT R3, R3, 0xffffffc0, RZ, 0xc0, !PT ;  /* 0xffffffc003037812 */ /* 0x000fe200078ec0ff */
[----:B------:R-:W-:Y:S06]  /*01d0*/  BRA.U !UP0, `(.L_x_125) ;  /* 0x0000000108107547 */ /* 0x000fec000b800000 */
.L_x_124:
[----:B------:R-:W0:Y:S02]  /*01e0*/  LDC.64 R4, c[0x0][0x468] ;  /* 0x00011a00ff047b82 */ /* 0x000e240000000a00 */
[----:B0-----:R-:W-:-:S05]  /*01f0*/  IMAD.WIDE.U32 R4, R2, 0x4, R4 ;  /* 0x0000000402047825 */ /* 0x001fca00078e0004 */
[----:B------:R0:W5:Y:S01]  /*0200*/  LDG.E R53, desc[UR4][R4.64] ;  /* 0x0000000404357981 */ /* 0x000162000c1e1900 */
[----:B------:R-:W-:Y:S05]  /*0210*/  BRA `(.L_x_123) ;  /* 0x0000000000087947 */ /* 0x000fea0003800000 */
.L_x_125:
[----:B------:R-:W2:Y:S02]  /*0220*/  LDG.E R5, desc[UR4][R4.64+0x4] ;  /* 0x0000040404057981 */ /* 0x000ea4000c1e1900 */
[----:B--2---:R-:W-:-:S07]  /*0230*/  IADD3 R53, PT, PT, -R42, R5, RZ ;  /* 0x000000052a357210 */ /* 0x004fce0007ffe1ff */
.L_x_123:
[----:B0-----:R-:W0:Y:S01]  /*0240*/  S2R R4, SR_TID.X ;  /* 0x0000000000047919 */ /* 0x001e220000002100 */
[----:B------:R-:W-:Y:S02]  /*0250*/  SHF.L.U32 R5, R0, 0x6, RZ ;  /* 0x0000000600057819 */ /* 0x000fe400000006ff */
[----:B------:R-:W-:Y:S02]  /*0260*/  ISETP.NE.AND.EX P0, PT, R7, RZ, PT, P0 ;  /* 0x000000ff0700720c */ /* 0x000fe40003f05300 */
[----:B-----5:R-:W-:-:S13]  /*0270*/  ISETP.GT.AND P1, PT, R53, R5, PT ;  /* 0x000000053500720c */ /* 0x020fda0003f24270 */
[----:B------:R-:W-:Y:S05]  /*0280*/  @!P1 EXIT P0 ;  /* 0x000000000000994d */ /* 0x000fea0000000000 */
[----:B------:R-:W1:Y:S01]  /*0290*/  LDCU UR7, c[0x0][0x38c] ;  /* 0x00007180ff0777ac */ /* 0x000e620008000800 */
[----:B------:R-:W2:Y:S01]  /*02a0*/  LDC.64 R10, c[0x0][0x3a0] ;  /* 0x0000e800ff0a7b82 */ /* 0x000ea20000000a00 */
[----:B0-----:R-:W-:Y:S02]  /*02b0*/  SHF.L.U32 R44, R4, 0x3, RZ ;  /* 0x00000003042c7819 */ /* 0x001fe400000006ff */
[----:B------:R-:W-:Y:S02]  /*02c0*/  SHF.R.U32.HI R6, RZ, 0x4, R4 ;  /* 0x00000004ff067819 */ /* 0x000fe40000011604 */
[----:B------:R-:W-:Y:S02]  /*02d0*/  LOP3.LUT R44, R44, 0x78, RZ, 0xc0, !PT ;  /* 0x000000782c2c7812 */ /* 0x000fe400078ec0ff */
[----:B------:R-:W-:Y:S01]  /*02e0*/  IADD3 R7, PT, PT, -R5, R53, RZ ;  /* 0x0000003505077210 */ /* 0x000fe20007ffe1ff */
[----:B------:R-:W0:Y:S01]  /*02f0*/  LDC.64 R14, c[0x0][0x3c0] ;  /* 0x0000f000ff0e7b82 */ /* 0x000e220000000a00 */
[----:B------:R-:W-:-:S02]  /*0300*/  IADD3 R40, PT, PT, R6, 0x10, RZ ;  /* 0x0000001006287810 */ /* 0x000fc40007ffe0ff */
[----:B------:R-:W-:Y:S02]  /*0310*/  MOV R45, RZ ;  /* 0x000000ff002d7202 */ /* 0x000fe40000000f00 */
[----:B------:R-:W-:Y:S02]  /*0320*/  IADD3 R34, P4, PT, R6, R42, RZ ;  /* 0x0000002a06227210 */ /* 0x000fe40007f9e0ff */
[----:B------:R-:W-:Y:S01]  /*0330*/  SEL R41, R2, RZ, !P3 ;  /* 0x000000ff02297207 */ /* 0x000fe20005800000 */
[----:B------:R-:W3:Y:S01]  /*0340*/  LDC.64 R22, c[0x0][0x3a8] ;  /* 0x0000ea00ff167b82 */ /* 0x000ee20000000a00 */
[----:B-1----:R-:W-:Y:S02]  /*0350*/  ISETP.GE.AND P0, PT, R44, UR7, PT ;  /* 0x000000072c007c0c */ /* 0x002fe4000bf06270 */
[----:B------:R-:W-:Y:S02]  /*0360*/  IADD3.X R35, PT, PT, RZ, R43, RZ, P4, !PT ;  /* 0x0000002bff237210 */ /* 0x000fe400027fe4ff */
[----:B------:R-:W-:-:S02]  /*0370*/  ISETP.GE.OR P1, PT, R40, R7, P0 ;  /* 0x000000072800720c */ /* 0x000fc40000726670 */
[----:B------:R-:W-:Y:S01]  /*0380*/  ISETP.GE.OR P2, PT, R6, R7, P0 ;  /* 0x000000070600720c */ /* 0x000fe20000746670 */
[----:B--2---:R-:W-:Y:S01]  /*0390*/  IMAD.WIDE.U32 R8, R10, UR6, R44 ;  /* 0x000000060a087c25 */ /* 0x004fe2000f8e002c */
[----:B------:R-:W1:Y:S01]  /*03a0*/  LDC.64 R30, c[0x0][0x3b8] ;  /* 0x0000ee00ff1e7b82 */ /* 0x000e620000000a00 */
[----:B------:R-:W-:Y:S02]  /*03b0*/  IADD3 R52, PT, PT, R6, 0x30, RZ ;  /* 0x0000003006347810 */ /* 0x000fe40007ffe0ff */
[----:B------:R-:W-:Y:S02]  /*03c0*/  IMAD R9, R11, UR6, R9 ;  /* 0x000000060b097c24 */ /* 0x000fe4000f8e0209 */
[----:B------:R-:W-:-:S03]  /*03d0*/  IMAD.WIDE.U32 R34, R0, 0x40, R34 ;  /* 0x0000004000227825 */ /* 0x000fc600078e0022 */
[----:B------:R-:W2:Y:S01]  /*03e0*/  LDC.64 R10, c[0x0][0x3c8] ;  /* 0x0000f200ff0a7b82 */ /* 0x000ea20000000a00 */
[----:B0-----:R-:W-:Y:S01]  /*03f0*/  IMAD.WIDE.U32 R12, R14, UR6, R44 ;  /* 0x000000060e0c7c25 */ /* 0x001fe2000f8e002c */
[----:B------:R-:W-:Y:S02]  /*0400*/  IADD3 R45, PT, PT, R6, 0x20, RZ ;  /* 0x00000020062d7810 */ /* 0x000fe40007ffe0ff */
[----:B------:R-:W-:Y:S01]  /*0410*/  @!P1 IADD3 R19, P4, PT, R34, 0x10, RZ ;  /* 0x0000001022139810 */ /* 0x000fe20007f9e0ff */
[----:B------:R-:W-:Y:S01]  /*0420*/  IMAD R13, R15, UR6, R13 ;  /* 0x000000060f0d7c24 */ /* 0x000fe2000f8e020d */
[-C--:B------:R-:W-:Y:S01]  /*0430*/  ISETP.GE.OR P3, PT, R45, R7.reuse, P0 ;  /* 0x000000072d00720c */ /* 0x080fe20000766670 */
[C---:B---3--:R-:W-:Y:S01]  /*0440*/  IMAD.WIDE.U32 R32, R41.reuse, R22, R8 ;  /* 0x0000001629207225 */ /* 0x048fe200078e0008 */
[----:B------:R-:W0:Y:S01]  /*0450*/  @!P1 LDC.64 R36, c[0x0][0x398] ;  /* 0x0000e600ff249b82 */ /* 0x000e220000000a00 */
[----:B------:R-:W-:Y:S02]  /*0460*/  ISETP.GE.OR P0, PT, R52, R7, P0 ;  /* 0x000000073400720c */ /* 0x000fe40000706670 */
[----:B------:R-:W-:Y:S01]  /*0470*/  @!P1 IADD3.X R9, PT, PT, RZ, R35, RZ, P4, !PT ;  /* 0x00000023ff099210 */ /* 0x000fe200027fe4ff */
[----:B------:R-:W-:Y:S01]  /*0480*/  IMAD R23, R41, R23, R33 ;  /* 0x0000001729177224 */ /* 0x000fe200078e0221 */
[----:B------:R-:W-:-:S02]  /*0490*/  @!P1 IADD3 R27, P5, PT, R34, 0x10, RZ ;  /* 0x00000010221b9810 */ /* 0x000fc40007fbe0ff */
[-C--:B------:R-:W-:Y:S01]  /*04a0*/  @!P1 MOV R22, R32.reuse ;  /* 0x0000002000169202 */ /* 0x080fe20000000f00 */
[----:B------:R-:W3:Y:S01]  /*04b0*/  @!P2 LDC.64 R20, c[0x0][0x398] ;  /* 0x0000e600ff14ab82 */ /* 0x000ee20000000a00 */
[----:B------:R-:W-:Y:S02]  /*04c0*/  @!P2 MOV R8, R32 ;  /* 0x000000200008a202 */ /* 0x000fe40000000f00 */
[-C--:B------:R-:W-:Y:S02]  /*04d0*/  @!P3 MOV R59, R23.reuse ;  /* 0x00000017003bb202 */ /* 0x080fe40000000f00 */
[C---:B------:R-:W-:Y:S02]  /*04e0*/  @!P3 IADD3 R26, P6, PT, R34.reuse, 0x20, RZ ;  /* 0x00000020221ab810 */ /* 0x040fe40007fde0ff */
[----:B------:R-:W-:Y:S01]  /*04f0*/  @!P0 MOV R33, R23 ;  /* 0x0000001700218202 */ /* 0x000fe20000000f00 */
[C---:B--2---:R-:W-:Y:S01]  /*0500*/  IMAD.WIDE.U32 R24, R41.reuse, R10, R12 ;  /* 0x0000000a29187225 */ /* 0x044fe200078e000c */
[----:B------:R-:W-:Y:S01]  /*0510*/  @!P1 IADD3.X R13, PT, PT, RZ, R35, RZ, P5, !PT ;  /* 0x00000023ff0d9210 */ /* 0x000fe20002ffe4ff */
[----:B------:R-:W2:Y:S01]  /*0520*/  LDC.64 R14, c[0x0][0x3b8] ;  /* 0x0000ee00ff0e7b82 */ /* 0x000ea20000000a00 */
[C---:B------:R-:W-:Y:S01]  /*0530*/  @!P3 IADD3 R48, P4, PT, R34.reuse, 0x20, RZ ;  /* 0x000000202230b810 */ /* 0x040fe20007f9e0ff */
[----:B------:R-:W-:Y:S01]  /*0540*/  IMAD R25, R41, R11, R25 ;  /* 0x0000000b29197224 */ /* 0x000fe200078e0219 */
[----:B------:R-:W-:Y:S01]  /*0550*/  @!P0 IADD3 R55, P5, PT, R34, 0x30, RZ ;  /* 0x0000003022378810 */ /* 0x000fe20007fbe0ff */
[----:B-1----:R-:W-:Y:S01]  /*0560*/  @!P1 IMAD R12, R13, R30, RZ ;  /* 0x0000001e0d0c9224 */ /* 0x002fe200078e02ff */
[----:B------:R-:W-:Y:S01]  /*0570*/  @!P3 IADD3.X R50, PT, PT, RZ, R35, RZ, P4, !PT ;  /* 0x00000023ff32b210 */ /* 0x000fe200027fe4ff */
[-C--:B0-----:R-:W-:Y:S01]  /*0580*/  @!P1 IMAD R10, R9, R36.reuse, RZ ;  /* 0x00000024090a9224 */ /* 0x081fe200078e02ff */
[----:B------:R-:W-:Y:S01]  /*0590*/  @!P2 MOV R9, R23 ;  /* 0x000000170009a202 */ /* 0x000fe20000000f00 */
[----:B------:R-:W-:Y:S01]  /*05a0*/  @!P1 IMAD.WIDE.U32 R22, R19, R36, R22 ;  /* 0x0000002413169225 */ /* 0x000fe200078e0016 */
[----:B------:R-:W0:Y:S01]  /*05b0*/  @!P1 LDC.64 R16, c[0x0][0x380] ;  /* 0x0000e000ff109b82 */ /* 0x000e220000000a00 */
[----:B------:R-:W-:-:S02]  /*05c0*/  @!P0 IADD3.X R28, PT, PT, RZ, R35, RZ, P5, !PT ;  /* 0x00000023ff1c8210 */ /* 0x000fc40002ffe4ff */
[----:B------:R-:W-:Y:S01]  /*05d0*/  @!P1 IMAD R37, R19, R37, R10 ;  /* 0x0000002513259224 */ /* 0x000fe200078e020a */
[----:B------:R-:W-:Y:S01]  /*05e0*/  @!P3 MOV R58, R32 ;  /* 0x00000020003ab202 */ /* 0x000fe20000000f00 */
[----:B---3--:R-:W-:Y:S02]  /*05f0*/  @!P2 IMAD R10, R35, R20, RZ ;  /* 0x00000014230aa224 */ /* 0x008fe400078e02ff */
[----:B------:R-:W-:Y:S01]  /*0600*/  @!P1 IMAD.WIDE.U32 R18, R27, R30, R24 ;  /* 0x0000001e1b129225 */ /* 0x000fe200078e0018 */
[----:B------:R-:W1:Y:S01]  /*0610*/  LDC.64 R46, c[0x0][0x3b0] ;  /* 0x0000ec00ff2e7b82 */ /* 0x000e620000000a00 */
[----:B------:R-:W-:Y:S02]  /*0620*/  @!P1 IADD3 R23, PT, PT, R23, R37, RZ ;  /* 0x0000002517179210 */ /* 0x000fe40007ffe0ff */
[C---:B------:R-:W-:Y:S02]  /*0630*/  @!P2 IMAD R30, R34.reuse, R21, R10 ;  /* 0x00000015221ea224 */ /* 0x040fe400078e020a */
[----:B------:R-:W-:-:S03]  /*0640*/  @!P2 IMAD.WIDE.U32 R20, R34, R20, R8 ;  /* 0x000000142214a225 */ /* 0x000fc600078e0008 */
[----:B------:R-:W3:Y:S01]  /*0650*/  @!P3 LDC.64 R8, c[0x0][0x398] ;  /* 0x0000e600ff08bb82 */ /* 0x000ee20000000a00 */
[----:B------:R-:W-:Y:S01]  /*0660*/  @!P1 IMAD R31, R27, R31, R12 ;  /* 0x0000001f1b1f9224 */ /* 0x000fe200078e020c */
[----:B------:R-:W-:Y:S01]  /*0670*/  @!P3 IADD3.X R27, PT, PT, RZ, R35, RZ, P6, !PT ;  /* 0x00000023ff1bb210 */ /* 0x000fe200037fe4ff */
[----:B--2---:R-:W-:Y:S01]  /*0680*/  @!P2 IMAD R29, R35, R14, RZ ;  /* 0x0000000e231da224 */ /* 0x004fe200078e02ff */
[----:B------:R-:W-:Y:S02]  /*0690*/  @!P2 IADD3 R30, PT, PT, R21, R30, RZ ;  /* 0x0000001e151ea210 */ /* 0x000fe40007ffe0ff */
[C---:B------:R-:W-:Y:S01]  /*06a0*/  @!P0 IADD3 R49, P6, PT, R34.reuse, 0x30, RZ ;  /* 0x0000003022318810 */ /* 0x040fe20007fde0ff */
[----:B------:R-:W-:Y:S01]  /*06b0*/  @!P2 IMAD R29, R34, R15, R29 ;  /* 0x0000000f221da224 */ /* 0x000fe200078e021d */
[----:B------:R-:W2:Y:S01]  /*06c0*/  @!P2 LDC.64 R12, c[0x0][0x380] ;  /* 0x0000e000ff0cab82 */ /* 0x000ea20000000a00 */
[----:B0-----:R-:W-:Y:S01]  /*06d0*/  @!P1 LEA R56, P4, R22, R16, 0x1 ;  /* 0x0000001016389211 */ /* 0x001fe200078808ff */
[----:B------:R-:W-:Y:S01]  /*06e0*/  @!P2 IMAD.WIDE.U32 R14, R34, R14, R24 ;  /* 0x0000000e220ea225 */ /* 0x000fe200078e0018 */
[----:B------:R-:W-:-:S02]  /*06f0*/  @!P1 IADD3 R16, PT, PT, R19, R31, RZ ;  /* 0x0000001f13109210 */ /* 0x000fc40007ffe0ff */
[----:B------:R-:W-:Y:S02]  /*0700*/  @!P1 LEA.HI.X R57, R22, R17, R23, 0x1, P4 ;  /* 0x0000001116399211 */ /* 0x000fe400020f0c17 */
[----:B------:R-:W-:Y:S01]  /*0710*/  @!P2 IADD3 R29, PT, PT, R15, R29, RZ ;  /* 0x0000001d0f1da210 */ /* 0x000fe20007ffe0ff */
[----:B------:R-:W0:Y:S01]  /*0720*/  @!P0 LDC.64 R38, c[0x0][0x398] ;  /* 0x0000e600ff268b82 */ /* 0x000e220000000a00 */
[C---:B-1----:R-:W-:Y:S02]  /*0730*/  @!P1 LEA R46, P5, R18.reuse, R46, 0x1 ;  /* 0x0000002e122e9211 */ /* 0x042fe400078a08ff */
[----:B------:R-:W-:Y:S02]  /*0740*/  @!P0 IADD3.X R51, PT, PT, RZ, R35, RZ, P6, !PT ;  /* 0x00000023ff338210 */ /* 0x000fe400037fe4ff */
[----:B------:R-:W-:-:S03]  /*0750*/  @!P1 LEA.HI.X R47, R18, R47, R16, 0x1, P5 ;  /* 0x0000002f122f9211 */ /* 0x000fc600028f0c10 */
[----:B------:R-:W1:Y:S01]  /*0760*/  LDC.64 R10, c[0x0][0x3b0] ;  /* 0x0000ec00ff0a7b82 */ /* 0x000e620000000a00 */
[-C--:B---3--:R-:W-:Y:S02]  /*0770*/  @!P3 IMAD R27, R27, R8.reuse, RZ ;  /* 0x000000081b1bb224 */ /* 0x088fe400078e02ff */
[----:B------:R-:W-:-:S04]  /*0780*/  @!P3 IMAD.WIDE.U32 R58, R26, R8, R58 ;  /* 0x000000081a3ab225 */ /* 0x000fc800078e003a */
[----:B------:R-:W-:Y:S01]  /*0790*/  @!P3 IMAD R54, R26, R9, R27 ;  /* 0x000000091a36b224 */ /* 0x000fe200078e021b */
[C---:B--2---:R-:W-:Y:S01]  /*07a0*/  @!P2 LEA R18, P4, R20.reuse, R12, 0x1 ;  /* 0x0000000c1412a211 */ /* 0x044fe200078808ff */
[----:B------:R-:W2:Y:S01]  /*07b0*/  LDC.64 R26, c[0x0][0x3b8] ;  /* 0x0000ee00ff1a7b82 */ /* 0x000ea20000000a00 */
[----:B------:R-:W-:Y:S02]  /*07c0*/  CS2R R8, SRZ ;  /* 0x0000000000087805 */ /* 0x000fe4000001ff00 */
[----:B------:R-:W-:Y:S02]  /*07d0*/  @!P2 LEA.HI.X R19, R20, R13, R30, 0x1, P4 ;  /* 0x0000000d1413a211 */ /* 0x000fe400020f0c1e */
[----:B------:R-:W-:Y:S01]  /*07e0*/  CS2R R12, SRZ ;  /* 0x00000000000c7805 */ /* 0x000fe2000001ff00 */
[----:B0-----:R-:W-:Y:S02]  /*07f0*/  @!P0 IMAD R28, R28, R38, RZ ;  /* 0x000000261c1c8224 */ /* 0x001fe400078e02ff */
[----:B------:R-:W0:Y:S02]  /*0800*/  LDC.64 R30, c[0x0][0x3b8] ;  /* 0x0000ee00ff1e7b82 */ /* 0x000e240000000a00 */
[----:B------:R-:W-:Y:S01]  /*0810*/  @!P0 IMAD R39, R55, R39, R28 ;  /* 0x0000002737278224 */ /* 0x000fe200078e021c */
[----:B-1----:R-:W-:-:S05]  /*0820*/  @!P2 LEA R16, P5, R14, R10, 0x1 ;  /* 0x0000000a0e10a211 */ /* 0x002fca00078a08ff */
[----:B------:R-:W1:Y:S01]  /*0830*/  LDC.64 R34, c[0x0][0x3b0] ;  /* 0x0000ec00ff227b82 */ /* 0x000e620000000a00 */
[----:B------:R-:W-:Y:S02]  /*0840*/  @!P2 LEA.HI.X R17, R14, R11, R29, 0x1, P5 ;  /* 0x0000000b0e11a211 */ /* 0x000fe400028f0c1d */
[----:B------:R-:W-:Y:S02]  /*0850*/  CS2R R10, SRZ ;  /* 0x00000000000a7805 */ /* 0x000fe4000001ff00 */
[----:B------:R-:W-:-:S03]  /*0860*/  CS2R R14, SRZ ;  /* 0x00000000000e7805 */ /* 0x000fc6000001ff00 */
[----:B------:R-:W3:Y:S01]  /*0870*/  @!P3 LDC.64 R28, c[0x0][0x380] ;  /* 0x0000e000ff1cbb82 */ /* 0x000ee20000000a00 */
[----:B------:R-:W-:Y:S01]  /*0880*/  @!P0 IMAD.WIDE.U32 R60, R55, R38, R32 ;  /* 0x00000026373c8225 */ /* 0x000fe200078e0020 */
[----:B------:R4:W3:Y:S01]  /*0890*/  @!P2 LDG.E.128 R8, desc[UR4][R18.64] ;  /* 0x000000041208a981 */ /* 0x0008e2000c1e1d00 */
[----:B------:R-:W-:-:S05]  /*08a0*/  CS2R R20, SRZ ;  /* 0x0000000000147805 */ /* 0x000fca000001ff00 */
[----:B------:R-:W1:Y:S01]  /*08b0*/  @!P0 LDC.64 R36, c[0x0][0x380] ;  /* 0x0000e000ff248b82 */ /* 0x000e620000000a00 */
[----:B------:R2:W3:Y:S01]  /*08c0*/  @!P2 LDG.E.128 R12, desc[UR4][R16.64] ;  /* 0x00000004100ca981 */ /* 0x0004e2000c1e1d00 */
[----:B------:R-:W-:Y:S02]  /*08d0*/  CS2R R22, SRZ ;  /* 0x0000000000167805 */ /* 0x000fe4000001ff00 */
[----:B----4-:R-:W-:-:S04]  /*08e0*/  CS2R R18, SRZ ;  /* 0x0000000000127805 */ /* 0x010fc8000001ff00 */
[----:B------:R-:W4:Y:S01]  /*08f0*/  LDC.64 R32, c[0x0][0x3b0] ;  /* 0x0000ec00ff207b82 */ /* 0x000f220000000a00 */
[----:B------:R3:W4:Y:S01]  /*0900*/  @!P1 LDG.E.128 R20, desc[UR4][R46.64] ;  /* 0x000000042e149981 */ /* 0x000722000c1e1d00 */
[----:B--2---:R-:W-:Y:S01]  /*0910*/  CS2R R16, SRZ ;  /* 0x0000000000107805 */ /* 0x004fe2000001ff00 */
[----:B------:R-:W-:-:S05]  /*0920*/  @!P3 IMAD R50, R50, R26, RZ ;  /* 0x0000001a3232b224 */ /* 0x000fca00078e02ff */
[----:B------:R2:W4:Y:S01]  /*0930*/  @!P1 LDG.E.128 R16, desc[UR4][R56.64] ;  /* 0x0000000438109981 */ /* 0x000522000c1e1d00 */
[----:B------:R-:W-:Y:S01]  /*0940*/  @!P3 IADD3 R54, PT, PT, R59, R54, RZ ;  /* 0x000000363b36b210 */ /* 0x000fe20007ffe0ff */
[----:B------:R-:W-:Y:S01]  /*0950*/  @!P3 IMAD R27, R48, R27, R50 ;  /* 0x0000001b301bb224 */ /* 0x000fe200078e0232 */
[----:B---3--:R-:W-:Y:S02]  /*0960*/  @!P3 LEA R46, P1, R58, R28, 0x1 ;  /* 0x0000001c3a2eb211 */ /* 0x008fe400078208ff */
[----:B--2---:R-:W-:Y:S02]  /*0970*/  @!P0 MOV R56, R24 ;  /* 0x0000001800388202 */ /* 0x004fe40000000f00 */
[----:B------:R-:W-:Y:S01]  /*0980*/  @!P0 MOV R57, R25 ;  /* 0x0000001900398202 */ /* 0x000fe20000000f00 */
[----:B------:R-:W-:-:S04]  /*0990*/  @!P3 IMAD.WIDE.U32 R24, R48, R26, R24 ;  /* 0x0000001a3018b225 */ /* 0x000fc800078e0018 */
[-C--:B0-----:R-:W-:Y:S02]  /*09a0*/  @!P0 IMAD R26, R51, R30.reuse, RZ ;  /* 0x0000001e331a8224 */ /* 0x081fe400078e02ff */
[----:B------:R-:W-:Y:S01]  /*09b0*/  @!P0 IMAD.WIDE.U32 R56, R49, R30, R56 ;  /* 0x0000001e31388225 */ /* 0x000fe200078e0038 */
[----:B------:R-:W-:-:S03]  /*09c0*/  @!P3 LEA.HI.X R47, R58, R29, R54, 0x1, P1 ;  /* 0x0000001d3a2fb211 */ /* 0x000fc600008f0c36 */
[----:B------:R-:W-:Y:S01]  /*09d0*/  @!P0 IMAD R31, R49, R31, R26 ;  /* 0x0000001f311f8224 */ /* 0x000fe200078e021a */
[----:B------:R-:W-:Y:S02]  /*09e0*/  @!P0 IADD3 R39, PT, PT, R61, R39, RZ ;  /* 0x000000273d278210 */ /* 0x000fe40007ffe0ff */
[----:B-1----:R-:W-:Y:S02]  /*09f0*/  @!P0 LEA R50, P1, R60, R36, 0x1 ;  /* 0x000000243c328211 */ /* 0x002fe400078208ff */
[----:B------:R-:W-:Y:S02]  /*0a00*/  @!P3 IADD3 R27, PT, PT, R25, R27, RZ ;  /* 0x0000001b191bb210 */ /* 0x000fe40007ffe0ff */
[----:B------:R-:W-:Y:S02]  /*0a10*/  @!P3 LEA R34, P2, R24, R34, 0x1 ;  /* 0x000000221822b211 */ /* 0x000fe400078408ff */
[----:B------:R-:W-:Y:S02]  /*0a20*/  CS2R R28, SRZ ;  /* 0x00000000001c7805 */ /* 0x000fe4000001ff00 */
[----:B------:R-:W-:-:S02]  /*0a30*/  @!P0 IADD3 R36, PT, PT, R57, R31, RZ ;  /* 0x0000001f39248210 */ /* 0x000fc40007ffe0ff */
[----:B------:R-:W-:Y:S02]  /*0a40*/  CS2R R30, SRZ ;  /* 0x00000000001e7805 */ /* 0x000fe4000001ff00 */
[----:B------:R-:W-:Y:S02]  /*0a50*/  @!P0 LEA.HI.X R51, R60, R37, R39, 0x1, P1 ;  /* 0x000000253c338211 */ /* 0x000fe400008f0c27 */
[----:B------:R-:W-:Y:S02]  /*0a60*/  @!P3 LEA.HI.X R35, R24, R35, R27, 0x1, P2 ;  /* 0x000000231823b211 */ /* 0x000fe400010f0c1b */
[C---:B----4-:R-:W-:Y:S02]  /*0a70*/  @!P0 LEA R48, P1, R56.reuse, R32, 0x1 ;  /* 0x0000002038308211 */ /* 0x050fe400078208ff */
[----:B------:R-:W-:Y:S02]  /*0a80*/  CS2R R24, SRZ ;  /* 0x0000000000187805 */ /* 0x000fe4000001ff00 */
[----:B------:R-:W-:Y:S01]  /*0a90*/  CS2R R26, SRZ ;  /* 0x00000000001a7805 */ /* 0x000fe2000001ff00 */
[----:B------:R0:W2:Y:S01]  /*0aa0*/  @!P3 LDG.E.128 R28, desc[UR4][R34.64] ;  /* 0x00000004221cb981 */ /* 0x0000a2000c1e1d00 */
[----:B------:R-:W-:-:S02]  /*0ab0*/  @!P0 LEA.HI.X R49, R56, R33, R36, 0x1, P1 ;  /* 0x0000002138318211 */ /* 0x000fc400008f0c24 */
[----:B------:R-:W-:Y:S02]  /*0ac0*/  CS2R R32, SRZ ;  /* 0x0000000000207805 */ /* 0x000fe4000001ff00 */
[----:B------:R-:W-:Y:S02]  /*0ad0*/  CS2R R36, SRZ ;  /* 0x0000000000247805 */ /* 0x000fe4000001ff00 */
[----:B------:R-:W-:Y:S01]  /*0ae0*/  CS2R R38, SRZ ;  /* 0x0000000000267805 */ /* 0x000fe2000001ff00 */
[----:B------:R1:W3:Y:S01]  /*0af0*/  @!P3 LDG.E.128 R24, desc[UR4][R46.64] ;  /* 0x000000042e18b981 */ /* 0x0002e2000c1e1d00 */
[----:B0-----:R-:W-:-:S04]  /*0b00*/  CS2R R34, SRZ ;  /* 0x0000000000227805 */ /* 0x001fc8000001ff00 */
[----:B------:R0:W4:Y:S01]  /*0b10*/  @!P0 LDG.E.128 R36, desc[UR4][R48.64] ;  /* 0x0000000430248981 */ /* 0x000122000c1e1d00 */
[----:B-1----:R-:W1:Y:S03]  /*0b20*/  LDC.64 R46, c[0x0][0x400] ;  /* 0x00010000ff2e7b82 */ /* 0x002e660000000a00 */
[----:B------:R0:W4:Y:S01]  /*0b30*/  @!P0 LDG.E.128 R32, desc[UR4][R50.64] ;  /* 0x0000000432208981 */ /* 0x000122000c1e1d00 */
[----:B------:R-:W-:-:S04]  /*0b40*/  ISETP.GE.AND P0, PT, R4, R7, PT ;  /* 0x000000070400720c */ /* 0x000fc80003f06270 */
[----:B------:R-:W-:Y:S01]  /*0b50*/  ISETP.GT.U32.OR P0, PT, R4, 0x3f, P0 ;  /* 0x0000003f0400780c */ /* 0x000fe20000704470 */
[----:B0-----:R-:W0:-:S12]  /*0b60*/  LDC.64 R48, c[0x0][0x408] ;  /* 0x00010200ff307b82 */ /* 0x001e180000000a00 */
[----:B------:R-:W-:Y:S01]  /*0b70*/  @!P0 IADD3 R55, PT, PT, R5, R4, RZ ;  /* 0x0000000405378210 */ /* 0x000fe20007ffe0ff */
[----:B------:R-:W0:Y:S03]  /*0b80*/  @!P0 LDC.64 R50, c[0x0][0x3f8] ;  /* 0x0000fe00ff328b82 */ /* 0x000e260000000a00 */
[----:B------:R-:W-:-:S04]  /*0b90*/  @!P0 IADD3 R42, P1, PT, R55, R42, RZ ;  /* 0x0000002a372a8210 */ /* 0x000fc80007f3e0ff */
[----:B------:R-:W-:-:S03]  /*0ba0*/  @!P0 IADD3.X R43, PT, PT, RZ, R43, RZ, P1, !PT ;  /* 0x0000002bff2b8210 */ /* 0x000fc60000ffe4ff */
[----:B-1----:R-:W-:-:S04]  /*0bb0*/  @!P0 IMAD.WIDE.U32 R42, R46, UR6, R42 ;  /* 0x000000062e2a8c25 */ /* 0x002fc8000f8e002a */
[----:B------:R-:W-:Y:S02]  /*0bc0*/  @!P0 IMAD R43, R47, UR6, R43 ;  /* 0x000000062f2b8c24 */ /* 0x000fe4000f8e022b */
[----:B0-----:R-:W-:-:S04]  /*0bd0*/  @!P0 IMAD.WIDE.U32 R42, R41, R48, R42 ;  /* 0x00000030292a8225 */ /* 0x001fc800078e002a */
[----:B------:R-:W-:Y:S01]  /*0be0*/  @!P0 IMAD R49, R41, R49, R43 ;  /* 0x0000003129318224 */ /* 0x000fe200078e022b */
[----:B------:R-:W-:-:S04]  /*0bf0*/  @!P0 LEA R50, P1, R42, R50, 0x2 ;  /* 0x000000322a328211 */ /* 0x000fc800078210ff */
[----:B------:R-:W-:Y:S02]  /*0c00*/  @!P0 LEA.HI.X R51, R42, R51, R49, 0x2, P1 ;  /* 0x000000332a338211 */ /* 0x000fe400008f1431 */
[----:B------:R-:W-:-:S06]  /*0c10*/  MOV R49, 0x7f800000 ;  /* 0x7f80000000317802 */ /* 0x000fcc0000000f00 */
[----:B------:R0:W5:Y:S01]  /*0c20*/  @!P0 LDG.E R49, desc[UR4][R50.64] ;  /* 0x0000000432318981 */ /* 0x000162000c1e1900 */
[--C-:B------:R-:W-:Y:S02]  /*0c30*/  HADD2.F32 R47, -RZ, R8.reuse.H1_H1 ;  /* 0x30000008ff2f7230 */ /* 0x100fe40000004100 */
[----:B------:R-:W-:Y:S02]  /*0c40*/  HADD2.F32 R42, -RZ, R8.H0_H0 ;  /* 0x20000008ff2a7230 */ /* 0x000fe40000004100 */
[--C-:B------:R-:W-:Y:S02]  /*0c50*/  HADD2.F32 R48, -RZ, R12.reuse.H1_H1 ;  /* 0x3000000cff307230 */ /* 0x100fe40000004100 */
[----:B------:R-:W-:-:S03]  /*0c60*/  HADD2.F32 R55, -RZ, R12.H0_H0 ;  /* 0x2000000cff377230 */ /* 0x000fc60000004100 */
[----:B------:R-:W-:Y:S01]  /*0c70*/  FMUL.FTZ R59, R47, R48 ;  /* 0x000000302f3b7220 */ /* 0x000fe20000410000 */
[--C-:B------:R-:W-:Y:S02]  /*0c80*/  HADD2.F32 R48, -RZ, R14.reuse.H0_H0 ;  /* 0x2000000eff307230 */ /* 0x100fe40000004100 */
[----:B------:R-:W-:Y:S02]  /*0c90*/  HADD2.F32 R47, -RZ, R14.H1_H1 ;  /* 0x3000000eff2f7230 */ /* 0x000fe40000004100 */
[----:B------:R-:W-:Y:S02]  /*0ca0*/  HADD2.F32 R57, -RZ, R20.H1_H1 ;  /* 0x30000014ff397230 */ /* 0x000fe40000004100 */
[----:B------:R-:W-:Y:S01]  /*0cb0*/  FFMA.FTZ R55, R42, R55, R59 ;  /* 0x000000372a377223 */ /* 0x000fe2000001003b */
[----:B------:R-:W-:Y:S02]  /*0cc0*/  HADD2.F32 R8, -RZ, R9.H0_H0 ;  /* 0x20000009ff087230 */ /* 0x000fe40000004100 */
[----:B0-----:R-:W-:-:S02]  /*0cd0*/  HADD2.F32 R51, -RZ, R13.H0_H0 ;  /* 0x2000000dff337230 */ /* 0x001fc40000004100 */
[--C-:B------:R-:W-:Y:S02]  /*0ce0*/  HADD2.F32 R14, -RZ, R16.reuse.H1_H1 ;  /* 0x30000010ff0e7230 */ /* 0x100fe40000004100 */
[----:B------:R-:W-:Y:S02]  /*0cf0*/  HADD2.F32 R50, -RZ, R13.H1_H1 ;  /* 0x3000000dff327230 */ /* 0x000fe40000004100 */
[--C-:B------:R-:W-:Y:S02]  /*0d00*/  HADD2.F32 R13, -RZ, R15.reuse.H0_H0 ;  /* 0x2000000fff0d7230 */ /* 0x100fe40000004100 */
[----:B------:R-:W-:Y:S02]  /*0d10*/  HADD2.F32 R12, -RZ, R15.H1_H1 ;  /* 0x3000000fff0c7230 */ /* 0x000fe40000004100 */
[----:B------:R-:W-:Y:S01]  /*0d20*/  FMUL.FTZ R57, R14, R57 ;  /* 0x000000390e397220 */ /* 0x000fe20000410000 */
[----:B------:R-:W-:Y:S02]  /*0d30*/  HADD2.F32 R16, -RZ, R16.H0_H0 ;  /* 0x20000010ff107230 */ /* 0x000fe40000004100 */
[----:B------:R-:W-:-:S02]  /*0d40*/  HADD2.F32 R15, -RZ, R20.H0_H0 ;  /* 0x20000014ff0f7230 */ /* 0x000fc40000004100 */
[----:B------:R-:W-:Y:S01]  /*0d50*/  FFMA.FTZ R14, R8, R51, R55 ;  /* 0x00000033080e7223 */ /* 0x000fe20000010037 */
[----:B------:R-:W-:Y:S02]  /*0d60*/  HADD2.F32 R43, -RZ, R9.H1_H1 ;  /* 0x30000009ff2b7230 */ /* 0x000fe40000004100 */
[----:B------:R-:W-:Y:S02]  /*0d70*/  HADD2.F32 R8, -RZ, R17.H0_H0 ;  /* 0x20000011ff087230 */ /* 0x000fe40000004100 */
[----:B------:R-:W-:Y:S01]  /*0d80*/  FFMA.FTZ R15, R16, R15, R57 ;  /* 0x0000000f100f7223 */ /* 0x000fe20000010039 */
[----:B------:R-:W-:Y:S02]  /*0d90*/  HADD2.F32 R51, -RZ, R21.H0_H0 ;  /* 0x20000015ff337230 */ /* 0x000fe40000004100 */
[----:B------:R-:W-:Y:S01]  /*0da0*/  FFMA.FTZ R50, R43, R50, R14 ;  /* 0x000000322b327223 */ /* 0x000fe2000001000e */
[----:B------:R-:W-:Y:S02]  /*0db0*/  HADD2.F32 R9, -RZ, R10.H0_H0 ;  /* 0x2000000aff097230 */ /* 0x000fe40000004100 */
[----:B------:R-:W-:-:S02]  /*0dc0*/  HADD2.F32 R17, -RZ, R17.H1_H1 ;  /* 0x30000011ff117230 */ /* 0x000fc40000004100 */
[----:B------:R-:W-:Y:S01]  /*0dd0*/  FFMA.FTZ R16, R8, R51, R15 ;  /* 0x0000003308107223 */ /* 0x000fe2000001000f */
[----:B------:R-:W-:Y:S02]  /*0de0*/  HADD2.F32 R14, -RZ, R21.H1_H1 ;  /* 0x30000015ff0e7230 */ /* 0x000fe40000004100 */
[----:B------:R-:W-:Y:S01]  /*0df0*/  FFMA.FTZ R15, R9, R48, R50 ;  /* 0x00000030090f7223 */ /* 0x000fe20000010032 */
[----:B------:R-:W-:Y:S02]  /*0e00*/  HADD2.F32 R46, -RZ, R10.H1_H1 ;  /* 0x3000000aff2e7230 */ /* 0x000fe40000004100 */
[----:B------:R-:W-:Y:S02]  /*0e10*/  HADD2.F32 R8, -RZ, R18.H0_H0 ;  /* 0x20000012ff087230 */ /* 0x000fe40000004100 */
[----:B------:R-:W-:Y:S01]  /*0e20*/  FFMA.FTZ R17, R17, R14, R16 ;  /* 0x0000000e11117223 */ /* 0x000fe20000010010 */
[----:B------:R-:W-:Y:S02]  /*0e30*/  HADD2.F32 R9, -RZ, R22.H0_H0 ;  /* 0x20000016ff097230 */ /* 0x000fe40000004100 */
[----:B------:R-:W-:Y:S01]  /*0e40*/  FFMA.FTZ R47, R46, R47, R15 ;  /* 0x0000002f2e2f7223 */ /* 0x000fe2000001000f */
[----:B------:R-:W-:-:S02]  /*0e50*/  HADD2.F32 R10, -RZ, R11.H0_H0 ;  /* 0x2000000bff0a7230 */ /* 0x000fc40000004100 */
[----:B------:R-:W-:Y:S02]  /*0e60*/  HADD2.F32 R18, -RZ, R18.H1_H1 ;  /* 0x30000012ff127230 */ /* 0x000fe40000004100 */
[----:B------:R-:W-:Y:S01]  /*0e70*/  FFMA.FTZ R17, R8, R9, R17 ;  /* 0x0000000908117223 */ /* 0x000fe20000010011 */
[----:B------:R-:W-:Y:S02]  /*0e80*/  HADD2.F32 R15, -RZ, R22.H1_H1 ;  /* 0x30000016ff0f7230 */ /* 0x000fe40000004100 */
[----:B------:R-:W-:Y:S01]  /*0e90*/  FFMA.FTZ R8, R10, R13, R47 ;  /* 0x0000000d0a087223 */ /* 0x000fe2000001002f */
[----:B------:R-:W-:Y:S02]  /*0ea0*/  HADD2.F32 R11, -RZ, R11.H1_H1 ;  /* 0x3000000bff0b7230 */ /* 0x000fe40000004100 */
[----:B------:R-:W-:Y:S01]  /*0eb0*/  FFMA.FTZ R15, R18, R15, R17 ;  /* 0x0000000f120f7223 */ /* 0x000fe20000010011 */
[----:B------:R-:W-:Y:S02]  /*0ec0*/  HADD2.F32 R9, -RZ, R23.H0_H0 ;  /* 0x20000017ff097230 */ /* 0x000fe40000004100 */
[----:B------:R-:W-:Y:S01]  /*0ed0*/  FFMA.FTZ R11, R11, R12, R8 ;  /* 0x0000000c0b0b7223 */ /* 0x000fe20000010008 */
[----:B--2---:R-:W-:-:S02]  /*0ee0*/  HADD2.F32 R21, -RZ, R28.H1_H1 ;  /* 0x3000001cff157230 */ /* 0x004fc40000004100 */
[----:B------:R-:W-:Y:S02]  /*0ef0*/  HADD2.F32 R8, -RZ, R23.H1_H1 ;  /* 0x30000017ff087230 */ /* 0x000fe40000004100 */
[--C-:B---3--:R-:W-:Y:S02]  /*0f00*/  HADD2.F32 R17, -RZ, R24.reuse.H0_H0 ;  /* 0x20000018ff117230 */ /* 0x108fe40000004100 */
[----:B------:R-:W-:Y:S02]  /*0f10*/  HADD2.F32 R24, -RZ, R24.H1_H1 ;  /* 0x30000018ff187230 */ /* 0x000fe40000004100 */
[----:B------:R-:W-:Y:S02]  /*0f20*/  HADD2.F32 R22, -RZ, R28.H0_H0 ;  /* 0x2000001cff167230 */ /* 0x000fe40000004100 */
[----:B----4-:R-:W-:Y:S02]  /*0f30*/  HADD2.F32 R23, -RZ, R36.H1_H1 ;  /* 0x30000024ff177230 */ /* 0x010fe40000004100 */
[----:B------:R-:W-:Y:S01]  /*0f40*/  FMUL.FTZ R24, R24, R21 ;  /* 0x0000001518187220 */ /* 0x000fe20000410000 */
[----:B------:R-:W-:-:S02]  /*0f50*/  HADD2.F32 R18, -RZ, R32.H1_H1 ;  /* 0x30000020ff127230 */ /* 0x000fc40000004100 */
[--C-:B------:R-:W-:Y:S02]  /*0f60*/  HADD2.F32 R43, -RZ, R29.reuse.H0_H0 ;  /* 0x2000001dff2b7230 */ /* 0x100fe40000004100 */
        /* <DEDUP_REMOVED lines=10> */
[----:B------:R-:W-:Y:S02]  /*1010*/  HADD2.F32 R25, -RZ, R25.H1_H1 ;  /* 0x30000019ff197230 */ /* 0x000fe40000004100 */
[----:B------:R-:W-:Y:S02]  /*1020*/  HADD2.F32 R10, -RZ, R19.H0_H0 ;  /* 0x20000013ff0a7230 */ /* 0x000fe40000004100 */
        /* <DEDUP_REMOVED lines=25> */
[----:B------:R-:W-:Y:S02]  /*11c0*/  HADD2.F32 R12, -RZ, R31.H1_H1 ;  /* 0x3000001fff0c7230 */ /* 0x000fe40000004100 */
[----:B------:R-:W-:Y:S01]  /*11d0*/  FFMA.FTZ R16, R13, R16, R34 ;  /* 0x000000100d107223 */ /* 0x000fe20000010022 */
[----:B------:R-:W-:Y:S02]  /*11e0*/  HADD2.F32 R35, -RZ, R35.H1_H1 ;  /* 0x30000023ff237230 */ /* 0x000fe40000004100 */
[----:B------:R-:W-:Y:S02]  /*11f0*/  HADD2.F32 R14, -RZ, R39.H1_H1 ;  /* 0x30000027ff0e7230 */ /* 0x000fe40000004100 */
[----:B------:R-:W-:Y:S01]  /*1200*/  FFMA.FTZ R10, R19, R8, R10 ;  /* 0x00000008130a7223 */ /* 0x000fe2000001000a */
[----:B------:R-:W-:Y:S01]  /*1210*/  FFMA.FTZ R26, R27, R12, R26 ;  /* 0x0000000c1b1a7223 */ /* 0x000fe2000001001a */
[----:B------:R-:W0:Y:S01]  /*1220*/  SHFL.BFLY PT, R8, R11, 0x8, 0x1f ;  /* 0x0d001f000b087f89 */ /* 0x000e2200000e0000 */
[----:B------:R-:W-:-:S03]  /*1230*/  FFMA.FTZ R16, R35, R14, R16 ;  /* 0x0000000e23107223 */ /* 0x000fc60000010010 */
[----:B------:R-:W1:Y:S04]  /*1240*/  SHFL.BFLY PT, R9, R10, 0x8, 0x1f ;  /* 0x0d001f000a097f89 */ /* 0x000e6800000e0000 */
[----:B------:R-:W2:Y:S04]  /*1250*/  SHFL.BFLY PT, R13, R26, 0x8, 0x1f ;  /* 0x0d001f001a0d7f89 */ /* 0x000ea800000e0000 */
[----:B------:R-:W3:Y:S01]  /*1260*/  SHFL.BFLY PT, R17, R16, 0x8, 0x1f ;  /* 0x0d001f0010117f89 */ /* 0x000ee200000e0000 */
[----:B0-----:R-:W-:Y:S01]  /*1270*/  FADD.FTZ R8, R11, R8 ;  /* 0x000000080b087221 */ /* 0x001fe20000010000 */
[----:B-1----:R-:W-:-:S04]  /*1280*/  FADD.FTZ R12, R10, R9 ;  /* 0x000000090a0c7221 */ /* 0x002fc80000010000 */
[----:B------:R-:W0:Y:S01]  /*1290*/  SHFL.BFLY PT, R9, R8, 0x4, 0x1f ;  /* 0x0c801f0008097f89 */ /* 0x000e2200000e0000 */
[----:B--2---:R-:W-:Y:S01]  /*12a0*/  FADD.FTZ R15, R26, R13 ;  /* 0x0000000d1a0f7221 */ /* 0x004fe20000010000 */
[----:B---3--:R-:W-:-:S04]  /*12b0*/  FADD.FTZ R17, R16, R17 ;  /* 0x0000001110117221 */ /* 0x008fc80000010000 */
[----:B------:R-:W1:Y:S04]  /*12c0*/  SHFL.BFLY PT, R14, R15, 0x4, 0x1f ;  /* 0x0c801f000f0e7f89 */ /* 0x000e6800000e0000 */
[----:B------:R-:W2:Y:S04]  /*12d0*/  SHFL.BFLY PT, R13, R12, 0x4, 0x1f ;  /* 0x0c801f000c0d7f89 */ /* 0x000ea800000e0000 */
[----:B------:R-:W3:Y:S01]  /*12e0*/  SHFL.BFLY PT, R18, R17, 0x4, 0x1f ;  /* 0x0c801f0011127f89 */ /* 0x000ee200000e0000 */
[----:B0-----:R-:W-:-:S05]  /*12f0*/  FADD.FTZ R9, R8, R9 ;  /* 0x0000000908097221 */ /* 0x001fca0000010000 */
[----:B------:R-:W0:Y:S01]  /*1300*/  SHFL.BFLY PT, R10, R9, 0x2, 0x1f ;  /* 0x0c401f00090a7f89 */ /* 0x000e2200000e0000 */
[----:B-1----:R-:W-:Y:S01]  /*1310*/  FADD.FTZ R16, R15, R14 ;  /* 0x0000000e0f107221 */ /* 0x002fe20000010000 */
[----:B--2---:R-:W-:Y:S01]  /*1320*/  FADD.FTZ R11, R12, R13 ;  /* 0x0000000d0c0b7221 */ /* 0x004fe20000010000 */
[----:B---3--:R-:W-:-:S03]  /*1330*/  FADD.FTZ R18, R17, R18 ;  /* 0x0000001211127221 */ /* 0x008fc60000010000 */
[----:B------:R-:W1:Y:S04]  /*1340*/  SHFL.BFLY PT, R13, R16, 0x2, 0x1f ;  /* 0x0c401f00100d7f89 */ /* 0x000e6800000e0000 */
[----:B------:R-:W2:Y:S04]  /*1350*/  SHFL.BFLY PT, R14, R11, 0x2, 0x1f ;  /* 0x0c401f000b0e7f89 */ /* 0x000ea800000e0000 */
[----:B------:R-:W3:Y:S01]  /*1360*/  SHFL.BFLY PT, R19, R18, 0x2, 0x1f ;  /* 0x0c401f0012137f89 */ /* 0x000ee200000e0000 */
[----:B------:R-:W-:Y:S01]  /*1370*/  IADD3 R20, PT, PT, R53, 0x3f, RZ ;  /* 0x0000003f35147810 */ /* 0x000fe20007ffe0ff */
[----:B0-----:R-:W-:-:S03]  /*1380*/  FADD.FTZ R12, R9, R10 ;  /* 0x0000000a090c7221 */ /* 0x001fc60000010000 */
[----:B------:R-:W-:-:S04]  /*1390*/  SHF.R.S32.HI R15, RZ, 0x1f, R20 ;  /* 0x0000001fff0f7819 */ /* 0x000fc80000011414 */
[----:B------:R-:W-:Y:S01]  /*13a0*/  LEA.HI R8, R15, R20, RZ, 0x6 ;  /* 0x000000140f087211 */ /* 0x000fe200078f30ff */
[----:B-1----:R-:W-:Y:S02]  /*13b0*/  FADD.FTZ R17, R16, R13 ;  /* 0x0000000d10117221 */ /* 0x002fe40000010000 */
[----:B------:R-:W0:Y:S01]  /*13c0*/  SHFL.BFLY PT, R13, R12, 0x1, 0x1f ;  /* 0x0c201f000c0d7f89 */ /* 0x000e2200000e0000 */
[----:B--2---:R-:W-:Y:S01]  /*13d0*/  FADD.FTZ R14, R11, R14 ;  /* 0x0000000e0b0e7221 */ /* 0x004fe20000010000 */
[----:B------:R-:W-:Y:S01]  /*13e0*/  LOP3.LUT R8, R8, 0xffffffc0, RZ, 0xc0, !PT ;  /* 0xffffffc008087812 */ /* 0x000fe200078ec0ff */
[----:B---3--:R-:W-:-:S03]  /*13f0*/  FADD.FTZ R19, R18, R19 ;  /* 0x0000001312137221 */ /* 0x008fc60000010000 */
[----:B------:R-:W1:Y:S01]  /*1400*/  SHFL.BFLY PT, R15, R14, 0x1, 0x1f ;  /* 0x0c201f000e0f7f89 */ /* 0x000e6200000e0000 */
[----:B------:R-:W-:Y:S01]  /*1410*/  IADD3 R21, PT, PT, R5, R20, -R8 ;  /* 0x0000001405157210 */ /* 0x000fe20007ffe808 */
[----:B------:R-:W2:Y:S02]  /*1420*/  LDC.64 R10, c[0x0][0x440] ;  /* 0x00011000ff0a7b82 */ /* 0x000ea40000000a00 */
[----:B------:R-:W3:Y:S04]  /*1430*/  SHFL.BFLY PT, R16, R17, 0x1, 0x1f ;  /* 0x0c201f0011107f89 */ /* 0x000ee800000e0000 */
[----:B------:R-:W4:Y:S02]  /*1440*/  SHFL.BFLY PT, R18, R19, 0x1, 0x1f ;  /* 0x0c201f0013127f89 */ /* 0x000f2400000e0000 */
[----:B------:R-:W2:Y:S01]  /*1450*/  LDC.64 R8, c[0x0][0x448] ;  /* 0x00011200ff087b82 */ /* 0x000ea20000000a00 */
[----:B------:R-:W-:-:S02]  /*1460*/  IADD3 R21, PT, PT, R20, -R21, RZ ;  /* 0x8000001514157210 */ /* 0x000fc40007ffe0ff */
[----:B------:R-:W-:Y:S02]  /*1470*/  ISETP.NE.AND P1, PT, R44, RZ, PT ;  /* 0x000000ff2c00720c */ /* 0x000fe40003f25270 */
[----:B------:R-:W-:Y:S02]  /*1480*/  SHF.L.U32 R20, R0, 0xd, RZ ;  /* 0x0000000d00147819 */ /* 0x000fe400000006ff */
[----:B------:R-:W-:-:S04]  /*1490*/  SHF.L.U32 R23, R4, 0x2, RZ ;  /* 0x0000000204177819 */ /* 0x000fc800000006ff */
[----:B------:R-:W-:Y:S02]  /*14a0*/  LOP3.LUT R23, R23, R20, RZ, 0xfc, !PT ;  /* 0x0000001417177212 */ /* 0x000fe400078efcff */
[----:B------:R-:W-:Y:S02]  /*14b0*/  SHF.L.U32 R20, R3, 0x7, RZ ;  /* 0x0000000703147819 */ /* 0x000fe400000006ff */
[----:B------:R-:W-:Y:S01]  /*14c0*/  ISETP.GE.AND P0, PT, R4, R21, PT ;  /* 0x000000150400720c */ /* 0x000fe20003f06270 */
[----:B0-----:R-:W-:Y:S01]  /*14d0*/  FADD.FTZ R21, R12, R13 ;  /* 0x0000000d0c157221 */ /* 0x001fe20000010000 */
[----:B------:R-:W-:Y:S01]  /*14e0*/  IADD3 R12, P2, PT, R20, R23, RZ ;  /* 0x00000017140c7210 */ /* 0x000fe20007f5e0ff */
[----:B------:R-:W-:Y:S01]  /*14f0*/  BSSY.RECONVERGENT B0, `(.L_x_126) ;  /* 0x0000021000007945 */ /* 0x000fe20003800200 */
[----:B------:R-:W-:Y:S01]  /*1500*/  ISETP.GT.U32.OR P0, PT, R4, 0x3f, P0 ;  /* 0x0000003f0400780c */ /* 0x000fe20000704470 */
[----:B-1----:R-:W-:Y:S01]  /*1510*/  FADD.FTZ R22, R14, R15 ;  /* 0x0000000f0e167221 */ /* 0x002fe20000010000 */
[----:B------:R-:W-:Y:S01]  /*1520*/  LEA.HI.X.SX32 R13, R20, RZ, 0x1, P2 ;  /* 0x000000ff140d7211 */ /* 0x000fe200010f0eff */
[----:B---3--:R-:W-:Y:S01]  /*1530*/  FADD.FTZ R23, R17, R16 ;  /* 0x0000001011177221 */ /* 0x008fe20000010000 */
[----:B----4-:R-:W-:Y:S01]  /*1540*/  FADD.FTZ R18, R19, R18 ;  /* 0x0000001213127221 */ /* 0x010fe20000010000 */
[----:B------:R-:W-:Y:S01]  /*1550*/  SHF.R.S32.HI R20, RZ, 0x1f, R3 ;  /* 0x0000001fff147819 */ /* 0x000fe20000011403 */
[----:B------:R-:W-:Y:S07]  /*1560*/  @P1 BRA `(.L_x_127) ;  /* 0x0000000000641947 */ /* 0x000fee0003800000 */
[----:B------:R-:W0:Y:S01]  /*1570*/  LDC.64 R16, c[0x0][0x3e8] ;  /* 0x0000fa00ff107b82 */ /* 0x000e220000000a00 */
[----:B------:R-:W1:Y:S01]  /*1580*/  LDCU.64 UR8, c[0x0][0x3f0] ;  /* 0x00007e00ff0877ac */ /* 0x000e620008000a00 */
[----:B------:R-:W-:Y:S02]  /*1590*/  IADD3 R14, P1, PT, R5, R3, RZ ;  /* 0x00000003050e7210 */ /* 0x000fe40007f3e0ff */
[-C--:B------:R-:W-:Y:S01]  /*15a0*/  ISETP.GE.AND P4, PT, R6, R7.reuse, PT ;  /* 0x000000070600720c */ /* 0x080fe20003f86270 */
[----:B------:R-:W3:Y:S01]  /*15b0*/  LDCU.64 UR10, c[0x0][0x3d0] ;  /* 0x00007a00ff0a77ac */ /* 0x000ee20008000a00 */
[----:B------:R-:W-:Y:S02]  /*15c0*/  IADD3.X R15, PT, PT, RZ, R20, RZ, P1, !PT ;  /* 0x00000014ff0f7210 */ /* 0x000fe40000ffe4ff */
[-C--:B------:R-:W-:Y:S02]  /*15d0*/  ISETP.GE.AND P1, PT, R52, R7.reuse, PT ;  /* 0x000000073400720c */ /* 0x080fe40003f26270 */
[----:B------:R-:W-:Y:S01]  /*15e0*/  ISETP.GE.AND P3, PT, R40, R7, PT ;  /* 0x000000072800720c */ /* 0x000fe20003f66270 */
[----:B0-----:R-:W-:-:S04]  /*15f0*/  IMAD.WIDE.U32 R14, R16, UR6, R14 ;  /* 0x00000006100e7c25 */ /* 0x001fc8000f8e000e */
[----:B------:R-:W-:Y:S01]  /*1600*/  IMAD R15, R17, UR6, R15 ;  /* 0x00000006110f7c24 */ /* 0x000fe2000f8e020f */
[----:B------:R-:W-:Y:S01]  /*1610*/  FSEL R17, R22, RZ, !P3 ;  /* 0x000000ff16117208 */ /* 0x000fe20005800000 */
[----:B-1----:R-:W-:-:S04]  /*1620*/  IMAD.WIDE.U32 R14, R41, UR8, R14 ;  /* 0x00000008290e7c25 */ /* 0x002fc8000f8e000e */
[----:B------:R-:W-:Y:S01]  /*1630*/  IMAD R16, R41, UR9, R15 ;  /* 0x0000000929107c24 */ /* 0x000fe2000f8e020f */
[----:B------:R-:W-:-:S04]  /*1640*/  IADD3 R15, P2, PT, R6, R14, RZ ;  /* 0x0000000e060f7210 */ /* 0x000fc80007f5e0ff */
[----:B------:R-:W-:Y:S02]  /*1650*/  IADD3.X R16, PT, PT, RZ, R16, RZ, P2, !PT ;  /* 0x00000010ff107210 */ /* 0x000fe400017fe4ff */
[----:B---3--:R-:W-:Y:S02]  /*1660*/  LEA R14, P5, R15, UR10, 0x2 ;  /* 0x0000000a0f0e7c11 */ /* 0x008fe4000f8a10ff */
[----:B------:R-:W-:Y:S02]  /*1670*/  ISETP.GE.AND P2, PT, R45, R7, PT ;  /* 0x000000072d00720c */ /* 0x000fe40003f46270 */
[----:B------:R-:W-:Y:S02]  /*1680*/  FSEL R7, R21, RZ, !P4 ;  /* 0x000000ff15077208 */ /* 0x000fe40006000000 */
[----:B------:R-:W-:Y:S02]  /*1690*/  LEA.HI.X R15, R15, UR11, R16, 0x2, P5 ;  /* 0x0000000b0f0f7c11 */ /* 0x000fe4000a8f1410 */
[----:B------:R-:W-:-:S02]  /*16a0*/  FSEL R19, R23, RZ, !P2 ;  /* 0x000000ff17137208 */ /* 0x000fc40005000000 */
[----:B------:R-:W-:Y:S01]  /*16b0*/  FSEL R21, R18, RZ, !P1 ;  /* 0x000000ff12157208 */ /* 0x000fe20004800000 */
[----:B------:R0:W-:Y:S04]  /*16c0*/  STG.E desc[UR4][R14.64], R7 ;  /* 0x000000070e007986 */ /* 0x0001e8000c101904 */
[----:B------:R0:W-:Y:S04]  /*16d0*/  STG.E desc[UR4][R14.64+0x40], R17 ;  /* 0x000040110e007986 */ /* 0x0001e8000c101904 */
[----:B------:R0:W-:Y:S04]  /*16e0*/  STG.E desc[UR4][R14.64+0x80], R19 ;  /* 0x000080130e007986 */ /* 0x0001e8000c101904 */
[----:B------:R0:W-:Y:S02]  /*16f0*/  STG.E desc[UR4][R14.64+0xc0], R21 ;  /* 0x0000c0150e007986 */ /* 0x0001e4000c101904 */
.L_x_127:
[----:B------:R-:W-:Y:S05]  /*1700*/  BSYNC.RECONVERGENT B0 ;  /* 0x0000000000007941 */ /* 0x000fea0003800200 */
.L_x_126:
[----:B------:R-:W-:Y:S04]  /*1710*/  BSSY.RECONVERGENT B0, `(.L_x_128) ;  /* 0x0000012000007945 */ /* 0x000fe80003800200 */
[----:B------:R-:W-:Y:S05]  /*1720*/  @P0 BRA `(.L_x_129) ;  /* 0x0000000000400947 */ /* 0x000fea0003800000 */
[----:B0-----:R-:W0:Y:S01]  /*1730*/  LDC.64 R14, c[0x0][0x418] ;  /* 0x00010600ff0e7b82 */ /* 0x001e220000000a00 */
[----:B------:R-:W-:Y:S01]  /*1740*/  IADD3 R6, PT, PT, R5, R4, RZ ;  /* 0x0000000405067210 */ /* 0x000fe20007ffe0ff */
[----:B------:R-:W1:Y:S03]  /*1750*/  LDCU.64 UR8, c[0x0][0x420] ;  /* 0x00008400ff0877ac */ /* 0x000e660008000a00 */
[----:B------:R-:W-:Y:S01]  /*1760*/  IADD3 R6, P0, PT, R6, R3, RZ ;  /* 0x0000000306067210 */ /* 0x000fe20007f1e0ff */
[C---:B-----5:R-:W-:Y:S02]  /*1770*/  FMUL.FTZ R3, R49.reuse, 1.4426950216293334961 ;  /* 0x3fb8aa3b31037820 */ /* 0x060fe40000410000 */
[----:B------:R-:W3:Y:S01]  /*1780*/  LDC.64 R16, c[0x0][0x410] ;  /* 0x00010400ff107b82 */ /* 0x000ee20000000a00 */
[----:B------:R-:W-:Y:S02]  /*1790*/  IADD3.X R7, PT, PT, RZ, R20, RZ, P0, !PT ;  /* 0x00000014ff077210 */ /* 0x000fe400007fe4ff */
[----:B------:R-:W-:-:S04]  /*17a0*/  FSETP.NEU.FTZ.AND P0, PT, R49, -INF , PT ;  /* 0xff8000003100780b */ /* 0x000fc80003f1d000 */
[----:B------:R-:W-:Y:S01]  /*17b0*/  FSEL R3, R3, RZ, P0 ;  /* 0x000000ff03037208 */ /* 0x000fe20000000000 */
[----:B0-----:R-:W-:-:S04]  /*17c0*/  IMAD.WIDE.U32 R6, R14, UR6, R6 ;  /* 0x000000060e067c25 */ /* 0x001fc8000f8e0006 */
[----:B------:R-:W-:Y:S02]  /*17d0*/  IMAD R7, R15, UR6, R7 ;  /* 0x000000060f077c24 */ /* 0x000fe4000f8e0207 */
[----:B-1----:R-:W-:-:S04]  /*17e0*/  IMAD.WIDE.U32 R6, R41, UR8, R6 ;  /* 0x0000000829067c25 */ /* 0x002fc8000f8e0006 */
[----:B------:R-:W-:Y:S01]  /*17f0*/  IMAD R5, R41, UR9, R7 ;  /* 0x0000000929057c24 */ /* 0x000fe2000f8e0207 */
[----:B---3--:R-:W-:-:S04]  /*1800*/  LEA R14, P1, R6, R16, 0x2 ;  /* 0x00000010060e7211 */ /* 0x008fc800078210ff */
[----:B------:R-:W-:-:S05]  /*1810*/  LEA.HI.X R15, R6, R17, R5, 0x2, P1 ;  /* 0x00000011060f7211 */ /* 0x000fca00008f1405 */
[----:B------:R1:W-:Y:S04]  /*1820*/  STG.E desc[UR4][R14.64], R3 ;  /* 0x000000030e007986 */ /* 0x0003e8000c101904 */
.L_x_129:
[----:B------:R-:W-:Y:S05]  /*1830*/  BSYNC.RECONVERGENT B0 ;  /* 0x0000000000007941 */ /* 0x000fea0003800200 */
.L_x_128:
[----:B------:R-:W3:Y:S01]  /*1840*/  LDCU.64 UR10, c[0x0][0x458] ;  /* 0x00008b00ff0a77ac */ /* 0x000ee20008000a00 */
[----:B--2---:R-:W-:Y:S01]  /*1850*/  IMAD.WIDE.U32 R12, R10, UR6, R12 ;  /* 0x000000060a0c7c25 */ /* 0x004fe2000f8e000c */
[----:B------:R-:W2:Y:S03]  /*1860*/  LDCU.64 UR8, c[0x0][0x428] ;  /* 0x00008500ff0877ac */ /* 0x000ea60008000a00 */
[----:B------:R-:W-:Y:S02]  /*1870*/  IMAD R13, R11, UR6, R13 ;  /* 0x000000060b0d7c24 */ /* 0x000fe4000f8e020d */
[----:B0-----:R-:W-:-:S04]  /*1880*/  IMAD.WIDE.U32 R6, R41, R8, R12 ;  /* 0x0000000829067225 */ /* 0x001fc800078e000c */
[----:B------:R-:W-:Y:S01]  /*1890*/  IMAD R9, R41, R9, R7 ;  /* 0x0000000929097224 */ /* 0x000fe200078e0207 */
[----:B---3--:R-:W-:-:S04]  /*18a0*/  ISETP.NE.U32.AND P0, PT, RZ, UR10, PT ;  /* 0x0000000aff007c0c */ /* 0x008fc8000bf05070 */
[----:B------:R-:W-:Y:S02]  /*18b0*/  ISETP.NE.AND.EX P0, PT, RZ, UR11, PT, P0 ;  /* 0x0000000bff007c0c */ /* 0x000fe4000bf05300 */
[----:B--2---:R-:W-:Y:S02]  /*18c0*/  LEA R8, P1, R6, UR8, 0x2 ;  /* 0x0000000806087c11 */ /* 0x004fe4000f8210ff */
        /* <DEDUP_REMOVED lines=11> */
[----:B-1----:R-:W1:Y:S01]  /*1980*/  LDC R3, c[0x0][0x390] ;  /* 0x0000e400ff037b82 */ /* 0x002e620000000800 */
[----:B------:R-:W2:Y:S07]  /*1990*/  LDCU UR7, c[0x0][0x450] ;  /* 0x00008a00ff0777ac */ /* 0x000eae0008000800 */
[----:B------:R-:W3:Y:S01]  /*19a0*/  LDC.64 R4, c[0x0][0x458] ;  /* 0x00011600ff047b82 */ /* 0x000ee20000000a00 */
[----:B--2---:R-:W-:-:S04]  /*19b0*/  IMAD R0, R0, UR7, R2 ;  /* 0x0000000700007c24 */ /* 0x004fc8000f8e0202 */
[----:B-1----:R-:W-:-:S04]  /*19c0*/  IMAD R3, R0, R3, UR6 ;  /* 0x0000000600037e24 */ /* 0x002fc8000f8e0203 */
[----:B---3--:R-:W-:-:S05]  /*19d0*/  IMAD.WIDE R2, R3, 0x4, R4 ;  /* 0x0000000403027825 */ /* 0x008fca00078e0204 */
[----:B------:R-:W-:Y:S01]  /*19e0*/  STG.E desc[UR4][R2.64], RZ ;  /* 0x000000ff02007986 */ /* 0x000fe2000c101904 */
[----:B------:R-:W-:Y:S05]  /*19f0*/  EXIT ;  /* 0x000000000000794d */ /* 0x000fea0003800000 */
.L_x_130:
        /* <DEDUP_REMOVED lines=16> */
.L_x_185:


//--------------------- .nv.shared._ZN7cutlass13device_kernelIN5flash11enable_sm90INS1_16FlashAttnBwdSm90INS1_25CollectiveMainloopBwdSm90ILi2ELi2ELi2EN4cute5tupleIJNS5_1CILi1EEES8_S8_EEENS6_IJNS7_ILi64EEENS7_ILi128EEESB_EEENS_6half_tEfNS_4arch4Sm90ELb0ELb0ELb1ELb0ELb0ELb1ELb0ELb0ELi2ELi1ELi2ELi1ELb0EEENS1_21CollectiveEpilogueBwdISC_SD_SF_Li256ELb0ELb0ELi1EEENS1_19SingleTileSchedulerILb0ELb0ELb0ELi128EEEEEEEEEvNT_6ParamsE --------------------------
	.section	.nv.shared._ZN7cutlass13device_kernelIN5flash11enable_sm90INS1_16FlashAttnBwdSm90INS1_25CollectiveMainloopBwdSm90ILi2ELi2ELi2EN4cute5tupleIJNS5_1CILi1EEES8_S8_EEENS6_IJNS7_ILi64EEENS7_ILi128EEESB_EEENS_6half_tEfNS_4arch4Sm90ELb0ELb0ELb1ELb0ELb0ELb1ELb0ELb0ELi2ELi1ELi2ELi1ELb0EEENS1_21CollectiveEpilogueBwdISC_SD_SF_Li256ELb0ELb0ELi1EEENS1_19SingleTileSchedulerILb0ELb0ELb0ELi128EEEEEEEEEvNT_6ParamsE,"aw",@nobits
	.sectionflags	@""
	.align	16
	.zero		1024


//--------------------- .nv.shared.reserved.0     --------------------------
	.section	.nv.shared.reserved.0,"aw",@nobits
	.weak		__nv_reservedSMEM_offset_0_alias
	.size		__nv_reservedSMEM_offset_0_alias, 0, 64
	.other		__nv_reservedSMEM_offset_0_alias,@"STO_CUDA_RESERVED_SHARED STV_DEFAULT"
__nv_reservedSMEM_offset_0_alias:
	.zero		0
	.zero		64


//--------------------- .nv.global                --------------------------
	.section	.nv.global,"aw",@nobits
.nv.global:
	.type		_ZN77_INTERNAL_2ca8b6a5_41_flash_bwd_hdim128_fp16_softcapall_sm90_cu_49158569_28494cute1_E,@object
	.size		_ZN77_INTERNAL_2ca8b6a5_41_flash_bwd_hdim128_fp16_softcapall_sm90_cu_49158569_28494cute1_E,(_ZN77_INTERNAL_2ca8b6a5_41_flash_bwd_hdim128_fp16_softcapall_sm90_cu_49158569_28494cuda3std3__45__cpo6cbeginE - _ZN77_INTERNAL_2ca8b6a5_41_flash_bwd_hdim128_fp16_softcapall_sm90_cu_49158569_28494cute1_E)
_ZN77_INTERNAL_2ca8b6a5_41_flash_bwd_hdim128_fp16_softcapall_sm90_cu_49158569_28494cute1_E:
	.zero		1
	.type		_ZN77_INTERNAL_2ca8b6a5_41_flash_bwd_hdim128_fp16_softcapall_sm90_cu_49158569_28494cuda3std3__45__cpo6cbeginE,@object
	.size		_ZN77_INTERNAL_2ca8b6a5_41_flash_bwd_hdim128_fp16_softcapall_sm90_cu_49158569_28494cuda3std3__45__cpo6cbeginE,(_ZN77_INTERNAL_2ca8b6a5_41_flash_bwd_hdim128_fp16_softcapall_sm90_cu_49158569_28494cuda3std3__48in_placeE - _ZN77_INTERNAL_2ca8b6a5_41_flash_bwd_hdim128_fp16_softcapall_sm90_cu_49158569_28494cuda3std3__45__cpo6cbeginE)
_ZN77_INTERNAL_2ca8b6a5_41_flash_bwd_hdim128_fp16_softcapall_sm90_cu_49158569_28494cuda3std3__45__cpo6cbeginE:
	.zero		1
	.type		_ZN77_INTERNAL_2ca8b6a5_41_flash_bwd_hdim128_fp16_softcapall_sm90_cu_49158569_28494cuda3std3__48in_placeE,@object
	.size		_ZN77_INTERNAL_2ca8b6a5_41_flash_bwd_hdim128_fp16_softcapall_sm90_cu_49158569_28494cuda3std3__48in_placeE,(_ZN77_INTERNAL_2ca8b6a5_41_flash_bwd_hdim128_fp16_softcapall_sm90_cu_49158569_28494cuda3std6ranges3__45__cpo9iter_moveE - _ZN77_INTERNAL_2ca8b6a5_41_flash_bwd_hdim128_fp16_softcapall_sm90_cu_49158569_28494cuda3std3__48in_placeE)
_ZN77_INTERNAL_2ca8b6a5_41_flash_bwd_hdim128_fp16_softcapall_sm90_cu_49158569_28494cuda3std3__48in_placeE:
	.zero		1
	.type		_ZN77_INTERNAL_2ca8b6a5_41_flash_bwd_hdim128_fp16_softcapall_sm90_cu_49158569_28494cuda3std6ranges3__45__cpo9iter_moveE,@object
	.size		_ZN77_INTERNAL_2ca8b6a5_41_flash_bwd_hdim128_fp16_softcapall_sm90_cu_49158569_28494cuda3std6ranges3__45__cpo9iter_moveE,(_ZN77_INTERNAL_2ca8b6a5_41_flash_bwd_hdim128_fp16_softcapall_sm90_cu_49158569_28494cuda3std3__45__cpo5beginE - _ZN77_INTERNAL_2ca8b6a5_41_flash_bwd_hdim128_fp16_softcapall_sm90_cu_49158569_28494cuda3std6ranges3__45__cpo9iter_moveE)
_ZN77_INTERNAL_2ca8b6a5_41_flash_bwd_hdim128_fp16_softcapall_sm90_cu_49158569_28494cuda3std6ranges3__45__cpo9iter_moveE:
	.zero		1
	.type		_ZN77_INTERNAL_2ca8b6a5_41_flash_bwd_hdim128_fp16_softcapall_sm90_cu_49158569_28494cuda3std3__45__cpo5beginE,@object
	.size		_ZN77_INTERNAL_2ca8b6a5_41_flash_bwd_hdim128_fp16_softcapall_sm90_cu_49158569_28494cuda3std3__45__cpo5beginE,(_ZN77_INTERNAL_2ca8b6a5_41_flash_bwd_hdim128_fp16_softcapall_sm90_cu_49158569_28494cuda3std3__479_GLOBAL__N__2ca8b6a5_41_flash_bwd_hdim128_fp16_softcapall_sm90_cu_49158569_28496ignoreE - _ZN77_INTERNAL_2ca8b6a5_41_flash_bwd_hdim128_fp16_softcapall_sm90_cu_49158569_28494cuda3std3__45__cpo5beginE)
_ZN77_INTERNAL_2ca8b6a5_41_flash_bwd_hdim128_fp16_softcapall_sm90_cu_49158569_28494cuda3std3__45__cpo5beginE:
	.zero		1
	.type		_ZN77_INTERNAL_2ca8b6a5_41_flash_bwd_hdim128_fp16_softcapall_sm90_cu_49158569_28494cuda3std3__479_GLOBAL__N__2ca8b6a5_41_flash_bwd_hdim128_fp16_softcapall_sm90_cu_49158569_28496ignoreE,@object
	.size		_ZN77_INTERNAL_2ca8b6a5_41_flash_bwd_hdim128_fp16_softcapall_sm90_cu_49158569_28494cuda3std3__479_GLOBAL__N__2ca8b6a5_41_flash_bwd_hdim128_fp16_softcapall_sm90_cu_49158569_28496ignoreE,(_ZN77_INTERNAL_2ca8b6a5_41_flash_bwd_hdim128_fp16_softcapall_sm90_cu_49158569_28494cute7productE - _ZN77_INTERNAL_2ca8b6a5_41_flash_bwd_hdim128_fp16_softcapall_sm90_cu_49158569_28494cuda3std3__479_GLOBAL__N__2ca8b6a5_41_flash_bwd_hdim128_fp16_softcapall_sm90_cu_49158569_28496ignoreE)
_ZN77_INTERNAL_2ca8b6a5_41_flash_bwd_hdim128_fp16_softcapall_sm90_cu_49158569_28494cuda3std3__479_GLOBAL__N__2ca8b6a5_41_flash_bwd_hdim128_fp16_softcapall_sm90_cu_49158569_28496ignoreE:
	.zero		1
	.type		_ZN77_INTERNAL_2ca8b6a5_41_flash_bwd_hdim128_fp16_softcapall_sm90_cu_49158569_28494cute7productE,@object
	.size		_ZN77_INTERNAL_2ca8b6a5_41_flash_bwd_hdim128_fp16_softcapall_sm90_cu_49158569_28494cute7productE,(_ZN77_INTERNAL_2ca8b6a5_41_flash_bwd_hdim128_fp16_softcapall_sm90_cu_49158569_28494cuda3std3__45__cpo3endE - _ZN77_INTERNAL_2ca8b6a5_41_flash_bwd_hdim128_fp16_softcapall_sm90_cu_49158569_28494cute7productE)
_ZN77_INTERNAL_2ca8b6a5_41_flash_bwd_hdim128_fp16_softcapall_sm90_cu_49158569_28494cute7productE:
	.zero		1
	.type		_ZN77_INTERNAL_2ca8b6a5_41_flash_bwd_hdim128_fp16_softcapall_sm90_cu_49158569_28494cuda3std3__45__cpo3endE,@object
	.size		_ZN77_INTERNAL_2ca8b6a5_41_flash_bwd_hdim128_fp16_softcapall_sm90_cu_49158569_28494cuda3std3__45__cpo3endE,(_ZN77_INTERNAL_2ca8b6a5_41_flash_bwd_hdim128_fp16_softcapall_sm90_cu_49158569_28494cuda3std3__419piecewise_constructE - _ZN77_INTERNAL_2ca8b6a5_41_flash_bwd_hdim128_fp16_softcapall_sm90_cu_49158569_28494cuda3std3__45__cpo3endE)
_ZN77_INTERNAL_2ca8b6a5_41_flash_bwd_hdim128_fp16_softcapall_sm90_cu_49158569_28494cuda3std3__45__cpo3endE:
	.zero		1
	.type		_ZN77_INTERNAL_2ca8b6a5_41_flash_bwd_hdim128_fp16_softcapall_sm90_cu_49158569_28494cuda3std3__419piecewise_constructE,@object
	.size		_ZN77_INTERNAL_2ca8b6a5_41_flash_bwd_hdim128_fp16_softcapall_sm90_cu_49158569_28494cuda3std3__419piecewise_constructE,(_ZN77_INTERNAL_2ca8b6a5_41_flash_bwd_hdim128_fp16_softcapall_sm90_cu_49158569_28494cuda3std3__45__cpo4cendE - _ZN77_INTERNAL_2ca8b6a5_41_flash_bwd_hdim128_fp16_softcapall_sm90_cu_49158569_28494cuda3std3__419piecewise_constructE)
_ZN77_INTERNAL_2ca8b6a5_41_flash_bwd_hdim128_fp16_softcapall_sm90_cu_49158569_28494cuda3std3__419piecewise_constructE:
	.zero		1
	.type		_ZN77_INTERNAL_2ca8b6a5_41_flash_bwd_hdim128_fp16_softcapall_sm90_cu_49158569_28494cuda3std3__45__cpo4cendE,@object
	.size		_ZN77_INTERNAL_2ca8b6a5_41_flash_bwd_hdim128_fp16_softcapall_sm90_cu_49158569_28494cuda3std3__45__cpo4cendE,(_ZN77_INTERNAL_2ca8b6a5_41_flash_bwd_hdim128_fp16_softcapall_sm90_cu_49158569_28494cuda3std6ranges3__45__cpo4swapE - _ZN77_INTERNAL_2ca8b6a5_41_flash_bwd_hdim128_fp16_softcapall_sm90_cu_49158569_28494cuda3std3__45__cpo4cendE)
_ZN77_INTERNAL_2ca8b6a5_41_flash_bwd_hdim128_fp16_softcapall_sm90_cu_49158569_28494cuda3std3__45__cpo4cendE:
	.zero		1
	.type		_ZN77_INTERNAL_2ca8b6a5_41_flash_bwd_hdim128_fp16_softcapall_sm90_cu_49158569_28494cuda3std6ranges3__45__cpo4swapE,@object
	.size		_ZN77_INTERNAL_2ca8b6a5_41_flash_bwd_hdim128_fp16_softcapall_sm90_cu_49158569_28494cuda3std6ranges3__45__cpo4swapE,(.L_7 - _ZN77_INTERNAL_2ca8b6a5_41_flash_bwd_hdim128_fp16_softcapall_sm90_cu_49158569_28494cuda3std6ranges3__45__cpo4swapE)
_ZN77_INTERNAL_2ca8b6a5_41_flash_bwd_hdim128_fp16_softcapall_sm90_cu_49158569_28494cuda3std6ranges3__45__cpo4swapE:
	.zero		1
.L_7:


//--------------------- .nv.shared._ZN7cutlass13device_kernelIN5flash11enable_sm90INS1_16FlashAttnBwdSm90INS1_25CollectiveMainloopBwdSm90ILi2ELi2ELi2EN4cute5tupleIJNS5_1CILi1EEES8_S8_EEENS6_IJNS7_ILi64EEENS7_ILi128EEESB_EEENS_6half_tEfNS_4arch4Sm90ELb0ELb0ELb1ELb0ELb1ELb1ELb0ELb0ELi2ELi1ELi2ELi1ELb0EEENS1_21CollectiveEpilogueBwdISC_SD_SF_Li256ELb0ELb0ELi1EEENS1_19SingleTileSchedulerILb0ELb0ELb0ELi128EEEEEEEEEvNT_6ParamsE --------------------------
	.section	.nv.shared._ZN7cutlass13device_kernelIN5flash11enable_sm90INS1_16FlashAttnBwdSm90INS1_25CollectiveMainloopBwdSm90ILi2ELi2ELi2EN4cute5tupleIJNS5_1CILi1EEES8_S8_EEENS6_IJNS7_ILi64EEENS7_ILi128EEESB_EEENS_6half_tEfNS_4arch4Sm90ELb0ELb0ELb1ELb0ELb1ELb1ELb0ELb0ELi2ELi1ELi2ELi1ELb0EEENS1_21CollectiveEpilogueBwdISC_SD_SF_Li256ELb0ELb0ELi1EEENS1_19SingleTileSchedulerILb0ELb0ELb0ELi128EEEEEEEEEvNT_6ParamsE,"aw",@nobits
	.sectionflags	@""
	.align	16
	.zero		1024


//--------------------- .nv.shared._ZN7cutlass13device_kernelIN5flash11enable_sm90INS1_16FlashAttnBwdSm90INS1_25CollectiveMainloopBwdSm90ILi2ELi2ELi2EN4cute5tupleIJNS5_1CILi1EEES8_S8_EEENS6_IJNS7_ILi64EEENS7_ILi128EEESB_EEENS_6half_tEfNS_4arch4Sm90ELb0ELb0ELb1ELb0ELb0ELb1ELb0ELb0ELi2ELi1ELi2ELi1ELb0EEENS1_24CollectiveEpilogueBwdGQAISC_fSF_Li256ELb0ELb0EEENS1_19SingleTileSchedulerILb0ELb0ELb0ELi128EEEEEEEEEvNT_6ParamsE --------------------------
	.section	.nv.shared._ZN7cutlass13device_kernelIN5flash11enable_sm90INS1_16FlashAttnBwdSm90INS1_25CollectiveMainloopBwdSm90ILi2ELi2ELi2EN4cute5tupleIJNS5_1CILi1EEES8_S8_EEENS6_IJNS7_ILi64EEENS7_ILi128EEESB_EEENS_6half_tEfNS_4arch4Sm90ELb0ELb0ELb1ELb0ELb0ELb1ELb0ELb0ELi2ELi1ELi2ELi1ELb0EEENS1_24CollectiveEpilogueBwdGQAISC_fSF_Li256ELb0ELb0EEENS1_19SingleTileSchedulerILb0ELb0ELb0ELi128EEEEEEEEEvNT_6ParamsE,"aw",@nobits
	.sectionflags	@""
	.align	16
	.zero		1024


//--------------------- .nv.shared._ZN7cutlass13device_kernelIN5flash11enable_sm90INS1_16FlashAttnBwdSm90INS1_25CollectiveMainloopBwdSm90ILi2ELi2ELi2EN4cute5tupleIJNS5_1CILi1EEES8_S8_EEENS6_IJNS7_ILi64EEENS7_ILi128EEESB_EEENS_6half_tEfNS_4arch4Sm90ELb0ELb0ELb1ELb0ELb1ELb1ELb0ELb0ELi2ELi1ELi2ELi1ELb0EEENS1_24CollectiveEpilogueBwdGQAISC_fSF_Li256ELb0ELb1EEENS1_19SingleTileSchedulerILb0ELb0ELb0ELi128EEEEEEEEEvNT_6ParamsE --------------------------
	.section	.nv.shared._ZN7cutlass13device_kernelIN5flash11enable_sm90INS1_16FlashAttnBwdSm90INS1_25CollectiveMainloopBwdSm90ILi2ELi2ELi2EN4cute5tupleIJNS5_1CILi1EEES8_S8_EEENS6_IJNS7_ILi64EEENS7_ILi128EEESB_EEENS_6half_tEfNS_4arch4Sm90ELb0ELb0ELb1ELb0ELb1ELb1ELb0ELb0ELi2ELi1ELi2ELi1ELb0EEENS1_24CollectiveEpilogueBwdGQAISC_fSF_Li256ELb0ELb1EEENS1_19SingleTileSchedulerILb0ELb0ELb0ELi128EEEEEEEEEvNT_6ParamsE,"aw",@nobits
	.sectionflags	@""
	.align	16
	.zero		1024


//--------------------- .nv.shared._ZN7cutlass13device_kernelIN5flash11enable_sm90INS1_16FlashAttnBwdSm90INS1_25CollectiveMainloopBwdSm90ILi2ELi2ELi2EN4cute5tupleIJNS5_1CILi1EEES8_S8_EEENS6_IJNS7_ILi64EEENS7_ILi128EEESB_EEENS_6half_tEfNS_4arch4Sm90ELb0ELb0ELb1ELb1ELb0ELb1ELb0ELb0ELi2ELi1ELi2ELi1ELb0EEENS1_21CollectiveEpilogueBwdISC_SD_SF_Li256ELb1ELb0ELi1EEENS1_19SingleTileSchedulerILb1ELb0ELb0ELi128EEEEEEEEEvNT_6ParamsE --------------------------
	.section	.nv.shared._ZN7cutlass13device_kernelIN5flash11enable_sm90INS1_16FlashAttnBwdSm90INS1_25CollectiveMainloopBwdSm90ILi2ELi2ELi2EN4cute5tupleIJNS5_1CILi1EEES8_S8_EEENS6_IJNS7_ILi64EEENS7_ILi128EEESB_EEENS_6half_tEfNS_4arch4Sm90ELb0ELb0ELb1ELb1ELb0ELb1ELb0ELb0ELi2ELi1ELi2ELi1ELb0EEENS1_21CollectiveEpilogueBwdISC_SD_SF_Li256ELb1ELb0ELi1EEENS1_19SingleTileSchedulerILb1ELb0ELb0ELi128EEEEEEEEEvNT_6ParamsE,"aw",@nobits
	.sectionflags	@""
	.align	16
	.zero		1024


//--------------------- .nv.shared._ZN7cutlass13device_kernelIN5flash11enable_sm90INS1_16FlashAttnBwdSm90INS1_25CollectiveMainloopBwdSm90ILi2ELi2ELi2EN4cute5tupleIJNS5_1CILi1EEES8_S8_EEENS6_IJNS7_ILi64EEENS7_ILi128EEESB_EEENS_6half_tEfNS_4arch4Sm90ELb0ELb0ELb1ELb1ELb1ELb1ELb0ELb0ELi2ELi1ELi2ELi1ELb0EEENS1_21CollectiveEpilogueBwdISC_SD_SF_Li256ELb1ELb0ELi1EEENS1_19SingleTileSchedulerILb1ELb0ELb0ELi128EEEEEEEEEvNT_6ParamsE --------------------------
	.section	.nv.shared._ZN7cutlass13device_kernelIN5flash11enable_sm90INS1_16FlashAttnBwdSm90INS1_25CollectiveMainloopBwdSm90ILi2ELi2ELi2EN4cute5tupleIJNS5_1CILi1EEES8_S8_EEENS6_IJNS7_ILi64EEENS7_ILi128EEESB_EEENS_6half_tEfNS_4arch4Sm90ELb0ELb0ELb1ELb1ELb1ELb1ELb0ELb0ELi2ELi1ELi2ELi1ELb0EEENS1_21CollectiveEpilogueBwdISC_SD_SF_Li256ELb1ELb0ELi1EEENS1_19SingleTileSchedulerILb1ELb0ELb0ELi128EEEEEEEEEvNT_6ParamsE,"aw",@nobits
	.sectionflags	@""
	.align	16
	.zero		1024


//--------------------- .nv.shared._ZN7cutlass13device_kernelIN5flash11enable_sm90INS1_16FlashAttnBwdSm90INS1_25CollectiveMainloopBwdSm90ILi2ELi2ELi2EN4cute5tupleIJNS5_1CILi1EEES8_S8_EEENS6_IJNS7_ILi64EEENS7_ILi128EEESB_EEENS_6half_tEfNS_4arch4Sm90ELb0ELb0ELb1ELb1ELb0ELb1ELb0ELb0ELi2ELi1ELi2ELi1ELb0EEENS1_24CollectiveEpilogueBwdGQAISC_fSF_Li256ELb1ELb0EEENS1_19SingleTileSchedulerILb1ELb0ELb0ELi128EEEEEEEEEvNT_6ParamsE --------------------------
	.section	.nv.shared._ZN7cutlass13device_kernelIN5flash11enable_sm90INS1_16FlashAttnBwdSm90INS1_25CollectiveMainloopBwdSm90ILi2ELi2ELi2EN4cute5tupleIJNS5_1CILi1EEES8_S8_EEENS6_IJNS7_ILi64EEENS7_ILi128EEESB_EEENS_6half_tEfNS_4arch4Sm90ELb0ELb0ELb1ELb1ELb0ELb1ELb0ELb0ELi2ELi1ELi2ELi1ELb0EEENS1_24CollectiveEpilogueBwdGQAISC_fSF_Li256ELb1ELb0EEENS1_19SingleTileSchedulerILb1ELb0ELb0ELi128EEEEEEEEEvNT_6ParamsE,"aw",@nobits
	.sectionflags	@""
	.align	16
	.zero		1024


//--------------------- .nv.shared._ZN7cutlass13device_kernelIN5flash11enable_sm90INS1_16FlashAttnBwdSm90INS1_25CollectiveMainloopBwdSm90ILi2ELi2ELi2EN4cute5tupleIJNS5_1CILi1EEES8_S8_EEENS6_IJNS7_ILi64EEENS7_ILi128EEESB_EEENS_6half_tEfNS_4arch4Sm90ELb0ELb0ELb1ELb1ELb1ELb1ELb0ELb0ELi2ELi1ELi2ELi1ELb0EEENS1_24CollectiveEpilogueBwdGQAISC_fSF_Li256ELb1ELb1EEENS1_19SingleTileSchedulerILb1ELb0ELb0ELi128EEEEEEEEEvNT_6ParamsE --------------------------
	.section	.nv.shared._ZN7cutlass13device_kernelIN5flash11enable_sm90INS1_16FlashAttnBwdSm90INS1_25CollectiveMainloopBwdSm90ILi2ELi2ELi2EN4cute5tupleIJNS5_1CILi1EEES8_S8_EEENS6_IJNS7_ILi64EEENS7_ILi128EEESB_EEENS_6half_tEfNS_4arch4Sm90ELb0ELb0ELb1ELb1ELb1ELb1ELb0ELb0ELi2ELi1ELi2ELi1ELb0EEENS1_24CollectiveEpilogueBwdGQAISC_fSF_Li256ELb1ELb1EEENS1_19SingleTileSchedulerILb1ELb0ELb0ELi128EEEEEEEEEvNT_6ParamsE,"aw",@nobits
	.sectionflags	@""
	.align	16
	.zero		1024


//--------------------- .nv.shared._ZN7cutlass13device_kernelIN5flash11enable_sm90INS1_16FlashAttnBwdSm90INS1_25CollectiveMainloopBwdSm90ILi2ELi2ELi2EN4cute5tupleIJNS5_1CILi1EEES8_S8_EEENS6_IJNS7_ILi64EEENS7_ILi128EEESB_EEENS_6half_tEfNS_4arch4Sm90ELb0ELb1ELb1ELb0ELb0ELb1ELb0ELb0ELi2ELi1ELi2ELi1ELb0EEENS1_21CollectiveEpilogueBwdISC_SD_SF_Li256ELb0ELb0ELi1EEENS1_19SingleTileSchedulerILb0ELb0ELb0ELi128EEEEEEEEEvNT_6ParamsE --------------------------
	.section	.nv.shared._ZN7cutlass13device_kernelIN5flash11enable_sm90INS1_16FlashAttnBwdSm90INS1_25CollectiveMainloopBwdSm90ILi2ELi2ELi2EN4cute5tupleIJNS5_1CILi1EEES8_S8_EEENS6_IJNS7_ILi64EEENS7_ILi128EEESB_EEENS_6half_tEfNS_4arch4Sm90ELb0ELb1ELb1ELb0ELb0ELb1ELb0ELb0ELi2ELi1ELi2ELi1ELb0EEENS1_21CollectiveEpilogueBwdISC_SD_SF_Li256ELb0ELb0ELi1EEENS1_19SingleTileSchedulerILb0ELb0ELb0ELi128EEEEEEEEEvNT_6ParamsE,"aw",@nobits
	.sectionflags	@""
	.align	16
	.zero		1024


//--------------------- .nv.shared._ZN7cutlass13device_kernelIN5flash11enable_sm90INS1_16FlashAttnBwdSm90INS1_25CollectiveMainloopBwdSm90ILi2ELi2ELi2EN4cute5tupleIJNS5_1CILi1EEES8_S8_EEENS6_IJNS7_ILi64EEENS7_ILi128EEESB_EEENS_6half_tEfNS_4arch4Sm90ELb0ELb1ELb1ELb0ELb1ELb1ELb0ELb0ELi2ELi1ELi2ELi1ELb0EEENS1_21CollectiveEpilogueBwdISC_SD_SF_Li256ELb0ELb0ELi1EEENS1_19SingleTileSchedulerILb0ELb0ELb0ELi128EEEEEEEEEvNT_6ParamsE --------------------------
	.section	.nv.shared._ZN7cutlass13device_kernelIN5flash11enable_sm90INS1_16FlashAttnBwdSm90INS1_25CollectiveMainloopBwdSm90ILi2ELi2ELi2EN4cute5tupleIJNS5_1CILi1EEES8_S8_EEENS6_IJNS7_ILi64EEENS7_ILi128EEESB_EEENS_6half_tEfNS_4arch4Sm90ELb0ELb1ELb1ELb0ELb1ELb1ELb0ELb0ELi2ELi1ELi2ELi1ELb0EEENS1_21CollectiveEpilogueBwdISC_SD_SF_Li256ELb0ELb0ELi1EEENS1_19SingleTileSchedulerILb0ELb0ELb0ELi128EEEEEEEEEvNT_6ParamsE,"aw",@nobits
	.sectionflags	@""
	.align	16
	.zero		1024


//--------------------- .nv.shared._ZN7cutlass13device_kernelIN5flash11enable_sm90INS1_16FlashAttnBwdSm90INS1_25CollectiveMainloopBwdSm90ILi2ELi2ELi2EN4cute5tupleIJNS5_1CILi1EEES8_S8_EEENS6_IJNS7_ILi64EEENS7_ILi128EEESB_EEENS_6half_tEfNS_4arch4Sm90ELb0ELb1ELb1ELb0ELb0ELb1ELb0ELb0ELi2ELi1ELi2ELi1ELb0EEENS1_24CollectiveEpilogueBwdGQAISC_fSF_Li256ELb0ELb0EEENS1_19SingleTileSchedulerILb0ELb0ELb0ELi128EEEEEEEEEvNT_6ParamsE --------------------------
	.section	.nv.shared._ZN7cutlass13device_kernelIN5flash11enable_sm90INS1_16FlashAttnBwdSm90INS1_25CollectiveMainloopBwdSm90ILi2ELi2ELi2EN4cute5tupleIJNS5_1CILi1EEES8_S8_EEENS6_IJNS7_ILi64EEENS7_ILi128EEESB_EEENS_6half_tEfNS_4arch4Sm90ELb0ELb1ELb1ELb0ELb0ELb1ELb0ELb0ELi2ELi1ELi2ELi1ELb0EEENS1_24CollectiveEpilogueBwdGQAISC_fSF_Li256ELb0ELb0EEENS1_19SingleTileSchedulerILb0ELb0ELb0ELi128EEEEEEEEEvNT_6ParamsE,"aw",@nobits
	.sectionflags	@""
	.align	16
	.zero		1024


//--------------------- .nv.shared._ZN7cutlass13device_kernelIN5flash11enable_sm90INS1_16FlashAttnBwdSm90INS1_25CollectiveMainloopBwdSm90ILi2ELi2ELi2EN4cute5tupleIJNS5_1CILi1EEES8_S8_EEENS6_IJNS7_ILi64EEENS7_ILi128EEESB_EEENS_6half_tEfNS_4arch4Sm90ELb0ELb1ELb1ELb0ELb1ELb1ELb0ELb0ELi2ELi1ELi2ELi1ELb0EEENS1_24CollectiveEpilogueBwdGQAISC_fSF_Li256ELb0ELb1EEENS1_19SingleTileSchedulerILb0ELb0ELb0ELi128EEEEEEEEEvNT_6ParamsE --------------------------
	.section	.nv.shared._ZN7cutlass13device_kernelIN5flash11enable_sm90INS1_16FlashAttnBwdSm90INS1_25CollectiveMainloopBwdSm90ILi2ELi2ELi2EN4cute5tupleIJNS5_1CILi1EEES8_S8_EEENS6_IJNS7_ILi64EEENS7_ILi128EEESB_EEENS_6half_tEfNS_4arch4Sm90ELb0ELb1ELb1ELb0ELb1ELb1ELb0ELb0ELi2ELi1ELi2ELi1ELb0EEENS1_24CollectiveEpilogueBwdGQAISC_fSF_Li256ELb0ELb1EEENS1_19SingleTileSchedulerILb0ELb0ELb0ELi128EEEEEEEEEvNT_6ParamsE,"aw",@nobits
	.sectionflags	@""
	.align	16
	.zero		1024


//--------------------- .nv.shared._ZN7cutlass13device_kernelIN5flash11enable_sm90INS1_16FlashAttnBwdSm90INS1_25CollectiveMainloopBwdSm90ILi2ELi2ELi2EN4cute5tupleIJNS5_1CILi1EEES8_S8_EEENS6_IJNS7_ILi64EEENS7_ILi128EEESB_EEENS_6half_tEfNS_4arch4Sm90ELb0ELb1ELb1ELb1ELb0ELb1ELb0ELb0ELi2ELi1ELi2ELi1ELb0EEENS1_21CollectiveEpilogueBwdISC_SD_SF_Li256ELb1ELb0ELi1EEENS1_19SingleTileSchedulerILb1ELb0ELb0ELi128EEEEEEEEEvNT_6ParamsE --------------------------
	.section	.nv.shared._ZN7cutlass13device_kernelIN5flash11enable_sm90INS1_16FlashAttnBwdSm90INS1_25CollectiveMainloopBwdSm90ILi2ELi2ELi2EN4cute5tupleIJNS5_1CILi1EEES8_S8_EEENS6_IJNS7_ILi64EEENS7_ILi128EEESB_EEENS_6half_tEfNS_4arch4Sm90ELb0ELb1ELb1ELb1ELb0ELb1ELb0ELb0ELi2ELi1ELi2ELi1ELb0EEENS1_21CollectiveEpilogueBwdISC_SD_SF_Li256ELb1ELb0ELi1EEENS1_19SingleTileSchedulerILb1ELb0ELb0ELi128EEEEEEEEEvNT_6ParamsE,"aw",@nobits
	.sectionflags	@""
	.align	16
	.zero		1024


//--------------------- .nv.shared._ZN7cutlass13device_kernelIN5flash11enable_sm90INS1_16FlashAttnBwdSm90INS1_25CollectiveMainloopBwdSm90ILi2ELi2ELi2EN4cute5tupleIJNS5_1CILi1EEES8_S8_EEENS6_IJNS7_ILi64EEENS7_ILi128EEESB_EEENS_6half_tEfNS_4arch4Sm90ELb0ELb1ELb1ELb1ELb1ELb1ELb0ELb0ELi2ELi1ELi2ELi1ELb0EEENS1_21CollectiveEpilogueBwdISC_SD_SF_Li256ELb1ELb0ELi1EEENS1_19SingleTileSchedulerILb1ELb0ELb0ELi128EEEEEEEEEvNT_6ParamsE --------------------------
	.section	.nv.shared._ZN7cutlass13device_kernelIN5flash11enable_sm90INS1_16FlashAttnBwdSm90INS1_25CollectiveMainloopBwdSm90ILi2ELi2ELi2EN4cute5tupleIJNS5_1CILi1EEES8_S8_EEENS6_IJNS7_ILi64EEENS7_ILi128EEESB_EEENS_6half_tEfNS_4arch4Sm90ELb0ELb1ELb1ELb1ELb1ELb1ELb0ELb0ELi2ELi1ELi2ELi1ELb0EEENS1_21CollectiveEpilogueBwdISC_SD_SF_Li256ELb1ELb0ELi1EEENS1_19SingleTileSchedulerILb1ELb0ELb0ELi128EEEEEEEEEvNT_6ParamsE,"aw",@nobits
	.sectionflags	@""
	.align	16
	.zero		1024


//--------------------- .nv.shared._ZN7cutlass13device_kernelIN5flash11enable_sm90INS1_16FlashAttnBwdSm90INS1_25CollectiveMainloopBwdSm90ILi2ELi2ELi2EN4cute5tupleIJNS5_1CILi1EEES8_S8_EEENS6_IJNS7_ILi64EEENS7_ILi128EEESB_EEENS_6half_tEfNS_4arch4Sm90ELb0ELb1ELb1ELb1ELb0ELb1ELb0ELb0ELi2ELi1ELi2ELi1ELb0EEENS1_24CollectiveEpilogueBwdGQAISC_fSF_Li256ELb1ELb0EEENS1_19SingleTileSchedulerILb1ELb0ELb0ELi128EEEEEEEEEvNT_6ParamsE --------------------------
	.section	.nv.shared._ZN7cutlass13device_kernelIN5flash11enable_sm90INS1_16FlashAttnBwdSm90INS1_25CollectiveMainloopBwdSm90ILi2ELi2ELi2EN4cute5tupleIJNS5_1CILi1EEES8_S8_EEENS6_IJNS7_ILi64EEENS7_ILi128EEESB_EEENS_6half_tEfNS_4arch4Sm90ELb0ELb1ELb1ELb1ELb0ELb1ELb0ELb0ELi2ELi1ELi2ELi1ELb0EEENS1_24CollectiveEpilogueBwdGQAISC_fSF_Li256ELb1ELb0EEENS1_19SingleTileSchedulerILb1ELb0ELb0ELi128EEEEEEEEEvNT_6ParamsE,"aw",@nobits
	.sectionflags	@""
	.align	16
	.zero		1024


//--------------------- .nv.shared._ZN7cutlass13device_kernelIN5flash11enable_sm90INS1_16FlashAttnBwdSm90INS1_25CollectiveMainloopBwdSm90ILi2ELi2ELi2EN4cute5tupleIJNS5_1CILi1EEES8_S8_EEENS6_IJNS7_ILi64EEENS7_ILi128EEESB_EEENS_6half_tEfNS_4arch4Sm90ELb0ELb1ELb1ELb1ELb1ELb1ELb0ELb0ELi2ELi1ELi2ELi1ELb0EEENS1_24CollectiveEpilogueBwdGQAISC_fSF_Li256ELb1ELb1EEENS1_19SingleTileSchedulerILb1ELb0ELb0ELi128EEEEEEEEEvNT_6ParamsE --------------------------
	.section	.nv.shared._ZN7cutlass13device_kernelIN5flash11enable_sm90INS1_16FlashAttnBwdSm90INS1_25CollectiveMainloopBwdSm90ILi2ELi2ELi2EN4cute5tupleIJNS5_1CILi1EEES8_S8_EEENS6_IJNS7_ILi64EEENS7_ILi128EEESB_EEENS_6half_tEfNS_4arch4Sm90ELb0ELb1ELb1ELb1ELb1ELb1ELb0ELb0ELi2ELi1ELi2ELi1ELb0EEENS1_24CollectiveEpilogueBwdGQAISC_fSF_Li256ELb1ELb1EEENS1_19SingleTileSchedulerILb1ELb0ELb0ELi128EEEEEEEEEvNT_6ParamsE,"aw",@nobits
	.sectionflags	@""
	.align	16
	.zero		1024


//--------------------- .nv.shared._ZN7cutlass13device_kernelIN5flash11enable_sm90INS1_16FlashAttnBwdSm90INS1_25CollectiveMainloopBwdSm90ILi2ELi2ELi2EN4cute5tupleIJNS5_1CILi1EEES8_S8_EEENS6_IJNS7_ILi64EEENS7_ILi128EEESB_EEENS_6half_tEfNS_4arch4Sm90ELb1ELb0ELb1ELb0ELb0ELb1ELb0ELb0ELi2ELi1ELi2ELi1ELb0EEENS1_21CollectiveEpilogueBwdISC_SD_SF_Li256ELb0ELb0ELi1EEENS1_25SingleTileBwdLPTSchedulerILb0ELi128ELb0EEEEEEEEEvNT_6ParamsE --------------------------
	.section	.nv.shared._ZN7cutlass13device_kernelIN5flash11enable_sm90INS1_16FlashAttnBwdSm90INS1_25CollectiveMainloopBwdSm90ILi2ELi2ELi2EN4cute5tupleIJNS5_1CILi1EEES8_S8_EEENS6_IJNS7_ILi64EEENS7_ILi128EEESB_EEENS_6half_tEfNS_4arch4Sm90ELb1ELb0ELb1ELb0ELb0ELb1ELb0ELb0ELi2ELi1ELi2ELi1ELb0EEENS1_21CollectiveEpilogueBwdISC_SD_SF_Li256ELb0ELb0ELi1EEENS1_25SingleTileBwdLPTSchedulerILb0ELi128ELb0EEEEEEEEEvNT_6ParamsE,"aw",@nobits
	.sectionflags	@""
	.align	16
	.zero		1024


//--------------------- .nv.shared._ZN7cutlass13device_kernelIN5flash11enable_sm90INS1_16FlashAttnBwdSm90INS1_25CollectiveMainloopBwdSm90ILi2ELi2ELi2EN4cute5tupleIJNS5_1CILi1EEES8_S8_EEENS6_IJNS7_ILi64EEENS7_ILi128EEESB_EEENS_6half_tEfNS_4arch4Sm90ELb1ELb0ELb1ELb0ELb1ELb1ELb0ELb0ELi2ELi1ELi2ELi1ELb0EEENS1_21CollectiveEpilogueBwdISC_SD_SF_Li256ELb0ELb0ELi1EEENS1_25SingleTileBwdLPTSchedulerILb0ELi128ELb1EEEEEEEEEvNT_6ParamsE --------------------------
	.section	.nv.shared._ZN7cutlass13device_kernelIN5flash11enable_sm90INS1_16FlashAttnBwdSm90INS1_25CollectiveMainloopBwdSm90ILi2ELi2ELi2EN4cute5tupleIJNS5_1CILi1EEES8_S8_EEENS6_IJNS7_ILi64EEENS7_ILi128EEESB_EEENS_6half_tEfNS_4arch4Sm90ELb1ELb0ELb1ELb0ELb1ELb1ELb0ELb0ELi2ELi1ELi2ELi1ELb0EEENS1_21CollectiveEpilogueBwdISC_SD_SF_Li256ELb0ELb0ELi1EEENS1_25SingleTileBwdLPTSchedulerILb0ELi128ELb1EEEEEEEEEvNT_6ParamsE,"aw",@nobits
	.sectionflags	@""
	.align	16
	.zero		1024


//--------------------- .nv.shared._ZN7cutlass13device_kernelIN5flash11enable_sm90INS1_16FlashAttnBwdSm90INS1_25CollectiveMainloopBwdSm90ILi2ELi2ELi2EN4cute5tupleIJNS5_1CILi1EEES8_S8_EEENS6_IJNS7_ILi64EEENS7_ILi128EEESB_EEENS_6half_tEfNS_4arch4Sm90ELb1ELb0ELb1ELb0ELb0ELb1ELb0ELb0ELi2ELi1ELi2ELi1ELb0EEENS1_24CollectiveEpilogueBwdGQAISC_fSF_Li256ELb0ELb0EEENS1_25SingleTileBwdLPTSchedulerILb0ELi128ELb0EEEEEEEEEvNT_6ParamsE --------------------------
	.section	.nv.shared._ZN7cutlass13device_kernelIN5flash11enable_sm90INS1_16FlashAttnBwdSm90INS1_25CollectiveMainloopBwdSm90ILi2ELi2ELi2EN4cute5tupleIJNS5_1CILi1EEES8_S8_EEENS6_IJNS7_ILi64EEENS7_ILi128EEESB_EEENS_6half_tEfNS_4arch4Sm90ELb1ELb0ELb1ELb0ELb0ELb1ELb0ELb0ELi2ELi1ELi2ELi1ELb0EEENS1_24CollectiveEpilogueBwdGQAISC_fSF_Li256ELb0ELb0EEENS1_25SingleTileBwdLPTSchedulerILb0ELi128ELb0EEEEEEEEEvNT_6ParamsE,"aw",@nobits
	.sectionflags	@""
	.align	16
	.zero		1024


//--------------------- .nv.shared._ZN7cutlass13device_kernelIN5flash11enable_sm90INS1_16FlashAttnBwdSm90INS1_25CollectiveMainloopBwdSm90ILi2ELi2ELi2EN4cute5tupleIJNS5_1CILi1EEES8_S8_EEENS6_IJNS7_ILi64EEENS7_ILi128EEESB_EEENS_6half_tEfNS_4arch4Sm90ELb1ELb0ELb1ELb0ELb1ELb1ELb0ELb0ELi2ELi1ELi2ELi1ELb0EEENS1_24CollectiveEpilogueBwdGQAISC_fSF_Li256ELb0ELb1EEENS1_25SingleTileBwdLPTSchedulerILb0ELi128ELb1EEEEEEEEEvNT_6ParamsE --------------------------
	.section	.nv.shared._ZN7cutlass13device_kernelIN5flash11enable_sm90INS1_16FlashAttnBwdSm90INS1_25CollectiveMainloopBwdSm90ILi2ELi2ELi2EN4cute5tupleIJNS5_1CILi1EEES8_S8_EEENS6_IJNS7_ILi64EEENS7_ILi128EEESB_EEENS_6half_tEfNS_4arch4Sm90ELb1ELb0ELb1ELb0ELb1ELb1ELb0ELb0ELi2ELi1ELi2ELi1ELb0EEENS1_24CollectiveEpilogueBwdGQAISC_fSF_Li256ELb0ELb1EEENS1_25SingleTileBwdLPTSchedulerILb0ELi128ELb1EEEEEEEEEvNT_6ParamsE,"aw",@nobits
	.sectionflags	@""
	.align	16
	.zero		1024


//--------------------- .nv.shared._ZN7cutlass13device_kernelIN5flash11enable_sm90INS1_16FlashAttnBwdSm90INS1_25CollectiveMainloopBwdSm90ILi2ELi2ELi2EN4cute5tupleIJNS5_1CILi1EEES8_S8_EEENS6_IJNS7_ILi64EEENS7_ILi128EEESB_EEENS_6half_tEfNS_4arch4Sm90ELb1ELb0ELb1ELb1ELb0ELb1ELb0ELb0ELi2ELi1ELi2ELi1ELb0EEENS1_21CollectiveEpilogueBwdISC_SD_SF_Li256ELb1ELb0ELi1EEENS1_25SingleTileBwdLPTSchedulerILb1ELi128ELb0EEEEEEEEEvNT_6ParamsE --------------------------
	.section	.nv.shared._ZN7cutlass13device_kernelIN5flash11enable_sm90INS1_16FlashAttnBwdSm90INS1_25CollectiveMainloopBwdSm90ILi2ELi2ELi2EN4cute5tupleIJNS5_1CILi1EEES8_S8_EEENS6_IJNS7_ILi64EEENS7_ILi128EEESB_EEENS_6half_tEfNS_4arch4Sm90ELb1ELb0ELb1ELb1ELb0ELb1ELb0ELb0ELi2ELi1ELi2ELi1ELb0EEENS1_21CollectiveEpilogueBwdISC_SD_SF_Li256ELb1ELb0ELi1EEENS1_25SingleTileBwdLPTSchedulerILb1ELi128ELb0EEEEEEEEEvNT_6ParamsE,"aw",@nobits
	.sectionflags	@""
	.align	16
	.zero		1024


//--------------------- .nv.shared._ZN7cutlass13device_kernelIN5flash11enable_sm90INS1_16FlashAttnBwdSm90INS1_25CollectiveMainloopBwdSm90ILi2ELi2ELi2EN4cute5tupleIJNS5_1CILi1EEES8_S8_EEENS6_IJNS7_ILi64EEENS7_ILi128EEESB_EEENS_6half_tEfNS_4arch4Sm90ELb1ELb0ELb1ELb1ELb1ELb1ELb0ELb0ELi2ELi1ELi2ELi1ELb0EEENS1_21CollectiveEpilogueBwdISC_SD_SF_Li256ELb1ELb0ELi1EEENS1_25SingleTileBwdLPTSchedulerILb1ELi128ELb1EEEEEEEEEvNT_6ParamsE --------------------------
	.section	.nv.shared._ZN7cutlass13device_kernelIN5flash11enable_sm90INS1_16FlashAttnBwdSm90INS1_25CollectiveMainloopBwdSm90ILi2ELi2ELi2EN4cute5tupleIJNS5_1CILi1EEES8_S8_EEENS6_IJNS7_ILi64EEENS7_ILi128EEESB_EEENS_6half_tEfNS_4arch4Sm90ELb1ELb0ELb1ELb1ELb1ELb1ELb0ELb0ELi2ELi1ELi2ELi1ELb0EEENS1_21CollectiveEpilogueBwdISC_SD_SF_Li256ELb1ELb0ELi1EEENS1_25SingleTileBwdLPTSchedulerILb1ELi128ELb1EEEEEEEEEvNT_6ParamsE,"aw",@nobits
	.sectionflags	@""
	.align	16
	.zero		1024


//--------------------- .nv.shared._ZN7cutlass13device_kernelIN5flash11enable_sm90INS1_16FlashAttnBwdSm90INS1_25CollectiveMainloopBwdSm90ILi2ELi2ELi2EN4cute5tupleIJNS5_1CILi1EEES8_S8_EEENS6_IJNS7_ILi64EEENS7_ILi128EEESB_EEENS_6half_tEfNS_4arch4Sm90ELb1ELb0ELb1ELb1ELb0ELb1ELb0ELb0ELi2ELi1ELi2ELi1ELb0EEENS1_24CollectiveEpilogueBwdGQAISC_fSF_Li256ELb1ELb0EEENS1_25SingleTileBwdLPTSchedulerILb1ELi128ELb0EEEEEEEEEvNT_6ParamsE --------------------------
	.section	.nv.shared._ZN7cutlass13device_kernelIN5flash11enable_sm90INS1_16FlashAttnBwdSm90INS1_25CollectiveMainloopBwdSm90ILi2ELi2ELi2EN4cute5tupleIJNS5_1CILi1EEES8_S8_EEENS6_IJNS7_ILi64EEENS7_ILi128EEESB_EEENS_6half_tEfNS_4arch4Sm90ELb1ELb0ELb1ELb1ELb0ELb1ELb0ELb0ELi2ELi1ELi2ELi1ELb0EEENS1_24CollectiveEpilogueBwdGQAISC_fSF_Li256ELb1ELb0EEENS1_25SingleTileBwdLPTSchedulerILb1ELi128ELb0EEEEEEEEEvNT_6ParamsE,"aw",@nobits
	.sectionflags	@""
	.align	16
	.zero		1024


//--------------------- .nv.shared._ZN7cutlass13device_kernelIN5flash11enable_sm90INS1_16FlashAttnBwdSm90INS1_25CollectiveMainloopBwdSm90ILi2ELi2ELi2EN4cute5tupleIJNS5_1CILi1EEES8_S8_EEENS6_IJNS7_ILi64EEENS7_ILi128EEESB_EEENS_6half_tEfNS_4arch4Sm90ELb1ELb0ELb1ELb1ELb1ELb1ELb0ELb0ELi2ELi1ELi2ELi1ELb0EEENS1_24CollectiveEpilogueBwdGQAISC_fSF_Li256ELb1ELb1EEENS1_25SingleTileBwdLPTSchedulerILb1ELi128ELb1EEEEEEEEEvNT_6ParamsE --------------------------
	.section	.nv.shared._ZN7cutlass13device_kernelIN5flash11enable_sm90INS1_16FlashAttnBwdSm90INS1_25CollectiveMainloopBwdSm90ILi2ELi2ELi2EN4cute5tupleIJNS5_1CILi1EEES8_S8_EEENS6_IJNS7_ILi64EEENS7_ILi128EEESB_EEENS_6half_tEfNS_4arch4Sm90ELb1ELb0ELb1ELb1ELb1ELb1ELb0ELb0ELi2ELi1ELi2ELi1ELb0EEENS1_24CollectiveEpilogueBwdGQAISC_fSF_Li256ELb1ELb1EEENS1_25SingleTileBwdLPTSchedulerILb1ELi128ELb1EEEEEEEEEvNT_6ParamsE,"aw",@nobits
	.sectionflags	@""
	.align	16
	.zero		1024


//--------------------- .nv.shared._ZN7cutlass13device_kernelIN5flash11enable_sm90INS1_16FlashAttnBwdSm90INS1_25CollectiveMainloopBwdSm90ILi2ELi2ELi2EN4cute5tupleIJNS5_1CILi1EEES8_S8_EEENS6_IJNS7_ILi80EEENS7_ILi128EEESB_EEENS_6half_tEfNS_4arch4Sm90ELb0ELb0ELb0ELb0ELb0ELb1ELb0ELb1ELi2ELi1ELi2ELi1ELb0EEENS1_21CollectiveEpilogueBwdISC_SD_SF_Li256ELb0ELb0ELi1EEENS1_19SingleTileSchedulerILb0ELb0ELb0ELi128EEEEEEEEEvNT_6ParamsE --------------------------
	.section	.nv.shared._ZN7cutlass13device_kernelIN5flash11enable_sm90INS1_16FlashAttnBwdSm90INS1_25CollectiveMainloopBwdSm90ILi2ELi2ELi2EN4cute5tupleIJNS5_1CILi1EEES8_S8_EEENS6_IJNS7_ILi80EEENS7_ILi128EEESB_EEENS_6half_tEfNS_4arch4Sm90ELb0ELb0ELb0ELb0ELb0ELb1ELb0ELb1ELi2ELi1ELi2ELi1ELb0EEENS1_21CollectiveEpilogueBwdISC_SD_SF_Li256ELb0ELb0ELi1EEENS1_19SingleTileSchedulerILb0ELb0ELb0ELi128EEEEEEEEEvNT_6ParamsE,"aw",@nobits
	.sectionflags	@""
	.align	16
	.zero		1024


//--------------------- .nv.shared._ZN7cutlass13device_kernelIN5flash11enable_sm90INS1_16FlashAttnBwdSm90INS1_25CollectiveMainloopBwdSm90ILi2ELi2ELi2EN4cute5tupleIJNS5_1CILi1EEES8_S8_EEENS6_IJNS7_ILi80EEENS7_ILi128EEESB_EEENS_6half_tEfNS_4arch4Sm90ELb0ELb0ELb0ELb0ELb1ELb1ELb0ELb1ELi2ELi1ELi2ELi1ELb0EEENS1_21CollectiveEpilogueBwdISC_SD_SF_Li256ELb0ELb0ELi1EEENS1_19SingleTileSchedulerILb0ELb0ELb0ELi128EEEEEEEEEvNT_6ParamsE --------------------------
	.section	.nv.shared._ZN7cutlass13device_kernelIN5flash11enable_sm90INS1_16FlashAttnBwdSm90INS1_25CollectiveMainloopBwdSm90ILi2ELi2ELi2EN4cute5tupleIJNS5_1CILi1EEES8_S8_EEENS6_IJNS7_ILi80EEENS7_ILi128EEESB_EEENS_6half_tEfNS_4arch4Sm90ELb0ELb0ELb0ELb0ELb1ELb1ELb0ELb1ELi2ELi1ELi2ELi1ELb0EEENS1_21CollectiveEpilogueBwdISC_SD_SF_Li256ELb0ELb0ELi1EEENS1_19SingleTileSchedulerILb0ELb0ELb0ELi128EEEEEEEEEvNT_6ParamsE,"aw",@nobits
	.sectionflags	@""
	.align	16
	.zero		1024


//--------------------- .nv.shared._ZN7cutlass13device_kernelIN5flash11enable_sm90INS1_16FlashAttnBwdSm90INS1_25CollectiveMainloopBwdSm90ILi2ELi2ELi2EN4cute5tupleIJNS5_1CILi1EEES8_S8_EEENS6_IJNS7_ILi80EEENS7_ILi128EEESB_EEENS_6half_tEfNS_4arch4Sm90ELb0ELb0ELb0ELb0ELb0ELb1ELb0ELb1ELi2ELi1ELi2ELi1ELb0EEENS1_24CollectiveEpilogueBwdGQAISC_fSF_Li256ELb0ELb0EEENS1_19SingleTileSchedulerILb0ELb0ELb0ELi128EEEEEEEEEvNT_6ParamsE --------------------------
	.section	.nv.shared._ZN7cutlass13device_kernelIN5flash11enable_sm90INS1_16FlashAttnBwdSm90INS1_25CollectiveMainloopBwdSm90ILi2ELi2ELi2EN4cute5tupleIJNS5_1CILi1EEES8_S8_EEENS6_IJNS7_ILi80EEENS7_ILi128EEESB_EEENS_6half_tEfNS_4arch4Sm90ELb0ELb0ELb0ELb0ELb0ELb1ELb0ELb1ELi2ELi1ELi2ELi1ELb0EEENS1_24CollectiveEpilogueBwdGQAISC_fSF_Li256ELb0ELb0EEENS1_19SingleTileSchedulerILb0ELb0ELb0ELi128EEEEEEEEEvNT_6ParamsE,"aw",@nobits
	.sectionflags	@""
	.align	16
	.zero		1024


//--------------------- .nv.shared._ZN7cutlass13device_kernelIN5flash11enable_sm90INS1_16FlashAttnBwdSm90INS1_25CollectiveMainloopBwdSm90ILi2ELi2ELi2EN4cute5tupleIJNS5_1CILi1EEES8_S8_EEENS6_IJNS7_ILi80EEENS7_ILi128EEESB_EEENS_6half_tEfNS_4arch4Sm90ELb0ELb0ELb0ELb0ELb1ELb1ELb0ELb1ELi2ELi1ELi2ELi1ELb0EEENS1_24CollectiveEpilogueBwdGQAISC_fSF_Li256ELb0ELb1EEENS1_19SingleTileSchedulerILb0ELb0ELb0ELi128EEEEEEEEEvNT_6ParamsE --------------------------
	.section	.nv.shared._ZN7cutlass13device_kernelIN5flash11enable_sm90INS1_16FlashAttnBwdSm90INS1_25CollectiveMainloopBwdSm90ILi2ELi2ELi2EN4cute5tupleIJNS5_1CILi1EEES8_S8_EEENS6_IJNS7_ILi80EEENS7_ILi128EEESB_EEENS_6half_tEfNS_4arch4Sm90ELb0ELb0ELb0ELb0ELb1ELb1ELb0ELb1ELi2ELi1ELi2ELi1ELb0EEENS1_24CollectiveEpilogueBwdGQAISC_fSF_Li256ELb0ELb1EEENS1_19SingleTileSchedulerILb0ELb0ELb0ELi128EEEEEEEEEvNT_6ParamsE,"aw",@nobits
	.sectionflags	@""
	.align	16
	.zero		1024


//--------------------- .nv.shared._ZN7cutlass13device_kernelIN5flash22FlashAttnBwdPreprocessIN4cute5tupleIJNS3_1CILi80EEENS5_ILi128EEEEEENS_6half_tEfNS_4arch4Sm90ELb1ELb0EEEEEvNT_6ParamsE --------------------------
	.section	.nv.shared._ZN7cutlass13device_kernelIN5flash22FlashAttnBwdPreprocessIN4cute5tupleIJNS3_1CILi80EEENS5_ILi128EEEEEENS_6half_tEfNS_4arch4Sm90ELb1ELb0EEEEEvNT_6ParamsE,"aw",@nobits
	.sectionflags	@""
	.align	16
	.zero		1024


//--------------------- .nv.shared._ZN7cutlass13device_kernelIN5flash11enable_sm90INS1_16FlashAttnBwdSm90INS1_25CollectiveMainloopBwdSm90ILi2ELi2ELi2EN4cute5tupleIJNS5_1CILi1EEES8_S8_EEENS6_IJNS7_ILi80EEENS7_ILi128EEESB_EEENS_6half_tEfNS_4arch4Sm90ELb0ELb0ELb0ELb1ELb0ELb1ELb0ELb1ELi2ELi1ELi2ELi1ELb0EEENS1_21CollectiveEpilogueBwdISC_SD_SF_Li256ELb1ELb0ELi1EEENS1_19SingleTileSchedulerILb1ELb0ELb0ELi128EEEEEEEEEvNT_6ParamsE --------------------------
	.section	.nv.shared._ZN7cutlass13device_kernelIN5flash11enable_sm90INS1_16FlashAttnBwdSm90INS1_25CollectiveMainloopBwdSm90ILi2ELi2ELi2EN4cute5tupleIJNS5_1CILi1EEES8_S8_EEENS6_IJNS7_ILi80EEENS7_ILi128EEESB_EEENS_6half_tEfNS_4arch4Sm90ELb0ELb0ELb0ELb1ELb0ELb1ELb0ELb1ELi2ELi1ELi2ELi1ELb0EEENS1_21CollectiveEpilogueBwdISC_SD_SF_Li256ELb1ELb0ELi1EEENS1_19SingleTileSchedulerILb1ELb0ELb0ELi128EEEEEEEEEvNT_6ParamsE,"aw",@nobits
	.sectionflags	@""
	.align	16
	.zero		1024


//--------------------- .nv.shared._ZN7cutlass13device_kernelIN5flash11enable_sm90INS1_16FlashAttnBwdSm90INS1_25CollectiveMainloopBwdSm90ILi2ELi2ELi2EN4cute5tupleIJNS5_1CILi1EEES8_S8_EEENS6_IJNS7_ILi80EEENS7_ILi128EEESB_EEENS_6half_tEfNS_4arch4Sm90ELb0ELb0ELb0ELb1ELb1ELb1ELb0ELb1ELi2ELi1ELi2ELi1ELb0EEENS1_21CollectiveEpilogueBwdISC_SD_SF_Li256ELb1ELb0ELi1EEENS1_19SingleTileSchedulerILb1ELb0ELb0ELi128EEEEEEEEEvNT_6ParamsE --------------------------
	.section	.nv.shared._ZN7cutlass13device_kernelIN5flash11enable_sm90INS1_16FlashAttnBwdSm90INS1_25CollectiveMainloopBwdSm90ILi2ELi2ELi2EN4cute5tupleIJNS5_1CILi1EEES8_S8_EEENS6_IJNS7_ILi80EEENS7_ILi128EEESB_EEENS_6half_tEfNS_4arch4Sm90ELb0ELb0ELb0ELb1ELb1ELb1ELb0ELb1ELi2ELi1ELi2ELi1ELb0EEENS1_21CollectiveEpilogueBwdISC_SD_SF_Li256ELb1ELb0ELi1EEENS1_19SingleTileSchedulerILb1ELb0ELb0ELi128EEEEEEEEEvNT_6ParamsE,"aw",@nobits
	.sectionflags	@""
	.align	16
	.zero		1024


//--------------------- .nv.shared._ZN7cutlass13device_kernelIN5flash11enable_sm90INS1_16FlashAttnBwdSm90INS1_25CollectiveMainloopBwdSm90ILi2ELi2ELi2EN4cute5tupleIJNS5_1CILi1EEES8_S8_EEENS6_IJNS7_ILi80EEENS7_ILi128EEESB_EEENS_6half_tEfNS_4arch4Sm90ELb0ELb0ELb0ELb1ELb0ELb1ELb0ELb1ELi2ELi1ELi2ELi1ELb0EEENS1_24CollectiveEpilogueBwdGQAISC_fSF_Li256ELb1ELb0EEENS1_19SingleTileSchedulerILb1ELb0ELb0ELi128EEEEEEEEEvNT_6ParamsE --------------------------
	.section	.nv.shared._ZN7cutlass13device_kernelIN5flash11enable_sm90INS1_16FlashAttnBwdSm90INS1_25CollectiveMainloopBwdSm90ILi2ELi2ELi2EN4cute5tupleIJNS5_1CILi1EEES8_S8_EEENS6_IJNS7_ILi80EEENS7_ILi128EEESB_EEENS_6half_tEfNS_4arch4Sm90ELb0ELb0ELb0ELb1ELb0ELb1ELb0ELb1ELi2ELi1ELi2ELi1ELb0EEENS1_24CollectiveEpilogueBwdGQAISC_fSF_Li256ELb1ELb0EEENS1_19SingleTileSchedulerILb1ELb0ELb0ELi128EEEEEEEEEvNT_6ParamsE,"aw",@nobits
	.sectionflags	@""
	.align	16
	.zero		1024


//--------------------- .nv.shared._ZN7cutlass13device_kernelIN5flash32FlashAttnBwdPostprocessConvertdQIN4cute5tupleIJNS3_1CILi80EEENS5_ILi128EEEEEENS_6half_tEfNS_4arch4Sm90ELi256ENS3_8TiledMMAINS3_8MMA_AtomIJNS3_4SM904GMMA25MMA_64x16x16_F32F16F16_SSILNSF_5MajorE1ELSH_0ELNSF_7ScaleInE1ELSI_1EEEEEENS3_6LayoutINS4_IJNS5_ILi2EEENS5_ILi1EEESN_EEENS4_IJSN_NS5_ILi0EEESP_EEEEENS4_IJNS3_10UnderscoreESS_SS_EEEEELb1EEEEEvNT_6ParamsE --------------------------
	.section	.nv.shared._ZN7cutlass13device_kernelIN5flash32FlashAttnBwdPostprocessConvertdQIN4cute5tupleIJNS3_1CILi80EEENS5_ILi128EEEEEENS_6half_tEfNS_4arch4Sm90ELi256ENS3_8TiledMMAINS3_8MMA_AtomIJNS3_4SM904GMMA25MMA_64x16x16_F32F16F16_SSILNSF_5MajorE1ELSH_0ELNSF_7ScaleInE1ELSI_1EEEEEENS3_6LayoutINS4_IJNS5_ILi2EEENS5_ILi1EEESN_EEENS4_IJSN_NS5_ILi0EEESP_EEEEENS4_IJNS3_10UnderscoreESS_SS_EEEEELb1EEEEEvNT_6ParamsE,"aw",@nobits
	.sectionflags	@""
	.align	16
	.zero		1024


//--------------------- .nv.shared._ZN7cutlass13device_kernelIN5flash11enable_sm90INS1_16FlashAttnBwdSm90INS1_25CollectiveMainloopBwdSm90ILi2ELi2ELi2EN4cute5tupleIJNS5_1CILi1EEES8_S8_EEENS6_IJNS7_ILi80EEENS7_ILi128EEESB_EEENS_6half_tEfNS_4arch4Sm90ELb0ELb0ELb0ELb1ELb1ELb1ELb0ELb1ELi2ELi1ELi2ELi1ELb0EEENS1_24CollectiveEpilogueBwdGQAISC_fSF_Li256ELb1ELb1EEENS1_19SingleTileSchedulerILb1ELb0ELb0ELi128EEEEEEEEEvNT_6ParamsE --------------------------
	.section	.nv.shared._ZN7cutlass13device_kernelIN5flash11enable_sm90INS1_16FlashAttnBwdSm90INS1_25CollectiveMainloopBwdSm90ILi2ELi2ELi2EN4cute5tupleIJNS5_1CILi1EEES8_S8_EEENS6_IJNS7_ILi80EEENS7_ILi128EEESB_EEENS_6half_tEfNS_4arch4Sm90ELb0ELb0ELb0ELb1ELb1ELb1ELb0ELb1ELi2ELi1ELi2ELi1ELb0EEENS1_24CollectiveEpilogueBwdGQAISC_fSF_Li256ELb1ELb1EEENS1_19SingleTileSchedulerILb1ELb0ELb0ELi128EEEEEEEEEvNT_6ParamsE,"aw",@nobits
	.sectionflags	@""
	.align	16
	.zero		1024


//--------------------- .nv.shared._ZN7cutlass13device_kernelIN5flash22FlashAttnBwdPreprocessIN4cute5tupleIJNS3_1CILi80EEENS5_ILi128EEEEEENS_6half_tEfNS_4arch4Sm90ELb1ELb1EEEEEvNT_6ParamsE --------------------------
	.section	.nv.shared._ZN7cutlass13device_kernelIN5flash22FlashAttnBwdPreprocessIN4cute5tupleIJNS3_1CILi80EEENS5_ILi128EEEEEENS_6half_tEfNS_4arch4Sm90ELb1ELb1EEEEEvNT_6ParamsE,"aw",@nobits
	.sectionflags	@""
	.align	16
	.zero		1024


//--------------------- .nv.shared._ZN7cutlass13device_kernelIN5flash11enable_sm90INS1_16FlashAttnBwdSm90INS1_25CollectiveMainloopBwdSm90ILi2ELi2ELi2EN4cute5tupleIJNS5_1CILi1EEES8_S8_EEENS6_IJNS7_ILi64EEENS7_ILi128EEESB_EEENS_6half_tEfNS_4arch4Sm90ELb0ELb1ELb0ELb0ELb0ELb1ELb0ELb0ELi2ELi1ELi2ELi1ELb0EEENS1_21CollectiveEpilogueBwdISC_SD_SF_Li256ELb0ELb0ELi1EEENS1_19SingleTileSchedulerILb0ELb0ELb0ELi128EEEEEEEEEvNT_6ParamsE --------------------------
	.section	.nv.shared._ZN7cutlass13device_kernelIN5flash11enable_sm90INS1_16FlashAttnBwdSm90INS1_25CollectiveMainloopBwdSm90ILi2ELi2ELi2EN4cute5tupleIJNS5_1CILi1EEES8_S8_EEENS6_IJNS7_ILi64EEENS7_ILi128EEESB_EEENS_6half_tEfNS_4arch4Sm90ELb0ELb1ELb0ELb0ELb0ELb1ELb0ELb0ELi2ELi1ELi2ELi1ELb0EEENS1_21CollectiveEpilogueBwdISC_SD_SF_Li256ELb0ELb0ELi1EEENS1_19SingleTileSchedulerILb0ELb0ELb0ELi128EEEEEEEEEvNT_6ParamsE,"aw",@nobits
	.sectionflags	@""
	.align	16
	.zero		1024


//--------------------- .nv.shared._ZN7cutlass13device_kernelIN5flash11enable_sm90INS1_16FlashAttnBwdSm90INS1_25CollectiveMainloopBwdSm90ILi2ELi2ELi2EN4cute5tupleIJNS5_1CILi1EEES8_S8_EEENS6_IJNS7_ILi64EEENS7_ILi128EEESB_EEENS_6half_tEfNS_4arch4Sm90ELb0ELb1ELb0ELb0ELb1ELb1ELb0ELb0ELi2ELi1ELi2ELi1ELb0EEENS1_21CollectiveEpilogueBwdISC_SD_SF_Li256ELb0ELb0ELi1EEENS1_19SingleTileSchedulerILb0ELb0ELb0ELi128EEEEEEEEEvNT_6ParamsE --------------------------
	.section	.nv.shared._ZN7cutlass13device_kernelIN5flash11enable_sm90INS1_16FlashAttnBwdSm90INS1_25CollectiveMainloopBwdSm90ILi2ELi2ELi2EN4cute5tupleIJNS5_1CILi1EEES8_S8_EEENS6_IJNS7_ILi64EEENS7_ILi128EEESB_EEENS_6half_tEfNS_4arch4Sm90ELb0ELb1ELb0ELb0ELb1ELb1ELb0ELb0ELi2ELi1ELi2ELi1ELb0EEENS1_21CollectiveEpilogueBwdISC_SD_SF_Li256ELb0ELb0ELi1EEENS1_19SingleTileSchedulerILb0ELb0ELb0ELi128EEEEEEEEEvNT_6ParamsE,"aw",@nobits
	.sectionflags	@""
	.align	16
	.zero		1024


//--------------------- .nv.shared._ZN7cutlass13device_kernelIN5flash11enable_sm90INS1_16FlashAttnBwdSm90INS1_25CollectiveMainloopBwdSm90ILi2ELi2ELi2EN4cute5tupleIJNS5_1CILi1EEES8_S8_EEENS6_IJNS7_ILi64EEENS7_ILi128EEESB_EEENS_6half_tEfNS_4arch4Sm90ELb0ELb1ELb0ELb0ELb0ELb1ELb0ELb0ELi2ELi1ELi2ELi1ELb0EEENS1_24CollectiveEpilogueBwdGQAISC_fSF_Li256ELb0ELb0EEENS1_19SingleTileSchedulerILb0ELb0ELb0ELi128EEEEEEEEEvNT_6ParamsE --------------------------
	.section	.nv.shared._ZN7cutlass13device_kernelIN5flash11enable_sm90INS1_16FlashAttnBwdSm90INS1_25CollectiveMainloopBwdSm90ILi2ELi2ELi2EN4cute5tupleIJNS5_1CILi1EEES8_S8_EEENS6_IJNS7_ILi64EEENS7_ILi128EEESB_EEENS_6half_tEfNS_4arch4Sm90ELb0ELb1ELb0ELb0ELb0ELb1ELb0ELb0ELi2ELi1ELi2ELi1ELb0EEENS1_24CollectiveEpilogueBwdGQAISC_fSF_Li256ELb0ELb0EEENS1_19SingleTileSchedulerILb0ELb0ELb0ELi128EEEEEEEEEvNT_6ParamsE,"aw",@nobits
	.sectionflags	@""
	.align	16
	.zero		1024


//--------------------- .nv.shared._ZN7cutlass13device_kernelIN5flash11enable_sm90INS1_16FlashAttnBwdSm90INS1_25CollectiveMainloopBwdSm90ILi2ELi2ELi2EN4cute5tupleIJNS5_1CILi1EEES8_S8_EEENS6_IJNS7_ILi64EEENS7_ILi128EEESB_EEENS_6half_tEfNS_4arch4Sm90ELb0ELb1ELb0ELb0ELb1ELb1ELb0ELb0ELi2ELi1ELi2ELi1ELb0EEENS1_24CollectiveEpilogueBwdGQAISC_fSF_Li256ELb0ELb1EEENS1_19SingleTileSchedulerILb0ELb0ELb0ELi128EEEEEEEEEvNT_6ParamsE --------------------------
	.section	.nv.shared._ZN7cutlass13device_kernelIN5flash11enable_sm90INS1_16FlashAttnBwdSm90INS1_25CollectiveMainloopBwdSm90ILi2ELi2ELi2EN4cute5tupleIJNS5_1CILi1EEES8_S8_EEENS6_IJNS7_ILi64EEENS7_ILi128EEESB_EEENS_6half_tEfNS_4arch4Sm90ELb0ELb1ELb0ELb0ELb1ELb1ELb0ELb0ELi2ELi1ELi2ELi1ELb0EEENS1_24CollectiveEpilogueBwdGQAISC_fSF_Li256ELb0ELb1EEENS1_19SingleTileSchedulerILb0ELb0ELb0ELi128EEEEEEEEEvNT_6ParamsE,"aw",@nobits
	.sectionflags	@""
	.align	16
	.zero		1024


//--------------------- .nv.shared._ZN7cutlass13device_kernelIN5flash11enable_sm90INS1_16FlashAttnBwdSm90INS1_25CollectiveMainloopBwdSm90ILi2ELi2ELi2EN4cute5tupleIJNS5_1CILi1EEES8_S8_EEENS6_IJNS7_ILi64EEENS7_ILi128EEESB_EEENS_6half_tEfNS_4arch4Sm90ELb0ELb1ELb0ELb1ELb0ELb1ELb0ELb0ELi2ELi1ELi2ELi1ELb0EEENS1_21CollectiveEpilogueBwdISC_SD_SF_Li256ELb1ELb0ELi1EEENS1_19SingleTileSchedulerILb1ELb0ELb0ELi128EEEEEEEEEvNT_6ParamsE --------------------------
	.section	.nv.shared._ZN7cutlass13device_kernelIN5flash11enable_sm90INS1_16FlashAttnBwdSm90INS1_25CollectiveMainloopBwdSm90ILi2ELi2ELi2EN4cute5tupleIJNS5_1CILi1EEES8_S8_EEENS6_IJNS7_ILi64EEENS7_ILi128EEESB_EEENS_6half_tEfNS_4arch4Sm90ELb0ELb1ELb0ELb1ELb0ELb1ELb0ELb0ELi2ELi1ELi2ELi1ELb0EEENS1_21CollectiveEpilogueBwdISC_SD_SF_Li256ELb1ELb0ELi1EEENS1_19SingleTileSchedulerILb1ELb0ELb0ELi128EEEEEEEEEvNT_6ParamsE,"aw",@nobits
	.sectionflags	@""
	.align	16
	.zero		1024


//--------------------- .nv.shared._ZN7cutlass13device_kernelIN5flash11enable_sm90INS1_16FlashAttnBwdSm90INS1_25CollectiveMainloopBwdSm90ILi2ELi2ELi2EN4cute5tupleIJNS5_1CILi1EEES8_S8_EEENS6_IJNS7_ILi64EEENS7_ILi128EEESB_EEENS_6half_tEfNS_4arch4Sm90ELb0ELb1ELb0ELb1ELb1ELb1ELb0ELb0ELi2ELi1ELi2ELi1ELb0EEENS1_21CollectiveEpilogueBwdISC_SD_SF_Li256ELb1ELb0ELi1EEENS1_19SingleTileSchedulerILb1ELb0ELb0ELi128EEEEEEEEEvNT_6ParamsE --------------------------
	.section	.nv.shared._ZN7cutlass13device_kernelIN5flash11enable_sm90INS1_16FlashAttnBwdSm90INS1_25CollectiveMainloopBwdSm90ILi2ELi2ELi2EN4cute5tupleIJNS5_1CILi1EEES8_S8_EEENS6_IJNS7_ILi64EEENS7_ILi128EEESB_EEENS_6half_tEfNS_4arch4Sm90ELb0ELb1ELb0ELb1ELb1ELb1ELb0ELb0ELi2ELi1ELi2ELi1ELb0EEENS1_21CollectiveEpilogueBwdISC_SD_SF_Li256ELb1ELb0ELi1EEENS1_19SingleTileSchedulerILb1ELb0ELb0ELi128EEEEEEEEEvNT_6ParamsE,"aw",@nobits
	.sectionflags	@""
	.align	16
	.zero		1024


//--------------------- .nv.shared._ZN7cutlass13device_kernelIN5flash11enable_sm90INS1_16FlashAttnBwdSm90INS1_25CollectiveMainloopBwdSm90ILi2ELi2ELi2EN4cute5tupleIJNS5_1CILi1EEES8_S8_EEENS6_IJNS7_ILi64EEENS7_ILi128EEESB_EEENS_6half_tEfNS_4arch4Sm90ELb0ELb1ELb0ELb1ELb0ELb1ELb0ELb0ELi2ELi1ELi2ELi1ELb0EEENS1_24CollectiveEpilogueBwdGQAISC_fSF_Li256ELb1ELb0EEENS1_19SingleTileSchedulerILb1ELb0ELb0ELi128EEEEEEEEEvNT_6ParamsE --------------------------
	.section	.nv.shared._ZN7cutlass13device_kernelIN5flash11enable_sm90INS1_16FlashAttnBwdSm90INS1_25CollectiveMainloopBwdSm90ILi2ELi2ELi2EN4cute5tupleIJNS5_1CILi1EEES8_S8_EEENS6_IJNS7_ILi64EEENS7_ILi128EEESB_EEENS_6half_tEfNS_4arch4Sm90ELb0ELb1ELb0ELb1ELb0ELb1ELb0ELb0ELi2ELi1ELi2ELi1ELb0EEENS1_24CollectiveEpilogueBwdGQAISC_fSF_Li256ELb1ELb0EEENS1_19SingleTileSchedulerILb1ELb0ELb0ELi128EEEEEEEEEvNT_6ParamsE,"aw",@nobits
	.sectionflags	@""
	.align	16
	.zero		1024


//--------------------- .nv.shared._ZN7cutlass13device_kernelIN5flash11enable_sm90INS1_16FlashAttnBwdSm90INS1_25CollectiveMainloopBwdSm90ILi2ELi2ELi2EN4cute5tupleIJNS5_1CILi1EEES8_S8_EEENS6_IJNS7_ILi64EEENS7_ILi128EEESB_EEENS_6half_tEfNS_4arch4Sm90ELb0ELb1ELb0ELb1ELb1ELb1ELb0ELb0ELi2ELi1ELi2ELi1ELb0EEENS1_24CollectiveEpilogueBwdGQAISC_fSF_Li256ELb1ELb1EEENS1_19SingleTileSchedulerILb1ELb0ELb0ELi128EEEEEEEEEvNT_6ParamsE --------------------------
	.section	.nv.shared._ZN7cutlass13device_kernelIN5flash11enable_sm90INS1_16FlashAttnBwdSm90INS1_25CollectiveMainloopBwdSm90ILi2ELi2ELi2EN4cute5tupleIJNS5_1CILi1EEES8_S8_EEENS6_IJNS7_ILi64EEENS7_ILi128EEESB_EEENS_6half_tEfNS_4arch4Sm90ELb0ELb1ELb0ELb1ELb1ELb1ELb0ELb0ELi2ELi1ELi2ELi1ELb0EEENS1_24CollectiveEpilogueBwdGQAISC_fSF_Li256ELb1ELb1EEENS1_19SingleTileSchedulerILb1ELb0ELb0ELi128EEEEEEEEEvNT_6ParamsE,"aw",@nobits
	.sectionflags	@""
	.align	16
	.zero		1024


//--------------------- .nv.shared._ZN7cutlass13device_kernelIN5flash11enable_sm90INS1_16FlashAttnBwdSm90INS1_25CollectiveMainloopBwdSm90ILi2ELi2ELi2EN4cute5tupleIJNS5_1CILi1EEES8_S8_EEENS6_IJNS7_ILi64EEENS7_ILi128EEESB_EEENS_6half_tEfNS_4arch4Sm90ELb1ELb0ELb0ELb0ELb0ELb1ELb0ELb0ELi2ELi1ELi2ELi1ELb0EEENS1_21CollectiveEpilogueBwdISC_SD_SF_Li256ELb0ELb0ELi1EEENS1_25SingleTileBwdLPTSchedulerILb0ELi128ELb0EEEEEEEEEvNT_6ParamsE --------------------------
	.section	.nv.shared._ZN7cutlass13device_kernelIN5flash11enable_sm90INS1_16FlashAttnBwdSm90INS1_25CollectiveMainloopBwdSm90ILi2ELi2ELi2EN4cute5tupleIJNS5_1CILi1EEES8_S8_EEENS6_IJNS7_ILi64EEENS7_ILi128EEESB_EEENS_6half_tEfNS_4arch4Sm90ELb1ELb0ELb0ELb0ELb0ELb1ELb0ELb0ELi2ELi1ELi2ELi1ELb0EEENS1_21CollectiveEpilogueBwdISC_SD_SF_Li256ELb0ELb0ELi1EEENS1_25SingleTileBwdLPTSchedulerILb0ELi128ELb0EEEEEEEEEvNT_6ParamsE,"aw",@nobits
	.sectionflags	@""
	.align	16
	.zero		1024


//--------------------- .nv.shared._ZN7cutlass13device_kernelIN5flash11enable_sm90INS1_16FlashAttnBwdSm90INS1_25CollectiveMainloopBwdSm90ILi2ELi2ELi2EN4cute5tupleIJNS5_1CILi1EEES8_S8_EEENS6_IJNS7_ILi64EEENS7_ILi128EEESB_EEENS_6half_tEfNS_4arch4Sm90ELb1ELb0ELb0ELb0ELb1ELb1ELb0ELb0ELi2ELi1ELi2ELi1ELb0EEENS1_21CollectiveEpilogueBwdISC_SD_SF_Li256ELb0ELb0ELi1EEENS1_25SingleTileBwdLPTSchedulerILb0ELi128ELb1EEEEEEEEEvNT_6ParamsE --------------------------
	.section	.nv.shared._ZN7cutlass13device_kernelIN5flash11enable_sm90INS1_16FlashAttnBwdSm90INS1_25CollectiveMainloopBwdSm90ILi2ELi2ELi2EN4cute5tupleIJNS5_1CILi1EEES8_S8_EEENS6_IJNS7_ILi64EEENS7_ILi128EEESB_EEENS_6half_tEfNS_4arch4Sm90ELb1ELb0ELb0ELb0ELb1ELb1ELb0ELb0ELi2ELi1ELi2ELi1ELb0EEENS1_21CollectiveEpilogueBwdISC_SD_SF_Li256ELb0ELb0ELi1EEENS1_25SingleTileBwdLPTSchedulerILb0ELi128ELb1EEEEEEEEEvNT_6ParamsE,"aw",@nobits
	.sectionflags	@""
	.align	16
	.zero		1024


//--------------------- .nv.shared._ZN7cutlass13device_kernelIN5flash11enable_sm90INS1_16FlashAttnBwdSm90INS1_25CollectiveMainloopBwdSm90ILi2ELi2ELi2EN4cute5tupleIJNS5_1CILi1EEES8_S8_EEENS6_IJNS7_ILi64EEENS7_ILi128EEESB_EEENS_6half_tEfNS_4arch4Sm90ELb1ELb0ELb0ELb0ELb0ELb1ELb0ELb0ELi2ELi1ELi2ELi1ELb0EEENS1_24CollectiveEpilogueBwdGQAISC_fSF_Li256ELb0ELb0EEENS1_25SingleTileBwdLPTSchedulerILb0ELi128ELb0EEEEEEEEEvNT_6ParamsE --------------------------
	.section	.nv.shared._ZN7cutlass13device_kernelIN5flash11enable_sm90INS1_16FlashAttnBwdSm90INS1_25CollectiveMainloopBwdSm90ILi2ELi2ELi2EN4cute5tupleIJNS5_1CILi1EEES8_S8_EEENS6_IJNS7_ILi64EEENS7_ILi128EEESB_EEENS_6half_tEfNS_4arch4Sm90ELb1ELb0ELb0ELb0ELb0ELb1ELb0ELb0ELi2ELi1ELi2ELi1ELb0EEENS1_24CollectiveEpilogueBwdGQAISC_fSF_Li256ELb0ELb0EEENS1_25SingleTileBwdLPTSchedulerILb0ELi128ELb0EEEEEEEEEvNT_6ParamsE,"aw",@nobits
	.sectionflags	@""
	.align	16
	.zero		1024


//--------------------- .nv.shared._ZN7cutlass13device_kernelIN5flash11enable_sm90INS1_16FlashAttnBwdSm90INS1_25CollectiveMainloopBwdSm90ILi2ELi2ELi2EN4cute5tupleIJNS5_1CILi1EEES8_S8_EEENS6_IJNS7_ILi64EEENS7_ILi128EEESB_EEENS_6half_tEfNS_4arch4Sm90ELb1ELb0ELb0ELb0ELb1ELb1ELb0ELb0ELi2ELi1ELi2ELi1ELb0EEENS1_24CollectiveEpilogueBwdGQAISC_fSF_Li256ELb0ELb1EEENS1_25SingleTileBwdLPTSchedulerILb0ELi128ELb1EEEEEEEEEvNT_6ParamsE --------------------------
	.section	.nv.shared._ZN7cutlass13device_kernelIN5flash11enable_sm90INS1_16FlashAttnBwdSm90INS1_25CollectiveMainloopBwdSm90ILi2ELi2ELi2EN4cute5tupleIJNS5_1CILi1EEES8_S8_EEENS6_IJNS7_ILi64EEENS7_ILi128EEESB_EEENS_6half_tEfNS_4arch4Sm90ELb1ELb0ELb0ELb0ELb1ELb1ELb0ELb0ELi2ELi1ELi2ELi1ELb0EEENS1_24CollectiveEpilogueBwdGQAISC_fSF_Li256ELb0ELb1EEENS1_25SingleTileBwdLPTSchedulerILb0ELi128ELb1EEEEEEEEEvNT_6ParamsE,"aw",@nobits
	.sectionflags	@""
	.align	16
	.zero		1024


//--------------------- .nv.shared._ZN7cutlass13device_kernelIN5flash22FlashAttnBwdPreprocessIN4cute5tupleIJNS3_1CILi64EEENS5_ILi128EEEEEENS_6half_tEfNS_4arch4Sm90ELb1ELb0EEEEEvNT_6ParamsE --------------------------
	.section	.nv.shared._ZN7cutlass13device_kernelIN5flash22FlashAttnBwdPreprocessIN4cute5tupleIJNS3_1CILi64EEENS5_ILi128EEEEEENS_6half_tEfNS_4arch4Sm90ELb1ELb0EEEEEvNT_6ParamsE,"aw",@nobits
	.sectionflags	@""
	.align	16
	.zero		1024


//--------------------- .nv.shared._ZN7cutlass13device_kernelIN5flash11enable_sm90INS1_16FlashAttnBwdSm90INS1_25CollectiveMainloopBwdSm90ILi2ELi2ELi2EN4cute5tupleIJNS5_1CILi1EEES8_S8_EEENS6_IJNS7_ILi64EEENS7_ILi128EEESB_EEENS_6half_tEfNS_4arch4Sm90ELb1ELb0ELb0ELb1ELb0ELb1ELb0ELb0ELi2ELi1ELi2ELi1ELb0EEENS1_21CollectiveEpilogueBwdISC_SD_SF_Li256ELb1ELb0ELi1EEENS1_25SingleTileBwdLPTSchedulerILb1ELi128ELb0EEEEEEEEEvNT_6ParamsE --------------------------
	.section	.nv.shared._ZN7cutlass13device_kernelIN5flash11enable_sm90INS1_16FlashAttnBwdSm90INS1_25CollectiveMainloopBwdSm90ILi2ELi2ELi2EN4cute5tupleIJNS5_1CILi1EEES8_S8_EEENS6_IJNS7_ILi64EEENS7_ILi128EEESB_EEENS_6half_tEfNS_4arch4Sm90ELb1ELb0ELb0ELb1ELb0ELb1ELb0ELb0ELi2ELi1ELi2ELi1ELb0EEENS1_21CollectiveEpilogueBwdISC_SD_SF_Li256ELb1ELb0ELi1EEENS1_25SingleTileBwdLPTSchedulerILb1ELi128ELb0EEEEEEEEEvNT_6ParamsE,"aw",@nobits
	.sectionflags	@""
	.align	16
	.zero		1024


//--------------------- .nv.shared._ZN7cutlass13device_kernelIN5flash11enable_sm90INS1_16FlashAttnBwdSm90INS1_25CollectiveMainloopBwdSm90ILi2ELi2ELi2EN4cute5tupleIJNS5_1CILi1EEES8_S8_EEENS6_IJNS7_ILi64EEENS7_ILi128EEESB_EEENS_6half_tEfNS_4arch4Sm90ELb1ELb0ELb0ELb1ELb1ELb1ELb0ELb0ELi2ELi1ELi2ELi1ELb0EEENS1_21CollectiveEpilogueBwdISC_SD_SF_Li256ELb1ELb0ELi1EEENS1_25SingleTileBwdLPTSchedulerILb1ELi128ELb1EEEEEEEEEvNT_6ParamsE --------------------------
	.section	.nv.shared._ZN7cutlass13device_kernelIN5flash11enable_sm90INS1_16FlashAttnBwdSm90INS1_25CollectiveMainloopBwdSm90ILi2ELi2ELi2EN4cute5tupleIJNS5_1CILi1EEES8_S8_EEENS6_IJNS7_ILi64EEENS7_ILi128EEESB_EEENS_6half_tEfNS_4arch4Sm90ELb1ELb0ELb0ELb1ELb1ELb1ELb0ELb0ELi2ELi1ELi2ELi1ELb0EEENS1_21CollectiveEpilogueBwdISC_SD_SF_Li256ELb1ELb0ELi1EEENS1_25SingleTileBwdLPTSchedulerILb1ELi128ELb1EEEEEEEEEvNT_6ParamsE,"aw",@nobits
	.sectionflags	@""
	.align	16
	.zero		1024


//--------------------- .nv.shared._ZN7cutlass13device_kernelIN5flash11enable_sm90INS1_16FlashAttnBwdSm90INS1_25CollectiveMainloopBwdSm90ILi2ELi2ELi2EN4cute5tupleIJNS5_1CILi1EEES8_S8_EEENS6_IJNS7_ILi64EEENS7_ILi128EEESB_EEENS_6half_tEfNS_4arch4Sm90ELb1ELb0ELb0ELb1ELb0ELb1ELb0ELb0ELi2ELi1ELi2ELi1ELb0EEENS1_24CollectiveEpilogueBwdGQAISC_fSF_Li256ELb1ELb0EEENS1_25SingleTileBwdLPTSchedulerILb1ELi128ELb0EEEEEEEEEvNT_6ParamsE --------------------------
	.section	.nv.shared._ZN7cutlass13device_kernelIN5flash11enable_sm90INS1_16FlashAttnBwdSm90INS1_25CollectiveMainloopBwdSm90ILi2ELi2ELi2EN4cute5tupleIJNS5_1CILi1EEES8_S8_EEENS6_IJNS7_ILi64EEENS7_ILi128EEESB_EEENS_6half_tEfNS_4arch4Sm90ELb1ELb0ELb0ELb1ELb0ELb1ELb0ELb0ELi2ELi1ELi2ELi1ELb0EEENS1_24CollectiveEpilogueBwdGQAISC_fSF_Li256ELb1ELb0EEENS1_25SingleTileBwdLPTSchedulerILb1ELi128ELb0EEEEEEEEEvNT_6ParamsE,"aw",@nobits
	.sectionflags	@""
	.align	16
	.zero		1024


//--------------------- .nv.shared._ZN7cutlass13device_kernelIN5flash32FlashAttnBwdPostprocessConvertdQIN4cute5tupleIJNS3_1CILi128EEES6_EEENS_6half_tEfNS_4arch4Sm90ELi256ENS3_8TiledMMAINS3_8MMA_AtomIJNS3_4SM904GMMA26MMA_64x128x16_F32F16F16_RSILNSE_5MajorE0ELSG_1ELNSE_7ScaleInE1ELSH_1EEEEEENS3_6LayoutINS4_IJNS5_ILi2EEENS5_ILi1EEESM_EEENS4_IJSM_NS5_ILi0EEESO_EEEEENS4_IJNS3_10UnderscoreESR_SR_EEEEELb0EEEEEvNT_6ParamsE --------------------------
	.section	.nv.shared._ZN7cutlass13device_kernelIN5flash32FlashAttnBwdPostprocessConvertdQIN4cute5tupleIJNS3_1CILi128EEES6_EEENS_6half_tEfNS_4arch4Sm90ELi256ENS3_8TiledMMAINS3_8MMA_AtomIJNS3_4SM904GMMA26MMA_64x128x16_F32F16F16_RSILNSE_5MajorE0ELSG_1ELNSE_7ScaleInE1ELSH_1EEEEEENS3_6LayoutINS4_IJNS5_ILi2EEENS5_ILi1EEESM_EEENS4_IJSM_NS5_ILi0EEESO_EEEEENS4_IJNS3_10UnderscoreESR_SR_EEEEELb0EEEEEvNT_6ParamsE,"aw",@nobits
	.sectionflags	@""
	.align	16
	.zero		1024


//--------------------- .nv.shared._ZN7cutlass13device_kernelIN5flash32FlashAttnBwdPostprocessConvertdQIN4cute5tupleIJNS3_1CILi64EEENS5_ILi128EEEEEENS_6half_tEfNS_4arch4Sm90ELi256ENS3_8TiledMMAINS3_8MMA_AtomIJNS3_4SM904GMMA25MMA_64x64x16_F32F16F16_SSILNSF_5MajorE0ELSH_1ELNSF_7ScaleInE1ELSI_1EEEEEENS3_6LayoutINS4_IJNS5_ILi1EEENS5_ILi2EEESM_EEENS4_IJNS5_ILi0EEESM_SP_EEEEENS4_IJNS3_10UnderscoreESS_SS_EEEEELb0EEEEEvNT_6ParamsE --------------------------
	.section	.nv.shared._ZN7cutlass13device_kernelIN5flash32FlashAttnBwdPostprocessConvertdQIN4cute5tupleIJNS3_1CILi64EEENS5_ILi128EEEEEENS_6half_tEfNS_4arch4Sm90ELi256ENS3_8TiledMMAINS3_8MMA_AtomIJNS3_4SM904GMMA25MMA_64x64x16_F32F16F16_SSILNSF_5MajorE0ELSH_1ELNSF_7ScaleInE1ELSI_1EEEEEENS3_6LayoutINS4_IJNS5_ILi1EEENS5_ILi2EEESM_EEENS4_IJNS5_ILi0EEESM_SP_EEEEENS4_IJNS3_10UnderscoreESS_SS_EEEEELb0EEEEEvNT_6ParamsE,"aw",@nobits
	.sectionflags	@""
	.align	16
	.zero		1024


//--------------------- .nv.shared._ZN7cutlass13device_kernelIN5flash11enable_sm90INS1_16FlashAttnBwdSm90INS1_25CollectiveMainloopBwdSm90ILi2ELi2ELi2EN4cute5tupleIJNS5_1CILi1EEES8_S8_EEENS6_IJNS7_ILi64EEENS7_ILi128EEESB_EEENS_6half_tEfNS_4arch4Sm90ELb1ELb0ELb0ELb1ELb1ELb1ELb0ELb0ELi2ELi1ELi2ELi1ELb0EEENS1_24CollectiveEpilogueBwdGQAISC_fSF_Li256ELb1ELb1EEENS1_25SingleTileBwdLPTSchedulerILb1ELi128ELb1EEEEEEEEEvNT_6ParamsE --------------------------
	.section	.nv.shared._ZN7cutlass13device_kernelIN5flash11enable_sm90INS1_16FlashAttnBwdSm90INS1_25CollectiveMainloopBwdSm90ILi2ELi2ELi2EN4cute5tupleIJNS5_1CILi1EEES8_S8_EEENS6_IJNS7_ILi64EEENS7_ILi128EEESB_EEENS_6half_tEfNS_4arch4Sm90ELb1ELb0ELb0ELb1ELb1ELb1ELb0ELb0ELi2ELi1ELi2ELi1ELb0EEENS1_24CollectiveEpilogueBwdGQAISC_fSF_Li256ELb1ELb1EEENS1_25SingleTileBwdLPTSchedulerILb1ELi128ELb1EEEEEEEEEvNT_6ParamsE,"aw",@nobits
	.sectionflags	@""
	.align	16
	.zero		1024


//--------------------- .nv.shared._ZN7cutlass13device_kernelIN5flash22FlashAttnBwdPreprocessIN4cute5tupleIJNS3_1CILi64EEENS5_ILi128EEEEEENS_6half_tEfNS_4arch4Sm90ELb1ELb1EEEEEvNT_6ParamsE --------------------------
	.section	.nv.shared._ZN7cutlass13device_kernelIN5flash22FlashAttnBwdPreprocessIN4cute5tupleIJNS3_1CILi64EEENS5_ILi128EEEEEENS_6half_tEfNS_4arch4Sm90ELb1ELb1EEEEEvNT_6ParamsE,"aw",@nobits
	.sectionflags	@""
	.align	16
	.zero		1024


//--------------------- .nv.constant0._ZN7cutlass13device_kernelIN5flash11enable_sm90INS1_16FlashAttnBwdSm90INS1_25CollectiveMainloopBwdSm90ILi2ELi2ELi2EN4cute5tupleIJNS5_1CILi1EEES8_S8_EEENS6_IJNS7_ILi64EEENS7_ILi128EEESB_EEENS_6half_tEfNS_4arch4Sm90ELb0ELb0ELb1ELb0ELb0ELb1ELb0ELb0ELi2ELi1ELi2ELi1ELb0EEENS1_21CollectiveEpilogueBwdISC_SD_SF_Li256ELb0ELb0ELi1EEENS1_19SingleTileSchedulerILb0ELb0ELb0ELi128EEEEEEEEEvNT_6ParamsE --------------------------
	.section	.nv.constant0._ZN7cutlass13device_kernelIN5flash11enable_sm90INS1_16FlashAttnBwdSm90INS1_25CollectiveMainloopBwdSm90ILi2ELi2ELi2EN4cute5tupleIJNS5_1CILi1EEES8_S8_EEENS6_IJNS7_ILi64EEENS7_ILi128EEESB_EEENS_6half_tEfNS_4arch4Sm90ELb0ELb0ELb1ELb0ELb0ELb1ELb0ELb0ELi2ELi1ELi2ELi1ELb0EEENS1_21CollectiveEpilogueBwdISC_SD_SF_Li256ELb0ELb0ELi1EEENS1_19SingleTileSchedulerILb0ELb0ELb0ELi128EEEEEEEEEvNT_6ParamsE,"a",@progbits
	.sectionflags	@""
	.align	4
.nv.constant0._ZN7cutlass13device_kernelIN5flash11enable_sm90INS1_16FlashAttnBwdSm90INS1_25CollectiveMainloopBwdSm90ILi2ELi2ELi2EN4cute5tupleIJNS5_1CILi1EEES8_S8_EEENS6_IJNS7_ILi64EEENS7_ILi128EEESB_EEENS_6half_tEfNS_4arch4Sm90ELb0ELb0ELb1ELb0ELb0ELb1ELb0ELb0ELi2ELi1ELi2ELi1ELb0EEENS1_21CollectiveEpilogueBwdISC_SD_SF_Li256ELb0ELb0ELi1EEENS1_19SingleTileSchedulerILb0ELb0ELb0ELi128EEEEEEEEEvNT_6ParamsE:
	.zero		3200


//--------------------- .nv.constant0._ZN7cutlass13device_kernelIN5flash11enable_sm90INS1_16FlashAttnBwdSm90INS1_25CollectiveMainloopBwdSm90ILi2ELi2ELi2EN4cute5tupleIJNS5_1CILi1EEES8_S8_EEENS6_IJNS7_ILi64EEENS7_ILi128EEESB_EEENS_6half_tEfNS_4arch4Sm90ELb0ELb0ELb1ELb0ELb1ELb1ELb0ELb0ELi2ELi1ELi2ELi1ELb0EEENS1_21CollectiveEpilogueBwdISC_SD_SF_Li256ELb0ELb0ELi1EEENS1_19SingleTileSchedulerILb0ELb0ELb0ELi128EEEEEEEEEvNT_6ParamsE --------------------------
	.section	.nv.constant0._ZN7cutlass13device_kernelIN5flash11enable_sm90INS1_16FlashAttnBwdSm90INS1_25CollectiveMainloopBwdSm90ILi2ELi2ELi2EN4cute5tupleIJNS5_1CILi1EEES8_S8_EEENS6_IJNS7_ILi64EEENS7_ILi128EEESB_EEENS_6half_tEfNS_4arch4Sm90ELb0ELb0ELb1ELb0ELb1ELb1ELb0ELb0ELi2ELi1ELi2ELi1ELb0EEENS1_21CollectiveEpilogueBwdISC_SD_SF_Li256ELb0ELb0ELi1EEENS1_19SingleTileSchedulerILb0ELb0ELb0ELi128EEEEEEEEEvNT_6ParamsE,"a",@progbits
	.sectionflags	@""
	.align	4
.nv.constant0._ZN7cutlass13device_kernelIN5flash11enable_sm90INS1_16FlashAttnBwdSm90INS1_25CollectiveMainloopBwdSm90ILi2ELi2ELi2EN4cute5tupleIJNS5_1CILi1EEES8_S8_EEENS6_IJNS7_ILi64EEENS7_ILi128EEESB_EEENS_6half_tEfNS_4arch4Sm90ELb0ELb0ELb1ELb0ELb1ELb1ELb0ELb0ELi2ELi1ELi2ELi1ELb0EEENS1_21CollectiveEpilogueBwdISC_SD_SF_Li256ELb0ELb0ELi1EEENS1_19SingleTileSchedulerILb0ELb0ELb0ELi128EEEEEEEEEvNT_6ParamsE:
	.zero		3200


//--------------------- .nv.constant0._ZN7cutlass13device_kernelIN5flash11enable_sm90INS1_16FlashAttnBwdSm90INS1_25CollectiveMainloopBwdSm90ILi2ELi2ELi2EN4cute5tupleIJNS5_1CILi1EEES8_S8_EEENS6_IJNS7_ILi64EEENS7_ILi128EEESB_EEENS_6half_tEfNS_4arch4Sm90ELb0ELb0ELb1ELb0ELb0ELb1ELb0ELb0ELi2ELi1ELi2ELi1ELb0EEENS1_24CollectiveEpilogueBwdGQAISC_fSF_Li256ELb0ELb0EEENS1_19SingleTileSchedulerILb0ELb0ELb0ELi128EEEEEEEEEvNT_6ParamsE --------------------------
	.section	.nv.constant0._ZN7cutlass13device_kernelIN5flash11enable_sm90INS1_16FlashAttnBwdSm90INS1_25CollectiveMainloopBwdSm90ILi2ELi2ELi2EN4cute5tupleIJNS5_1CILi1EEES8_S8_EEENS6_IJNS7_ILi64EEENS7_ILi128EEESB_EEENS_6half_tEfNS_4arch4Sm90ELb0ELb0ELb1ELb0ELb0ELb1ELb0ELb0ELi2ELi1ELi2ELi1ELb0EEENS1_24CollectiveEpilogueBwdGQAISC_fSF_Li256ELb0ELb0EEENS1_19SingleTileSchedulerILb0ELb0ELb0ELi128EEEEEEEEEvNT_6ParamsE,"a",@progbits
	.sectionflags	@""
	.align	4
.nv.constant0._ZN7cutlass13device_kernelIN5flash11enable_sm90INS1_16FlashAttnBwdSm90INS1_25CollectiveMainloopBwdSm90ILi2ELi2ELi2EN4cute5tupleIJNS5_1CILi1EEES8_S8_EEENS6_IJNS7_ILi64EEENS7_ILi128EEESB_EEENS_6half_tEfNS_4arch4Sm90ELb0ELb0ELb1ELb0ELb0ELb1ELb0ELb0ELi2ELi1ELi2ELi1ELb0EEENS1_24CollectiveEpilogueBwdGQAISC_fSF_Li256ELb0ELb0EEENS1_19SingleTileSchedulerILb0ELb0ELb0ELi128EEEEEEEEEvNT_6ParamsE:
	.zero		2560


//--------------------- .nv.constant0._ZN7cutlass13device_kernelIN5flash11enable_sm90INS1_16FlashAttnBwdSm90INS1_25CollectiveMainloopBwdSm90ILi2ELi2ELi2EN4cute5tupleIJNS5_1CILi1EEES8_S8_EEENS6_IJNS7_ILi64EEENS7_ILi128EEESB_EEENS_6half_tEfNS_4arch4Sm90ELb0ELb0ELb1ELb0ELb1ELb1ELb0ELb0ELi2ELi1ELi2ELi1ELb0EEENS1_24CollectiveEpilogueBwdGQAISC_fSF_Li256ELb0ELb1EEENS1_19SingleTileSchedulerILb0ELb0ELb0ELi128EEEEEEEEEvNT_6ParamsE --------------------------
	.section	.nv.constant0._ZN7cutlass13device_kernelIN5flash11enable_sm90INS1_16FlashAttnBwdSm90INS1_25CollectiveMainloopBwdSm90ILi2ELi2ELi2EN4cute5tupleIJNS5_1CILi1EEES8_S8_EEENS6_IJNS7_ILi64EEENS7_ILi128EEESB_EEENS_6half_tEfNS_4arch4Sm90ELb0ELb0ELb1ELb0ELb1ELb1ELb0ELb0ELi2ELi1ELi2ELi1ELb0EEENS1_24CollectiveEpilogueBwdGQAISC_fSF_Li256ELb0ELb1EEENS1_19SingleTileSchedulerILb0ELb0ELb0ELi128EEEEEEEEEvNT_6ParamsE,"a",@progbits
	.sectionflags	@""
	.align	4
.nv.constant0._ZN7cutlass13device_kernelIN5flash11enable_sm90INS1_16FlashAttnBwdSm90INS1_25CollectiveMainloopBwdSm90ILi2ELi2ELi2EN4cute5tupleIJNS5_1CILi1EEES8_S8_EEENS6_IJNS7_ILi64EEENS7_ILi128EEESB_EEENS_6half_tEfNS_4arch4Sm90ELb0ELb0ELb1ELb0ELb1ELb1ELb0ELb0ELi2ELi1ELi2ELi1ELb0EEENS1_24CollectiveEpilogueBwdGQAISC_fSF_Li256ELb0ELb1EEENS1_19SingleTileSchedulerILb0ELb0ELb0ELi128EEEEEEEEEvNT_6ParamsE:
	.zero		2560


//--------------------- .nv.constant0._ZN7cutlass13device_kernelIN5flash11enable_sm90INS1_16FlashAttnBwdSm90INS1_25CollectiveMainloopBwdSm90ILi2ELi2ELi2EN4cute5tupleIJNS5_1CILi1EEES8_S8_EEENS6_IJNS7_ILi64EEENS7_ILi128EEESB_EEENS_6half_tEfNS_4arch4Sm90ELb0ELb0ELb1ELb1ELb0ELb1ELb0ELb0ELi2ELi1ELi2ELi1ELb0EEENS1_21CollectiveEpilogueBwdISC_SD_SF_Li256ELb1ELb0ELi1EEENS1_19SingleTileSchedulerILb1ELb0ELb0ELi128EEEEEEEEEvNT_6ParamsE --------------------------
	.section	.nv.constant0._ZN7cutlass13device_kernelIN5flash11enable_sm90INS1_16FlashAttnBwdSm90INS1_25CollectiveMainloopBwdSm90ILi2ELi2ELi2EN4cute5tupleIJNS5_1CILi1EEES8_S8_EEENS6_IJNS7_ILi64EEENS7_ILi128EEESB_EEENS_6half_tEfNS_4arch4Sm90ELb0ELb0ELb1ELb1ELb0ELb1ELb0ELb0ELi2ELi1ELi2ELi1ELb0EEENS1_21CollectiveEpilogueBwdISC_SD_SF_Li256ELb1ELb0ELi1EEENS1_19SingleTileSchedulerILb1ELb0ELb0ELi128EEEEEEEEEvNT_6ParamsE,"a",@progbits
	.sectionflags	@""
	.align	4
.nv.constant0._ZN7cutlass13device_kernelIN5flash11enable_sm90INS1_16FlashAttnBwdSm90INS1_25CollectiveMainloopBwdSm90ILi2ELi2ELi2EN4cute5tupleIJNS5_1CILi1EEES8_S8_EEENS6_IJNS7_ILi64EEENS7_ILi128EEESB_EEENS_6half_tEfNS_4arch4Sm90ELb0ELb0ELb1ELb1ELb0ELb1ELb0ELb0ELi2ELi1ELi2ELi1ELb0EEENS1_21CollectiveEpilogueBwdISC_SD_SF_Li256ELb1ELb0ELi1EEENS1_19SingleTileSchedulerILb1ELb0ELb0ELi128EEEEEEEEEvNT_6ParamsE:
	.zero		2560


//--------------------- .nv.constant0._ZN7cutlass13device_kernelIN5flash11enable_sm90INS1_16FlashAttnBwdSm90INS1_25CollectiveMainloopBwdSm90ILi2ELi2ELi2EN4cute5tupleIJNS5_1CILi1EEES8_S8_EEENS6_IJNS7_ILi64EEENS7_ILi128EEESB_EEENS_6half_tEfNS_4arch4Sm90ELb0ELb0ELb1ELb1ELb1ELb1ELb0ELb0ELi2ELi1ELi2ELi1ELb0EEENS1_21CollectiveEpilogueBwdISC_SD_SF_Li256ELb1ELb0ELi1EEENS1_19SingleTileSchedulerILb1ELb0ELb0ELi128EEEEEEEEEvNT_6ParamsE --------------------------
	.section	.nv.constant0._ZN7cutlass13device_kernelIN5flash11enable_sm90INS1_16FlashAttnBwdSm90INS1_25CollectiveMainloopBwdSm90ILi2ELi2ELi2EN4cute5tupleIJNS5_1CILi1EEES8_S8_EEENS6_IJNS7_ILi64EEENS7_ILi128EEESB_EEENS_6half_tEfNS_4arch4Sm90ELb0ELb0ELb1ELb1ELb1ELb1ELb0ELb0ELi2ELi1ELi2ELi1ELb0EEENS1_21CollectiveEpilogueBwdISC_SD_SF_Li256ELb1ELb0ELi1EEENS1_19SingleTileSchedulerILb1ELb0ELb0ELi128EEEEEEEEEvNT_6ParamsE,"a",@progbits
	.sectionflags	@""
	.align	4
.nv.constant0._ZN7cutlass13device_kernelIN5flash11enable_sm90INS1_16FlashAttnBwdSm90INS1_25CollectiveMainloopBwdSm90ILi2ELi2ELi2EN4cute5tupleIJNS5_1CILi1EEES8_S8_EEENS6_IJNS7_ILi64EEENS7_ILi128EEESB_EEENS_6half_tEfNS_4arch4Sm90ELb0ELb0ELb1ELb1ELb1ELb1ELb0ELb0ELi2ELi1ELi2ELi1ELb0EEENS1_21CollectiveEpilogueBwdISC_SD_SF_Li256ELb1ELb0ELi1EEENS1_19SingleTileSchedulerILb1ELb0ELb0ELi128EEEEEEEEEvNT_6ParamsE:
	.zero		2560


//--------------------- .nv.constant0._ZN7cutlass13device_kernelIN5flash11enable_sm90INS1_16FlashAttnBwdSm90INS1_25CollectiveMainloopBwdSm90ILi2ELi2ELi2EN4cute5tupleIJNS5_1CILi1EEES8_S8_EEENS6_IJNS7_ILi64EEENS7_ILi128EEESB_EEENS_6half_tEfNS_4arch4Sm90ELb0ELb0ELb1ELb1ELb0ELb1ELb0ELb0ELi2ELi1ELi2ELi1ELb0EEENS1_24CollectiveEpilogueBwdGQAISC_fSF_Li256ELb1ELb0EEENS1_19SingleTileSchedulerILb1ELb0ELb0ELi128EEEEEEEEEvNT_6ParamsE --------------------------
	.section	.nv.constant0._ZN7cutlass13device_kernelIN5flash11enable_sm90INS1_16FlashAttnBwdSm90INS1_25CollectiveMainloopBwdSm90ILi2ELi2ELi2EN4cute5tupleIJNS5_1CILi1EEES8_S8_EEENS6_IJNS7_ILi64EEENS7_ILi128EEESB_EEENS_6half_tEfNS_4arch4Sm90ELb0ELb0ELb1ELb1ELb0ELb1ELb0ELb0ELi2ELi1ELi2ELi1ELb0EEENS1_24CollectiveEpilogueBwdGQAISC_fSF_Li256ELb1ELb0EEENS1_19SingleTileSchedulerILb1ELb0ELb0ELi128EEEEEEEEEvNT_6ParamsE,"a",@progbits
	.sectionflags	@""
	.align	4
.nv.constant0._ZN7cutlass13device_kernelIN5flash11enable_sm90INS1_16FlashAttnBwdSm90INS1_25CollectiveMainloopBwdSm90ILi2ELi2ELi2EN4cute5tupleIJNS5_1CILi1EEES8_S8_EEENS6_IJNS7_ILi64EEENS7_ILi128EEESB_EEENS_6half_tEfNS_4arch4Sm90ELb0ELb0ELb1ELb1ELb0ELb1ELb0ELb0ELi2ELi1ELi2ELi1ELb0EEENS1_24CollectiveEpilogueBwdGQAISC_fSF_Li256ELb1ELb0EEENS1_19SingleTileSchedulerILb1ELb0ELb0ELi128EEEEEEEEEvNT_6ParamsE:
	.zero		2560


//--------------------- .nv.constant0._ZN7cutlass13device_kernelIN5flash11enable_sm90INS1_16FlashAttnBwdSm90INS1_25CollectiveMainloopBwdSm90ILi2ELi2ELi2EN4cute5tupleIJNS5_1CILi1EEES8_S8_EEENS6_IJNS7_ILi64EEENS7_ILi128EEESB_EEENS_6half_tEfNS_4arch4Sm90ELb0ELb0ELb1ELb1ELb1ELb1ELb0ELb0ELi2ELi1ELi2ELi1ELb0EEENS1_24CollectiveEpilogueBwdGQAISC_fSF_Li256ELb1ELb1EEENS1_19SingleTileSchedulerILb1ELb0ELb0ELi128EEEEEEEEEvNT_6ParamsE --------------------------
	.section	.nv.constant0._ZN7cutlass13device_kernelIN5flash11enable_sm90INS1_16FlashAttnBwdSm90INS1_25CollectiveMainloopBwdSm90ILi2ELi2ELi2EN4cute5tupleIJNS5_1CILi1EEES8_S8_EEENS6_IJNS7_ILi64EEENS7_ILi128EEESB_EEENS_6half_tEfNS_4arch4Sm90ELb0ELb0ELb1ELb1ELb1ELb1ELb0ELb0ELi2ELi1ELi2ELi1ELb0EEENS1_24CollectiveEpilogueBwdGQAISC_fSF_Li256ELb1ELb1EEENS1_19SingleTileSchedulerILb1ELb0ELb0ELi128EEEEEEEEEvNT_6ParamsE,"a",@progbits
	.sectionflags	@""
	.align	4
.nv.constant0._ZN7cutlass13device_kernelIN5flash11enable_sm90INS1_16FlashAttnBwdSm90INS1_25CollectiveMainloopBwdSm90ILi2ELi2ELi2EN4cute5tupleIJNS5_1CILi1EEES8_S8_EEENS6_IJNS7_ILi64EEENS7_ILi128EEESB_EEENS_6half_tEfNS_4arch4Sm90ELb0ELb0ELb1ELb1ELb1ELb1ELb0ELb0ELi2ELi1ELi2ELi1ELb0EEENS1_24CollectiveEpilogueBwdGQAISC_fSF_Li256ELb1ELb1EEENS1_19SingleTileSchedulerILb1ELb0ELb0ELi128EEEEEEEEEvNT_6ParamsE:
	.zero		2560


//--------------------- .nv.constant0._ZN7cutlass13device_kernelIN5flash11enable_sm90INS1_16FlashAttnBwdSm90INS1_25CollectiveMainloopBwdSm90ILi2ELi2ELi2EN4cute5tupleIJNS5_1CILi1EEES8_S8_EEENS6_IJNS7_ILi64EEENS7_ILi128EEESB_EEENS_6half_tEfNS_4arch4Sm90ELb0ELb1ELb1ELb0ELb0ELb1ELb0ELb0ELi2ELi1ELi2ELi1ELb0EEENS1_21CollectiveEpilogueBwdISC_SD_SF_Li256ELb0ELb0ELi1EEENS1_19SingleTileSchedulerILb0ELb0ELb0ELi128EEEEEEEEEvNT_6ParamsE --------------------------
	.section	.nv.constant0._ZN7cutlass13device_kernelIN5flash11enable_sm90INS1_16FlashAttnBwdSm90INS1_25CollectiveMainloopBwdSm90ILi2ELi2ELi2EN4cute5tupleIJNS5_1CILi1EEES8_S8_EEENS6_IJNS7_ILi64EEENS7_ILi128EEESB_EEENS_6half_tEfNS_4arch4Sm90ELb0ELb1ELb1ELb0ELb0ELb1ELb0ELb0ELi2ELi1ELi2ELi1ELb0EEENS1_21CollectiveEpilogueBwdISC_SD_SF_Li256ELb0ELb0ELi1EEENS1_19SingleTileSchedulerILb0ELb0ELb0ELi128EEEEEEEEEvNT_6ParamsE,"a",@progbits
	.sectionflags	@""
	.align	4
.nv.constant0._ZN7cutlass13device_kernelIN5flash11enable_sm90INS1_16FlashAttnBwdSm90INS1_25CollectiveMainloopBwdSm90ILi2ELi2ELi2EN4cute5tupleIJNS5_1CILi1EEES8_S8_EEENS6_IJNS7_ILi64EEENS7_ILi128EEESB_EEENS_6half_tEfNS_4arch4Sm90ELb0ELb1ELb1ELb0ELb0ELb1ELb0ELb0ELi2ELi1ELi2ELi1ELb0EEENS1_21CollectiveEpilogueBwdISC_SD_SF_Li256ELb0ELb0ELi1EEENS1_19SingleTileSchedulerILb0ELb0ELb0ELi128EEEEEEEEEvNT_6ParamsE:
	.zero		3200


//--------------------- .nv.constant0._ZN7cutlass13device_kernelIN5flash11enable_sm90INS1_16FlashAttnBwdSm90INS1_25CollectiveMainloopBwdSm90ILi2ELi2ELi2EN4cute5tupleIJNS5_1CILi1EEES8_S8_EEENS6_IJNS7_ILi64EEENS7_ILi128EEESB_EEENS_6half_tEfNS_4arch4Sm90ELb0ELb1ELb1ELb0ELb1ELb1ELb0ELb0ELi2ELi1ELi2ELi1ELb0EEENS1_21CollectiveEpilogueBwdISC_SD_SF_Li256ELb0ELb0ELi1EEENS1_19SingleTileSchedulerILb0ELb0ELb0ELi128EEEEEEEEEvNT_6ParamsE --------------------------
	.section	.nv.constant0._ZN7cutlass13device_kernelIN5flash11enable_sm90INS1_16FlashAttnBwdSm90INS1_25CollectiveMainloopBwdSm90ILi2ELi2ELi2EN4cute5tupleIJNS5_1CILi1EEES8_S8_EEENS6_IJNS7_ILi64EEENS7_ILi128EEESB_EEENS_6half_tEfNS_4arch4Sm90ELb0ELb1ELb1ELb0ELb1ELb1ELb0ELb0ELi2ELi1ELi2ELi1ELb0EEENS1_21CollectiveEpilogueBwdISC_SD_SF_Li256ELb0ELb0ELi1EEENS1_19SingleTileSchedulerILb0ELb0ELb0ELi128EEEEEEEEEvNT_6ParamsE,"a",@progbits
	.sectionflags	@""
	.align	4
.nv.constant0._ZN7cutlass13device_kernelIN5flash11enable_sm90INS1_16FlashAttnBwdSm90INS1_25CollectiveMainloopBwdSm90ILi2ELi2ELi2EN4cute5tupleIJNS5_1CILi1EEES8_S8_EEENS6_IJNS7_ILi64EEENS7_ILi128EEESB_EEENS_6half_tEfNS_4arch4Sm90ELb0ELb1ELb1ELb0ELb1ELb1ELb0ELb0ELi2ELi1ELi2ELi1ELb0EEENS1_21CollectiveEpilogueBwdISC_SD_SF_Li256ELb0ELb0ELi1EEENS1_19SingleTileSchedulerILb0ELb0ELb0ELi128EEEEEEEEEvNT_6ParamsE:
	.zero		3200


//--------------------- .nv.constant0._ZN7cutlass13device_kernelIN5flash11enable_sm90INS1_16FlashAttnBwdSm90INS1_25CollectiveMainloopBwdSm90ILi2ELi2ELi2EN4cute5tupleIJNS5_1CILi1EEES8_S8_EEENS6_IJNS7_ILi64EEENS7_ILi128EEESB_EEENS_6half_tEfNS_4arch4Sm90ELb0ELb1ELb1ELb0ELb0ELb1ELb0ELb0ELi2ELi1ELi2ELi1ELb0EEENS1_24CollectiveEpilogueBwdGQAISC_fSF_Li256ELb0ELb0EEENS1_19SingleTileSchedulerILb0ELb0ELb0ELi128EEEEEEEEEvNT_6ParamsE --------------------------
	.section	.nv.constant0._ZN7cutlass13device_kernelIN5flash11enable_sm90INS1_16FlashAttnBwdSm90INS1_25CollectiveMainloopBwdSm90ILi2ELi2ELi2EN4cute5tupleIJNS5_1CILi1EEES8_S8_EEENS6_IJNS7_ILi64EEENS7_ILi128EEESB_EEENS_6half_tEfNS_4arch4Sm90ELb0ELb1ELb1ELb0ELb0ELb1ELb0ELb0ELi2ELi1ELi2ELi1ELb0EEENS1_24CollectiveEpilogueBwdGQAISC_fSF_Li256ELb0ELb0EEENS1_19SingleTileSchedulerILb0ELb0ELb0ELi128EEEEEEEEEvNT_6ParamsE,"a",@progbits
	.sectionflags	@""
	.align	4
.nv.constant0._ZN7cutlass13device_kernelIN5flash11enable_sm90INS1_16FlashAttnBwdSm90INS1_25CollectiveMainloopBwdSm90ILi2ELi2ELi2EN4cute5tupleIJNS5_1CILi1EEES8_S8_EEENS6_IJNS7_ILi64EEENS7_ILi128EEESB_EEENS_6half_tEfNS_4arch4Sm90ELb0ELb1ELb1ELb0ELb0ELb1ELb0ELb0ELi2ELi1ELi2ELi1ELb0EEENS1_24CollectiveEpilogueBwdGQAISC_fSF_Li256ELb0ELb0EEENS1_19SingleTileSchedulerILb0ELb0ELb0ELi128EEEEEEEEEvNT_6ParamsE:
	.zero		2560


//--------------------- .nv.constant0._ZN7cutlass13device_kernelIN5flash11enable_sm90INS1_16FlashAttnBwdSm90INS1_25CollectiveMainloopBwdSm90ILi2ELi2ELi2EN4cute5tupleIJNS5_1CILi1EEES8_S8_EEENS6_IJNS7_ILi64EEENS7_ILi128EEESB_EEENS_6half_tEfNS_4arch4Sm90ELb0ELb1ELb1ELb0ELb1ELb1ELb0ELb0ELi2ELi1ELi2ELi1ELb0EEENS1_24CollectiveEpilogueBwdGQAISC_fSF_Li256ELb0ELb1EEENS1_19SingleTileSchedulerILb0ELb0ELb0ELi128EEEEEEEEEvNT_6ParamsE --------------------------
	.section	.nv.constant0._ZN7cutlass13device_kernelIN5flash11enable_sm90INS1_16FlashAttnBwdSm90INS1_25CollectiveMainloopBwdSm90ILi2ELi2ELi2EN4cute5tupleIJNS5_1CILi1EEES8_S8_EEENS6_IJNS7_ILi64EEENS7_ILi128EEESB_EEENS_6half_tEfNS_4arch4Sm90ELb0ELb1ELb1ELb0ELb1ELb1ELb0ELb0ELi2ELi1ELi2ELi1ELb0EEENS1_24CollectiveEpilogueBwdGQAISC_fSF_Li256ELb0ELb1EEENS1_19SingleTileSchedulerILb0ELb0ELb0ELi128EEEEEEEEEvNT_6ParamsE,"a",@progbits
	.sectionflags	@""
	.align	4
.nv.constant0._ZN7cutlass13device_kernelIN5flash11enable_sm90INS1_16FlashAttnBwdSm90INS1_25CollectiveMainloopBwdSm90ILi2ELi2ELi2EN4cute5tupleIJNS5_1CILi1EEES8_S8_EEENS6_IJNS7_ILi64EEENS7_ILi128EEESB_EEENS_6half_tEfNS_4arch4Sm90ELb0ELb1ELb1ELb0ELb1ELb1ELb0ELb0ELi2ELi1ELi2ELi1ELb0EEENS1_24CollectiveEpilogueBwdGQAISC_fSF_Li256ELb0ELb1EEENS1_19SingleTileSchedulerILb0ELb0ELb0ELi128EEEEEEEEEvNT_6ParamsE:
	.zero		2560


//--------------------- .nv.constant0._ZN7cutlass13device_kernelIN5flash11enable_sm90INS1_16FlashAttnBwdSm90INS1_25CollectiveMainloopBwdSm90ILi2ELi2ELi2EN4cute5tupleIJNS5_1CILi1EEES8_S8_EEENS6_IJNS7_ILi64EEENS7_ILi128EEESB_EEENS_6half_tEfNS_4arch4Sm90ELb0ELb1ELb1ELb1ELb0ELb1ELb0ELb0ELi2ELi1ELi2ELi1ELb0EEENS1_21CollectiveEpilogueBwdISC_SD_SF_Li256ELb1ELb0ELi1EEENS1_19SingleTileSchedulerILb1ELb0ELb0ELi128EEEEEEEEEvNT_6ParamsE --------------------------
	.section	.nv.constant0._ZN7cutlass13device_kernelIN5flash11enable_sm90INS1_16FlashAttnBwdSm90INS1_25CollectiveMainloopBwdSm90ILi2ELi2ELi2EN4cute5tupleIJNS5_1CILi1EEES8_S8_EEENS6_IJNS7_ILi64EEENS7_ILi128EEESB_EEENS_6half_tEfNS_4arch4Sm90ELb0ELb1ELb1ELb1ELb0ELb1ELb0ELb0ELi2ELi1ELi2ELi1ELb0EEENS1_21CollectiveEpilogueBwdISC_SD_SF_Li256ELb1ELb0ELi1EEENS1_19SingleTileSchedulerILb1ELb0ELb0ELi128EEEEEEEEEvNT_6ParamsE,"a",@progbits
	.sectionflags	@""
	.align	4
.nv.constant0._ZN7cutlass13device_kernelIN5flash11enable_sm90INS1_16FlashAttnBwdSm90INS1_25CollectiveMainloopBwdSm90ILi2ELi2ELi2EN4cute5tupleIJNS5_1CILi1EEES8_S8_EEENS6_IJNS7_ILi64EEENS7_ILi128EEESB_EEENS_6half_tEfNS_4arch4Sm90ELb0ELb1ELb1ELb1ELb0ELb1ELb0ELb0ELi2ELi1ELi2ELi1ELb0EEENS1_21CollectiveEpilogueBwdISC_SD_SF_Li256ELb1ELb0ELi1EEENS1_19SingleTileSchedulerILb1ELb0ELb0ELi128EEEEEEEEEvNT_6ParamsE:
	.zero		2560


//--------------------- .nv.constant0._ZN7cutlass13device_kernelIN5flash11enable_sm90INS1_16FlashAttnBwdSm90INS1_25CollectiveMainloopBwdSm90ILi2ELi2ELi2EN4cute5tupleIJNS5_1CILi1EEES8_S8_EEENS6_IJNS7_ILi64EEENS7_ILi128EEESB_EEENS_6half_tEfNS_4arch4Sm90ELb0ELb1ELb1ELb1ELb1ELb1ELb0ELb0ELi2ELi1ELi2ELi1ELb0EEENS1_21CollectiveEpilogueBwdISC_SD_SF_Li256ELb1ELb0ELi1EEENS1_19SingleTileSchedulerILb1ELb0ELb0ELi128EEEEEEEEEvNT_6ParamsE --------------------------
	.section	.nv.constant0._ZN7cutlass13device_kernelIN5flash11enable_sm90INS1_16FlashAttnBwdSm90INS1_25CollectiveMainloopBwdSm90ILi2ELi2ELi2EN4cute5tupleIJNS5_1CILi1EEES8_S8_EEENS6_IJNS7_ILi64EEENS7_ILi128EEESB_EEENS_6half_tEfNS_4arch4Sm90ELb0ELb1ELb1ELb1ELb1ELb1ELb0ELb0ELi2ELi1ELi2ELi1ELb0EEENS1_21CollectiveEpilogueBwdISC_SD_SF_Li256ELb1ELb0ELi1EEENS1_19SingleTileSchedulerILb1ELb0ELb0ELi128EEEEEEEEEvNT_6ParamsE,"a",@progbits
	.sectionflags	@""
	.align	4
.nv.constant0._ZN7cutlass13device_kernelIN5flash11enable_sm90INS1_16FlashAttnBwdSm90INS1_25CollectiveMainloopBwdSm90ILi2ELi2ELi2EN4cute5tupleIJNS5_1CILi1EEES8_S8_EEENS6_IJNS7_ILi64EEENS7_ILi128EEESB_EEENS_6half_tEfNS_4arch4Sm90ELb0ELb1ELb1ELb1ELb1ELb1ELb0ELb0ELi2ELi1ELi2ELi1ELb0EEENS1_21CollectiveEpilogueBwdISC_SD_SF_Li256ELb1ELb0ELi1EEENS1_19SingleTileSchedulerILb1ELb0ELb0ELi128EEEEEEEEEvNT_6ParamsE:
	.zero		2560


//--------------------- .nv.constant0._ZN7cutlass13device_kernelIN5flash11enable_sm90INS1_16FlashAttnBwdSm90INS1_25CollectiveMainloopBwdSm90ILi2ELi2ELi2EN4cute5tupleIJNS5_1CILi1EEES8_S8_EEENS6_IJNS7_ILi64EEENS7_ILi128EEESB_EEENS_6half_tEfNS_4arch4Sm90ELb0ELb1ELb1ELb1ELb0ELb1ELb0ELb0ELi2ELi1ELi2ELi1ELb0EEENS1_24CollectiveEpilogueBwdGQAISC_fSF_Li256ELb1ELb0EEENS1_19SingleTileSchedulerILb1ELb0ELb0ELi128EEEEEEEEEvNT_6ParamsE --------------------------
	.section	.nv.constant0._ZN7cutlass13device_kernelIN5flash11enable_sm90INS1_16FlashAttnBwdSm90INS1_25CollectiveMainloopBwdSm90ILi2ELi2ELi2EN4cute5tupleIJNS5_1CILi1EEES8_S8_EEENS6_IJNS7_ILi64EEENS7_ILi128EEESB_EEENS_6half_tEfNS_4arch4Sm90ELb0ELb1ELb1ELb1ELb0ELb1ELb0ELb0ELi2ELi1ELi2ELi1ELb0EEENS1_24CollectiveEpilogueBwdGQAISC_fSF_Li256ELb1ELb0EEENS1_19SingleTileSchedulerILb1ELb0ELb0ELi128EEEEEEEEEvNT_6ParamsE,"a",@progbits
	.sectionflags	@""
	.align	4
.nv.constant0._ZN7cutlass13device_kernelIN5flash11enable_sm90INS1_16FlashAttnBwdSm90INS1_25CollectiveMainloopBwdSm90ILi2ELi2ELi2EN4cute5tupleIJNS5_1CILi1EEES8_S8_EEENS6_IJNS7_ILi64EEENS7_ILi128EEESB_EEENS_6half_tEfNS_4arch4Sm90ELb0ELb1ELb1ELb1ELb0ELb1ELb0ELb0ELi2ELi1ELi2ELi1ELb0EEENS1_24CollectiveEpilogueBwdGQAISC_fSF_Li256ELb1ELb0EEENS1_19SingleTileSchedulerILb1ELb0ELb0ELi128EEEEEEEEEvNT_6ParamsE:
	.zero		2560


//--------------------- .nv.constant0._ZN7cutlass13device_kernelIN5flash11enable_sm90INS1_16FlashAttnBwdSm90INS1_25CollectiveMainloopBwdSm90ILi2ELi2ELi2EN4cute5tupleIJNS5_1CILi1EEES8_S8_EEENS6_IJNS7_ILi64EEENS7_ILi128EEESB_EEENS_6half_tEfNS_4arch4Sm90ELb0ELb1ELb1ELb1ELb1ELb1ELb0ELb0ELi2ELi1ELi2ELi1ELb0EEENS1_24CollectiveEpilogueBwdGQAISC_fSF_Li256ELb1ELb1EEENS1_19SingleTileSchedulerILb1ELb0ELb0ELi128EEEEEEEEEvNT_6ParamsE --------------------------
	.section	.nv.constant0._ZN7cutlass13device_kernelIN5flash11enable_sm90INS1_16FlashAttnBwdSm90INS1_25CollectiveMainloopBwdSm90ILi2ELi2ELi2EN4cute5tupleIJNS5_1CILi1EEES8_S8_EEENS6_IJNS7_ILi64EEENS7_ILi128EEESB_EEENS_6half_tEfNS_4arch4Sm90ELb0ELb1ELb1ELb1ELb1ELb1ELb0ELb0ELi2ELi1ELi2ELi1ELb0EEENS1_24CollectiveEpilogueBwdGQAISC_fSF_Li256ELb1ELb1EEENS1_19SingleTileSchedulerILb1ELb0ELb0ELi128EEEEEEEEEvNT_6ParamsE,"a",@progbits
	.sectionflags	@""
	.align	4
.nv.constant0._ZN7cutlass13device_kernelIN5flash11enable_sm90INS1_16FlashAttnBwdSm90INS1_25CollectiveMainloopBwdSm90ILi2ELi2ELi2EN4cute5tupleIJNS5_1CILi1EEES8_S8_EEENS6_IJNS7_ILi64EEENS7_ILi128EEESB_EEENS_6half_tEfNS_4arch4Sm90ELb0ELb1ELb1ELb1ELb1ELb1ELb0ELb0ELi2ELi1ELi2ELi1ELb0EEENS1_24CollectiveEpilogueBwdGQAISC_fSF_Li256ELb1ELb1EEENS1_19SingleTileSchedulerILb1ELb0ELb0ELi128EEEEEEEEEvNT_6ParamsE:
	.zero		2560


//--------------------- .nv.constant0._ZN7cutlass13device_kernelIN5flash11enable_sm90INS1_16FlashAttnBwdSm90INS1_25CollectiveMainloopBwdSm90ILi2ELi2ELi2EN4cute5tupleIJNS5_1CILi1EEES8_S8_EEENS6_IJNS7_ILi64EEENS7_ILi128EEESB_EEENS_6half_tEfNS_4arch4Sm90ELb1ELb0ELb1ELb0ELb0ELb1ELb0ELb0ELi2ELi1ELi2ELi1ELb0EEENS1_21CollectiveEpilogueBwdISC_SD_SF_Li256ELb0ELb0ELi1EEENS1_25SingleTileBwdLPTSchedulerILb0ELi128ELb0EEEEEEEEEvNT_6ParamsE --------------------------
	.section	.nv.constant0._ZN7cutlass13device_kernelIN5flash11enable_sm90INS1_16FlashAttnBwdSm90INS1_25CollectiveMainloopBwdSm90ILi2ELi2ELi2EN4cute5tupleIJNS5_1CILi1EEES8_S8_EEENS6_IJNS7_ILi64EEENS7_ILi128EEESB_EEENS_6half_tEfNS_4arch4Sm90ELb1ELb0ELb1ELb0ELb0ELb1ELb0ELb0ELi2ELi1ELi2ELi1ELb0EEENS1_21CollectiveEpilogueBwdISC_SD_SF_Li256ELb0ELb0ELi1EEENS1_25SingleTileBwdLPTSchedulerILb0ELi128ELb0EEEEEEEEEvNT_6ParamsE,"a",@progbits
	.sectionflags	@""
	.align	4
.nv.constant0._ZN7cutlass13device_kernelIN5flash11enable_sm90INS1_16FlashAttnBwdSm90INS1_25CollectiveMainloopBwdSm90ILi2ELi2ELi2EN4cute5tupleIJNS5_1CILi1EEES8_S8_EEENS6_IJNS7_ILi64EEENS7_ILi128EEESB_EEENS_6half_tEfNS_4arch4Sm90ELb1ELb0ELb1ELb0ELb0ELb1ELb0ELb0ELi2ELi1ELi2ELi1ELb0EEENS1_21CollectiveEpilogueBwdISC_SD_SF_Li256ELb0ELb0ELi1EEENS1_25SingleTileBwdLPTSchedulerILb0ELi128ELb0EEEEEEEEEvNT_6ParamsE:
	.zero		3200


//--------------------- .nv.constant0._ZN7cutlass13device_kernelIN5flash11enable_sm90INS1_16FlashAttnBwdSm90INS1_25CollectiveMainloopBwdSm90ILi2ELi2ELi2EN4cute5tupleIJNS5_1CILi1EEES8_S8_EEENS6_IJNS7_ILi64EEENS7_ILi128EEESB_EEENS_6half_tEfNS_4arch4Sm90ELb1ELb0ELb1ELb0ELb1ELb1ELb0ELb0ELi2ELi1ELi2ELi1ELb0EEENS1_21CollectiveEpilogueBwdISC_SD_SF_Li256ELb0ELb0ELi1EEENS1_25SingleTileBwdLPTSchedulerILb0ELi128ELb1EEEEEEEEEvNT_6ParamsE --------------------------
	.section	.nv.constant0._ZN7cutlass13device_kernelIN5flash11enable_sm90INS1_16FlashAttnBwdSm90INS1_25CollectiveMainloopBwdSm90ILi2ELi2ELi2EN4cute5tupleIJNS5_1CILi1EEES8_S8_EEENS6_IJNS7_ILi64EEENS7_ILi128EEESB_EEENS_6half_tEfNS_4arch4Sm90ELb1ELb0ELb1ELb0ELb1ELb1ELb0ELb0ELi2ELi1ELi2ELi1ELb0EEENS1_21CollectiveEpilogueBwdISC_SD_SF_Li256ELb0ELb0ELi1EEENS1_25SingleTileBwdLPTSchedulerILb0ELi128ELb1EEEEEEEEEvNT_6ParamsE,"a",@progbits
	.sectionflags	@""
	.align	4
.nv.constant0._ZN7cutlass13device_kernelIN5flash11enable_sm90INS1_16FlashAttnBwdSm90INS1_25CollectiveMainloopBwdSm90ILi2ELi2ELi2EN4cute5tupleIJNS5_1CILi1EEES8_S8_EEENS6_IJNS7_ILi64EEENS7_ILi128EEESB_EEENS_6half_tEfNS_4arch4Sm90ELb1ELb0ELb1ELb0ELb1ELb1ELb0ELb0ELi2ELi1ELi2ELi1ELb0EEENS1_21CollectiveEpilogueBwdISC_SD_SF_Li256ELb0ELb0ELi1EEENS1_25SingleTileBwdLPTSchedulerILb0ELi128ELb1EEEEEEEEEvNT_6ParamsE:
	.zero		3200


//--------------------- .nv.constant0._ZN7cutlass13device_kernelIN5flash11enable_sm90INS1_16FlashAttnBwdSm90INS1_25CollectiveMainloopBwdSm90ILi2ELi2ELi2EN4cute5tupleIJNS5_1CILi1EEES8_S8_EEENS6_IJNS7_ILi64EEENS7_ILi128EEESB_EEENS_6half_tEfNS_4arch4Sm90ELb1ELb0ELb1ELb0ELb0ELb1ELb0ELb0ELi2ELi1ELi2ELi1ELb0EEENS1_24CollectiveEpilogueBwdGQAISC_fSF_Li256ELb0ELb0EEENS1_25SingleTileBwdLPTSchedulerILb0ELi128ELb0EEEEEEEEEvNT_6ParamsE --------------------------
	.section	.nv.constant0._ZN7cutlass13device_kernelIN5flash11enable_sm90INS1_16FlashAttnBwdSm90INS1_25CollectiveMainloopBwdSm90ILi2ELi2ELi2EN4cute5tupleIJNS5_1CILi1EEES8_S8_EEENS6_IJNS7_ILi64EEENS7_ILi128EEESB_EEENS_6half_tEfNS_4arch4Sm90ELb1ELb0ELb1ELb0ELb0ELb1ELb0ELb0ELi2ELi1ELi2ELi1ELb0EEENS1_24CollectiveEpilogueBwdGQAISC_fSF_Li256ELb0ELb0EEENS1_25SingleTileBwdLPTSchedulerILb0ELi128ELb0EEEEEEEEEvNT_6ParamsE,"a",@progbits
	.sectionflags	@""
	.align	4
.nv.constant0._ZN7cutlass13device_kernelIN5flash11enable_sm90INS1_16FlashAttnBwdSm90INS1_25CollectiveMainloopBwdSm90ILi2ELi2ELi2EN4cute5tupleIJNS5_1CILi1EEES8_S8_EEENS6_IJNS7_ILi64EEENS7_ILi128EEESB_EEENS_6half_tEfNS_4arch4Sm90ELb1ELb0ELb1ELb0ELb0ELb1ELb0ELb0ELi2ELi1ELi2ELi1ELb0EEENS1_24CollectiveEpilogueBwdGQAISC_fSF_Li256ELb0ELb0EEENS1_25SingleTileBwdLPTSchedulerILb0ELi128ELb0EEEEEEEEEvNT_6ParamsE:
	.zero		2688


//--------------------- .nv.constant0._ZN7cutlass13device_kernelIN5flash11enable_sm90INS1_16FlashAttnBwdSm90INS1_25CollectiveMainloopBwdSm90ILi2ELi2ELi2EN4cute5tupleIJNS5_1CILi1EEES8_S8_EEENS6_IJNS7_ILi64EEENS7_ILi128EEESB_EEENS_6half_tEfNS_4arch4Sm90ELb1ELb0ELb1ELb0ELb1ELb1ELb0ELb0ELi2ELi1ELi2ELi1ELb0EEENS1_24CollectiveEpilogueBwdGQAISC_fSF_Li256ELb0ELb1EEENS1_25SingleTileBwdLPTSchedulerILb0ELi128ELb1EEEEEEEEEvNT_6ParamsE --------------------------
	.section	.nv.constant0._ZN7cutlass13device_kernelIN5flash11enable_sm90INS1_16FlashAttnBwdSm90INS1_25CollectiveMainloopBwdSm90ILi2ELi2ELi2EN4cute5tupleIJNS5_1CILi1EEES8_S8_EEENS6_IJNS7_ILi64EEENS7_ILi128EEESB_EEENS_6half_tEfNS_4arch4Sm90ELb1ELb0ELb1ELb0ELb1ELb1ELb0ELb0ELi2ELi1ELi2ELi1ELb0EEENS1_24CollectiveEpilogueBwdGQAISC_fSF_Li256ELb0ELb1EEENS1_25SingleTileBwdLPTSchedulerILb0ELi128ELb1EEEEEEEEEvNT_6ParamsE,"a",@progbits
	.sectionflags	@""
	.align	4
.nv.constant0._ZN7cutlass13device_kernelIN5flash11enable_sm90INS1_16FlashAttnBwdSm90INS1_25CollectiveMainloopBwdSm90ILi2ELi2ELi2EN4cute5tupleIJNS5_1CILi1EEES8_S8_EEENS6_IJNS7_ILi64EEENS7_ILi128EEESB_EEENS_6half_tEfNS_4arch4Sm90ELb1ELb0ELb1ELb0ELb1ELb1ELb0ELb0ELi2ELi1ELi2ELi1ELb0EEENS1_24CollectiveEpilogueBwdGQAISC_fSF_Li256ELb0ELb1EEENS1_25SingleTileBwdLPTSchedulerILb0ELi128ELb1EEEEEEEEEvNT_6ParamsE:
	.zero		2688


//--------------------- .nv.constant0._ZN7cutlass13device_kernelIN5flash11enable_sm90INS1_16FlashAttnBwdSm90INS1_25CollectiveMainloopBwdSm90ILi2ELi2ELi2EN4cute5tupleIJNS5_1CILi1EEES8_S8_EEENS6_IJNS7_ILi64EEENS7_ILi128EEESB_EEENS_6half_tEfNS_4arch4Sm90ELb1ELb0ELb1ELb1ELb0ELb1ELb0ELb0ELi2ELi1ELi2ELi1ELb0EEENS1_21CollectiveEpilogueBwdISC_SD_SF_Li256ELb1ELb0ELi1EEENS1_25SingleTileBwdLPTSchedulerILb1ELi128ELb0EEEEEEEEEvNT_6ParamsE --------------------------
	.section	.nv.constant0._ZN7cutlass13device_kernelIN5flash11enable_sm90INS1_16FlashAttnBwdSm90INS1_25CollectiveMainloopBwdSm90ILi2ELi2ELi2EN4cute5tupleIJNS5_1CILi1EEES8_S8_EEENS6_IJNS7_ILi64EEENS7_ILi128EEESB_EEENS_6half_tEfNS_4arch4Sm90ELb1ELb0ELb1ELb1ELb0ELb1ELb0ELb0ELi2ELi1ELi2ELi1ELb0EEENS1_21CollectiveEpilogueBwdISC_SD_SF_Li256ELb1ELb0ELi1EEENS1_25SingleTileBwdLPTSchedulerILb1ELi128ELb0EEEEEEEEEvNT_6ParamsE,"a",@progbits
	.sectionflags	@""
	.align	4
.nv.constant0._ZN7cutlass13device_kernelIN5flash11enable_sm90INS1_16FlashAttnBwdSm90INS1_25CollectiveMainloopBwdSm90ILi2ELi2ELi2EN4cute5tupleIJNS5_1CILi1EEES8_S8_EEENS6_IJNS7_ILi64EEENS7_ILi128EEESB_EEENS_6half_tEfNS_4arch4Sm90ELb1ELb0ELb1ELb1ELb0ELb1ELb0ELb0ELi2ELi1ELi2ELi1ELb0EEENS1_21CollectiveEpilogueBwdISC_SD_SF_Li256ELb1ELb0ELi1EEENS1_25SingleTileBwdLPTSchedulerILb1ELi128ELb0EEEEEEEEEvNT_6ParamsE:
	.zero		2560


//--------------------- .nv.constant0._ZN7cutlass13device_kernelIN5flash11enable_sm90INS1_16FlashAttnBwdSm90INS1_25CollectiveMainloopBwdSm90ILi2ELi2ELi2EN4cute5tupleIJNS5_1CILi1EEES8_S8_EEENS6_IJNS7_ILi64EEENS7_ILi128EEESB_EEENS_6half_tEfNS_4arch4Sm90ELb1ELb0ELb1ELb1ELb1ELb1ELb0ELb0ELi2ELi1ELi2ELi1ELb0EEENS1_21CollectiveEpilogueBwdISC_SD_SF_Li256ELb1ELb0ELi1EEENS1_25SingleTileBwdLPTSchedulerILb1ELi128ELb1EEEEEEEEEvNT_6ParamsE --------------------------
	.section	.nv.constant0._ZN7cutlass13device_kernelIN5flash11enable_sm90INS1_16FlashAttnBwdSm90INS1_25CollectiveMainloopBwdSm90ILi2ELi2ELi2EN4cute5tupleIJNS5_1CILi1EEES8_S8_EEENS6_IJNS7_ILi64EEENS7_ILi128EEESB_EEENS_6half_tEfNS_4arch4Sm90ELb1ELb0ELb1ELb1ELb1ELb1ELb0ELb0ELi2ELi1ELi2ELi1ELb0EEENS1_21CollectiveEpilogueBwdISC_SD_SF_Li256ELb1ELb0ELi1EEENS1_25SingleTileBwdLPTSchedulerILb1ELi128ELb1EEEEEEEEEvNT_6ParamsE,"a",@progbits
	.sectionflags	@""
	.align	4
.nv.constant0._ZN7cutlass13device_kernelIN5flash11enable_sm90INS1_16FlashAttnBwdSm90INS1_25CollectiveMainloopBwdSm90ILi2ELi2ELi2EN4cute5tupleIJNS5_1CILi1EEES8_S8_EEENS6_IJNS7_ILi64EEENS7_ILi128EEESB_EEENS_6half_tEfNS_4arch4Sm90ELb1ELb0ELb1ELb1ELb1ELb1ELb0ELb0ELi2ELi1ELi2ELi1ELb0EEENS1_21CollectiveEpilogueBwdISC_SD_SF_Li256ELb1ELb0ELi1EEENS1_25SingleTileBwdLPTSchedulerILb1ELi128ELb1EEEEEEEEEvNT_6ParamsE:
	.zero		2560


//--------------------- .nv.constant0._ZN7cutlass13device_kernelIN5flash11enable_sm90INS1_16FlashAttnBwdSm90INS1_25CollectiveMainloopBwdSm90ILi2ELi2ELi2EN4cute5tupleIJNS5_1CILi1EEES8_S8_EEENS6_IJNS7_ILi64EEENS7_ILi128EEESB_EEENS_6half_tEfNS_4arch4Sm90ELb1ELb0ELb1ELb1ELb0ELb1ELb0ELb0ELi2ELi1ELi2ELi1ELb0EEENS1_24CollectiveEpilogueBwdGQAISC_fSF_Li256ELb1ELb0EEENS1_25SingleTileBwdLPTSchedulerILb1ELi128ELb0EEEEEEEEEvNT_6ParamsE --------------------------
	.section	.nv.constant0._ZN7cutlass13device_kernelIN5flash11enable_sm90INS1_16FlashAttnBwdSm90INS1_25CollectiveMainloopBwdSm90ILi2ELi2ELi2EN4cute5tupleIJNS5_1CILi1EEES8_S8_EEENS6_IJNS7_ILi64EEENS7_ILi128EEESB_EEENS_6half_tEfNS_4arch4Sm90ELb1ELb0ELb1ELb1ELb0ELb1ELb0ELb0ELi2ELi1ELi2ELi1ELb0EEENS1_24CollectiveEpilogueBwdGQAISC_fSF_Li256ELb1ELb0EEENS1_25SingleTileBwdLPTSchedulerILb1ELi128ELb0EEEEEEEEEvNT_6ParamsE,"a",@progbits
	.sectionflags	@""
	.align	4
.nv.constant0._ZN7cutlass13device_kernelIN5flash11enable_sm90INS1_16FlashAttnBwdSm90INS1_25CollectiveMainloopBwdSm90ILi2ELi2ELi2EN4cute5tupleIJNS5_1CILi1EEES8_S8_EEENS6_IJNS7_ILi64EEENS7_ILi128EEESB_EEENS_6half_tEfNS_4arch4Sm90ELb1ELb0ELb1ELb1ELb0ELb1ELb0ELb0ELi2ELi1ELi2ELi1ELb0EEENS1_24CollectiveEpilogueBwdGQAISC_fSF_Li256ELb1ELb0EEENS1_25SingleTileBwdLPTSchedulerILb1ELi128ELb0EEEEEEEEEvNT_6ParamsE:
	.zero		2688


//--------------------- .nv.constant0._ZN7cutlass13device_kernelIN5flash11enable_sm90INS1_16FlashAttnBwdSm90INS1_25CollectiveMainloopBwdSm90ILi2ELi2ELi2EN4cute5tupleIJNS5_1CILi1EEES8_S8_EEENS6_IJNS7_ILi64EEENS7_ILi128EEESB_EEENS_6half_tEfNS_4arch4Sm90ELb1ELb0ELb1ELb1ELb1ELb1ELb0ELb0ELi2ELi1ELi2ELi1ELb0EEENS1_24CollectiveEpilogueBwdGQAISC_fSF_Li256ELb1ELb1EEENS1_25SingleTileBwdLPTSchedulerILb1ELi128ELb1EEEEEEEEEvNT_6ParamsE --------------------------
	.section	.nv.constant0._ZN7cutlass13device_kernelIN5flash11enable_sm90INS1_16FlashAttnBwdSm90INS1_25CollectiveMainloopBwdSm90ILi2ELi2ELi2EN4cute5tupleIJNS5_1CILi1EEES8_S8_EEENS6_IJNS7_ILi64EEENS7_ILi128EEESB_EEENS_6half_tEfNS_4arch4Sm90ELb1ELb0ELb1ELb1ELb1ELb1ELb0ELb0ELi2ELi1ELi2ELi1ELb0EEENS1_24CollectiveEpilogueBwdGQAISC_fSF_Li256ELb1ELb1EEENS1_25SingleTileBwdLPTSchedulerILb1ELi128ELb1EEEEEEEEEvNT_6ParamsE,"a",@progbits
	.sectionflags	@""
	.align	4
.nv.constant0._ZN7cutlass13device_kernelIN5flash11enable_sm90INS1_16FlashAttnBwdSm90INS1_25CollectiveMainloopBwdSm90ILi2ELi2ELi2EN4cute5tupleIJNS5_1CILi1EEES8_S8_EEENS6_IJNS7_ILi64EEENS7_ILi128EEESB_EEENS_6half_tEfNS_4arch4Sm90ELb1ELb0ELb1ELb1ELb1ELb1ELb0ELb0ELi2ELi1ELi2ELi1ELb0EEENS1_24CollectiveEpilogueBwdGQAISC_fSF_Li256ELb1ELb1EEENS1_25SingleTileBwdLPTSchedulerILb1ELi128ELb1EEEEEEEEEvNT_6ParamsE:
	.zero		2688


//--------------------- .nv.constant0._ZN7cutlass13device_kernelIN5flash11enable_sm90INS1_16FlashAttnBwdSm90INS1_25CollectiveMainloopBwdSm90ILi2ELi2ELi2EN4cute5tupleIJNS5_1CILi1EEES8_S8_EEENS6_IJNS7_ILi80EEENS7_ILi128EEESB_EEENS_6half_tEfNS_4arch4Sm90ELb0ELb0ELb0ELb0ELb0ELb1ELb0ELb1ELi2ELi1ELi2ELi1ELb0EEENS1_21CollectiveEpilogueBwdISC_SD_SF_Li256ELb0ELb0ELi1EEENS1_19SingleTileSchedulerILb0ELb0ELb0ELi128EEEEEEEEEvNT_6ParamsE --------------------------
	.section	.nv.constant0._ZN7cutlass13device_kernelIN5flash11enable_sm90INS1_16FlashAttnBwdSm90INS1_25CollectiveMainloopBwdSm90ILi2ELi2ELi2EN4cute5tupleIJNS5_1CILi1EEES8_S8_EEENS6_IJNS7_ILi80EEENS7_ILi128EEESB_EEENS_6half_tEfNS_4arch4Sm90ELb0ELb0ELb0ELb0ELb0ELb1ELb0ELb1ELi2ELi1ELi2ELi1ELb0EEENS1_21CollectiveEpilogueBwdISC_SD_SF_Li256ELb0ELb0ELi1EEENS1_19SingleTileSchedulerILb0ELb0ELb0ELi128EEEEEEEEEvNT_6ParamsE,"a",@progbits
	.sectionflags	@""
	.align	4
.nv.constant0._ZN7cutlass13device_kernelIN5flash11enable_sm90INS1_16FlashAttnBwdSm90INS1_25CollectiveMainloopBwdSm90ILi2ELi2ELi2EN4cute5tupleIJNS5_1CILi1EEES8_S8_EEENS6_IJNS7_ILi80EEENS7_ILi128EEESB_EEENS_6half_tEfNS_4arch4Sm90ELb0ELb0ELb0ELb0ELb0ELb1ELb0ELb1ELi2ELi1ELi2ELi1ELb0EEENS1_21CollectiveEpilogueBwdISC_SD_SF_Li256ELb0ELb0ELi1EEENS1_19SingleTileSchedulerILb0ELb0ELb0ELi128EEEEEEEEEvNT_6ParamsE:
	.zero		3200


//--------------------- .nv.constant0._ZN7cutlass13device_kernelIN5flash11enable_sm90INS1_16FlashAttnBwdSm90INS1_25CollectiveMainloopBwdSm90ILi2ELi2ELi2EN4cute5tupleIJNS5_1CILi1EEES8_S8_EEENS6_IJNS7_ILi80EEENS7_ILi128EEESB_EEENS_6half_tEfNS_4arch4Sm90ELb0ELb0ELb0ELb0ELb1ELb1ELb0ELb1ELi2ELi1ELi2ELi1ELb0EEENS1_21CollectiveEpilogueBwdISC_SD_SF_Li256ELb0ELb0ELi1EEENS1_19SingleTileSchedulerILb0ELb0ELb0ELi128EEEEEEEEEvNT_6ParamsE --------------------------
	.section	.nv.constant0._ZN7cutlass13device_kernelIN5flash11enable_sm90INS1_16FlashAttnBwdSm90INS1_25CollectiveMainloopBwdSm90ILi2ELi2ELi2EN4cute5tupleIJNS5_1CILi1EEES8_S8_EEENS6_IJNS7_ILi80EEENS7_ILi128EEESB_EEENS_6half_tEfNS_4arch4Sm90ELb0ELb0ELb0ELb0ELb1ELb1ELb0ELb1ELi2ELi1ELi2ELi1ELb0EEENS1_21CollectiveEpilogueBwdISC_SD_SF_Li256ELb0ELb0ELi1EEENS1_19SingleTileSchedulerILb0ELb0ELb0ELi128EEEEEEEEEvNT_6ParamsE,"a",@progbits
	.sectionflags	@""
	.align	4
.nv.constant0._ZN7cutlass13device_kernelIN5flash11enable_sm90INS1_16FlashAttnBwdSm90INS1_25CollectiveMainloopBwdSm90ILi2ELi2ELi2EN4cute5tupleIJNS5_1CILi1EEES8_S8_EEENS6_IJNS7_ILi80EEENS7_ILi128EEESB_EEENS_6half_tEfNS_4arch4Sm90ELb0ELb0ELb0ELb0ELb1ELb1ELb0ELb1ELi2ELi1ELi2ELi1ELb0EEENS1_21CollectiveEpilogueBwdISC_SD_SF_Li256ELb0ELb0ELi1EEENS1_19SingleTileSchedulerILb0ELb0ELb0ELi128EEEEEEEEEvNT_6ParamsE:
	.zero		3200


//--------------------- .nv.constant0._ZN7cutlass13device_kernelIN5flash11enable_sm90INS1_16FlashAttnBwdSm90INS1_25CollectiveMainloopBwdSm90ILi2ELi2ELi2EN4cute5tupleIJNS5_1CILi1EEES8_S8_EEENS6_IJNS7_ILi80EEENS7_ILi128EEESB_EEENS_6half_tEfNS_4arch4Sm90ELb0ELb0ELb0ELb0ELb0ELb1ELb0ELb1ELi2ELi1ELi2ELi1ELb0EEENS1_24CollectiveEpilogueBwdGQAISC_fSF_Li256ELb0ELb0EEENS1_19SingleTileSchedulerILb0ELb0ELb0ELi128EEEEEEEEEvNT_6ParamsE --------------------------
	.section	.nv.constant0._ZN7cutlass13device_kernelIN5flash11enable_sm90INS1_16FlashAttnBwdSm90INS1_25CollectiveMainloopBwdSm90ILi2ELi2ELi2EN4cute5tupleIJNS5_1CILi1EEES8_S8_EEENS6_IJNS7_ILi80EEENS7_ILi128EEESB_EEENS_6half_tEfNS_4arch4Sm90ELb0ELb0ELb0ELb0ELb0ELb1ELb0ELb1ELi2ELi1ELi2ELi1ELb0EEENS1_24CollectiveEpilogueBwdGQAISC_fSF_Li256ELb0ELb0EEENS1_19SingleTileSchedulerILb0ELb0ELb0ELi128EEEEEEEEEvNT_6ParamsE,"a",@progbits
	.sectionflags	@""
	.align	4
.nv.constant0._ZN7cutlass13device_kernelIN5flash11enable_sm90INS1_16FlashAttnBwdSm90INS1_25CollectiveMainloopBwdSm90ILi2ELi2ELi2EN4cute5tupleIJNS5_1CILi1EEES8_S8_EEENS6_IJNS7_ILi80EEENS7_ILi128EEESB_EEENS_6half_tEfNS_4arch4Sm90ELb0ELb0ELb0ELb0ELb0ELb1ELb0ELb1ELi2ELi1ELi2ELi1ELb0EEENS1_24CollectiveEpilogueBwdGQAISC_fSF_Li256ELb0ELb0EEENS1_19SingleTileSchedulerILb0ELb0ELb0ELi128EEEEEEEEEvNT_6ParamsE:
	.zero		2560


//--------------------- .nv.constant0._ZN7cutlass13device_kernelIN5flash11enable_sm90INS1_16FlashAttnBwdSm90INS1_25CollectiveMainloopBwdSm90ILi2ELi2ELi2EN4cute5tupleIJNS5_1CILi1EEES8_S8_EEENS6_IJNS7_ILi80EEENS7_ILi128EEESB_EEENS_6half_tEfNS_4arch4Sm90ELb0ELb0ELb0ELb0ELb1ELb1ELb0ELb1ELi2ELi1ELi2ELi1ELb0EEENS1_24CollectiveEpilogueBwdGQAISC_fSF_Li256ELb0ELb1EEENS1_19SingleTileSchedulerILb0ELb0ELb0ELi128EEEEEEEEEvNT_6ParamsE --------------------------
	.section	.nv.constant0._ZN7cutlass13device_kernelIN5flash11enable_sm90INS1_16FlashAttnBwdSm90INS1_25CollectiveMainloopBwdSm90ILi2ELi2ELi2EN4cute5tupleIJNS5_1CILi1EEES8_S8_EEENS6_IJNS7_ILi80EEENS7_ILi128EEESB_EEENS_6half_tEfNS_4arch4Sm90ELb0ELb0ELb0ELb0ELb1ELb1ELb0ELb1ELi2ELi1ELi2ELi1ELb0EEENS1_24CollectiveEpilogueBwdGQAISC_fSF_Li256ELb0ELb1EEENS1_19SingleTileSchedulerILb0ELb0ELb0ELi128EEEEEEEEEvNT_6ParamsE,"a",@progbits
	.sectionflags	@""
	.align	4
.nv.constant0._ZN7cutlass13device_kernelIN5flash11enable_sm90INS1_16FlashAttnBwdSm90INS1_25CollectiveMainloopBwdSm90ILi2ELi2ELi2EN4cute5tupleIJNS5_1CILi1EEES8_S8_EEENS6_IJNS7_ILi80EEENS7_ILi128EEESB_EEENS_6half_tEfNS_4arch4Sm90ELb0ELb0ELb0ELb0ELb1ELb1ELb0ELb1ELi2ELi1ELi2ELi1ELb0EEENS1_24CollectiveEpilogueBwdGQAISC_fSF_Li256ELb0ELb1EEENS1_19SingleTileSchedulerILb0ELb0ELb0ELi128EEEEEEEEEvNT_6ParamsE:
	.zero		2560


//--------------------- .nv.constant0._ZN7cutlass13device_kernelIN5flash22FlashAttnBwdPreprocessIN4cute5tupleIJNS3_1CILi80EEENS5_ILi128EEEEEENS_6half_tEfNS_4arch4Sm90ELb1ELb0EEEEEvNT_6ParamsE --------------------------
	.section	.nv.constant0._ZN7cutlass13device_kernelIN5flash22FlashAttnBwdPreprocessIN4cute5tupleIJNS3_1CILi80EEENS5_ILi128EEEEEENS_6half_tEfNS_4arch4Sm90ELb1ELb0EEEEEvNT_6ParamsE,"a",@progbits
	.sectionflags	@""
	.align	4
.nv.constant0._ZN7cutlass13device_kernelIN5flash22FlashAttnBwdPreprocessIN4cute5tupleIJNS3_1CILi80EEENS5_ILi128EEEEEENS_6half_tEfNS_4arch4Sm90ELb1ELb0EEEEEvNT_6ParamsE:
	.zero		1136


//--------------------- .nv.constant0._ZN7cutlass13device_kernelIN5flash11enable_sm90INS1_16FlashAttnBwdSm90INS1_25CollectiveMainloopBwdSm90ILi2ELi2ELi2EN4cute5tupleIJNS5_1CILi1EEES8_S8_EEENS6_IJNS7_ILi80EEENS7_ILi128EEESB_EEENS_6half_tEfNS_4arch4Sm90ELb0ELb0ELb0ELb1ELb0ELb1ELb0ELb1ELi2ELi1ELi2ELi1ELb0EEENS1_21CollectiveEpilogueBwdISC_SD_SF_Li256ELb1ELb0ELi1EEENS1_19SingleTileSchedulerILb1ELb0ELb0ELi128EEEEEEEEEvNT_6ParamsE --------------------------
	.section	.nv.constant0._ZN7cutlass13device_kernelIN5flash11enable_sm90INS1_16FlashAttnBwdSm90INS1_25CollectiveMainloopBwdSm90ILi2ELi2ELi2EN4cute5tupleIJNS5_1CILi1EEES8_S8_EEENS6_IJNS7_ILi80EEENS7_ILi128EEESB_EEENS_6half_tEfNS_4arch4Sm90ELb0ELb0ELb0ELb1ELb0ELb1ELb0ELb1ELi2ELi1ELi2ELi1ELb0EEENS1_21CollectiveEpilogueBwdISC_SD_SF_Li256ELb1ELb0ELi1EEENS1_19SingleTileSchedulerILb1ELb0ELb0ELi128EEEEEEEEEvNT_6ParamsE,"a",@progbits
	.sectionflags	@""
	.align	4
.nv.constant0._ZN7cutlass13device_kernelIN5flash11enable_sm90INS1_16FlashAttnBwdSm90INS1_25CollectiveMainloopBwdSm90ILi2ELi2ELi2EN4cute5tupleIJNS5_1CILi1EEES8_S8_EEENS6_IJNS7_ILi80EEENS7_ILi128EEESB_EEENS_6half_tEfNS_4arch4Sm90ELb0ELb0ELb0ELb1ELb0ELb1ELb0ELb1ELi2ELi1ELi2ELi1ELb0EEENS1_21CollectiveEpilogueBwdISC_SD_SF_Li256ELb1ELb0ELi1EEENS1_19SingleTileSchedulerILb1ELb0ELb0ELi128EEEEEEEEEvNT_6ParamsE:
	.zero		2560


//--------------------- .nv.constant0._ZN7cutlass13device_kernelIN5flash11enable_sm90INS1_16FlashAttnBwdSm90INS1_25CollectiveMainloopBwdSm90ILi2ELi2ELi2EN4cute5tupleIJNS5_1CILi1EEES8_S8_EEENS6_IJNS7_ILi80EEENS7_ILi128EEESB_EEENS_6half_tEfNS_4arch4Sm90ELb0ELb0ELb0ELb1ELb1ELb1ELb0ELb1ELi2ELi1ELi2ELi1ELb0EEENS1_21CollectiveEpilogueBwdISC_SD_SF_Li256ELb1ELb0ELi1EEENS1_19SingleTileSchedulerILb1ELb0ELb0ELi128EEEEEEEEEvNT_6ParamsE --------------------------
	.section	.nv.constant0._ZN7cutlass13device_kernelIN5flash11enable_sm90INS1_16FlashAttnBwdSm90INS1_25CollectiveMainloopBwdSm90ILi2ELi2ELi2EN4cute5tupleIJNS5_1CILi1EEES8_S8_EEENS6_IJNS7_ILi80EEENS7_ILi128EEESB_EEENS_6half_tEfNS_4arch4Sm90ELb0ELb0ELb0ELb1ELb1ELb1ELb0ELb1ELi2ELi1ELi2ELi1ELb0EEENS1_21CollectiveEpilogueBwdISC_SD_SF_Li256ELb1ELb0ELi1EEENS1_19SingleTileSchedulerILb1ELb0ELb0ELi128EEEEEEEEEvNT_6ParamsE,"a",@progbits
	.sectionflags	@""
	.align	4
.nv.constant0._ZN7cutlass13device_kernelIN5flash11enable_sm90INS1_16FlashAttnBwdSm90INS1_25CollectiveMainloopBwdSm90ILi2ELi2ELi2EN4cute5tupleIJNS5_1CILi1EEES8_S8_EEENS6_IJNS7_ILi80EEENS7_ILi128EEESB_EEENS_6half_tEfNS_4arch4Sm90ELb0ELb0ELb0ELb1ELb1ELb1ELb0ELb1ELi2ELi1ELi2ELi1ELb0EEENS1_21CollectiveEpilogueBwdISC_SD_SF_Li256ELb1ELb0ELi1EEENS1_19SingleTileSchedulerILb1ELb0ELb0ELi128EEEEEEEEEvNT_6ParamsE:
	.zero		2560


//--------------------- .nv.constant0._ZN7cutlass13device_kernelIN5flash11enable_sm90INS1_16FlashAttnBwdSm90INS1_25CollectiveMainloopBwdSm90ILi2ELi2ELi2EN4cute5tupleIJNS5_1CILi1EEES8_S8_EEENS6_IJNS7_ILi80EEENS7_ILi128EEESB_EEENS_6half_tEfNS_4arch4Sm90ELb0ELb0ELb0ELb1ELb0ELb1ELb0ELb1ELi2ELi1ELi2ELi1ELb0EEENS1_24CollectiveEpilogueBwdGQAISC_fSF_Li256ELb1ELb0EEENS1_19SingleTileSchedulerILb1ELb0ELb0ELi128EEEEEEEEEvNT_6ParamsE --------------------------
	.section	.nv.constant0._ZN7cutlass13device_kernelIN5flash11enable_sm90INS1_16FlashAttnBwdSm90INS1_25CollectiveMainloopBwdSm90ILi2ELi2ELi2EN4cute5tupleIJNS5_1CILi1EEES8_S8_EEENS6_IJNS7_ILi80EEENS7_ILi128EEESB_EEENS_6half_tEfNS_4arch4Sm90ELb0ELb0ELb0ELb1ELb0ELb1ELb0ELb1ELi2ELi1ELi2ELi1ELb0EEENS1_24CollectiveEpilogueBwdGQAISC_fSF_Li256ELb1ELb0EEENS1_19SingleTileSchedulerILb1ELb0ELb0ELi128EEEEEEEEEvNT_6ParamsE,"a",@progbits
	.sectionflags	@""
	.align	4
.nv.constant0._ZN7cutlass13device_kernelIN5flash11enable_sm90INS1_16FlashAttnBwdSm90INS1_25CollectiveMainloopBwdSm90ILi2ELi2ELi2EN4cute5tupleIJNS5_1CILi1EEES8_S8_EEENS6_IJNS7_ILi80EEENS7_ILi128EEESB_EEENS_6half_tEfNS_4arch4Sm90ELb0ELb0ELb0ELb1ELb0ELb1ELb0ELb1ELi2ELi1ELi2ELi1ELb0EEENS1_24CollectiveEpilogueBwdGQAISC_fSF_Li256ELb1ELb0EEENS1_19SingleTileSchedulerILb1ELb0ELb0ELi128EEEEEEEEEvNT_6ParamsE:
	.zero		2560


//--------------------- .nv.constant0._ZN7cutlass13device_kernelIN5flash32FlashAttnBwdPostprocessConvertdQIN4cute5tupleIJNS3_1CILi80EEENS5_ILi128EEEEEENS_6half_tEfNS_4arch4Sm90ELi256ENS3_8TiledMMAINS3_8MMA_AtomIJNS3_4SM904GMMA25MMA_64x16x16_F32F16F16_SSILNSF_5MajorE1ELSH_0ELNSF_7ScaleInE1ELSI_1EEEEEENS3_6LayoutINS4_IJNS5_ILi2EEENS5_ILi1EEESN_EEENS4_IJSN_NS5_ILi0EEESP_EEEEENS4_IJNS3_10UnderscoreESS_SS_EEEEELb1EEEEEvNT_6ParamsE --------------------------
	.section	.nv.constant0._ZN7cutlass13device_kernelIN5flash32FlashAttnBwdPostprocessConvertdQIN4cute5tupleIJNS3_1CILi80EEENS5_ILi128EEEEEENS_6half_tEfNS_4arch4Sm90ELi256ENS3_8TiledMMAINS3_8MMA_AtomIJNS3_4SM904GMMA25MMA_64x16x16_F32F16F16_SSILNSF_5MajorE1ELSH_0ELNSF_7ScaleInE1ELSI_1EEEEEENS3_6LayoutINS4_IJNS5_ILi2EEENS5_ILi1EEESN_EEENS4_IJSN_NS5_ILi0EEESP_EEEEENS4_IJNS3_10UnderscoreESS_SS_EEEEELb1EEEEEvNT_6ParamsE,"a",@progbits
	.sectionflags	@""
	.align	4
.nv.constant0._ZN7cutlass13device_kernelIN5flash32FlashAttnBwdPostprocessConvertdQIN4cute5tupleIJNS3_1CILi80EEENS5_ILi128EEEEEENS_6half_tEfNS_4arch4Sm90ELi256ENS3_8TiledMMAINS3_8MMA_AtomIJNS3_4SM904GMMA25MMA_64x16x16_F32F16F16_SSILNSF_5MajorE1ELSH_0ELNSF_7ScaleInE1ELSI_1EEEEEENS3_6LayoutINS4_IJNS5_ILi2EEENS5_ILi1EEESN_EEENS4_IJSN_NS5_ILi0EEESP_EEEEENS4_IJNS3_10UnderscoreESS_SS_EEEEELb1EEEEEvNT_6ParamsE:
	.zero		1008


//--------------------- .nv.constant0._ZN7cutlass13device_kernelIN5flash11enable_sm90INS1_16FlashAttnBwdSm90INS1_25CollectiveMainloopBwdSm90ILi2ELi2ELi2EN4cute5tupleIJNS5_1CILi1EEES8_S8_EEENS6_IJNS7_ILi80EEENS7_ILi128EEESB_EEENS_6half_tEfNS_4arch4Sm90ELb0ELb0ELb0ELb1ELb1ELb1ELb0ELb1ELi2ELi1ELi2ELi1ELb0EEENS1_24CollectiveEpilogueBwdGQAISC_fSF_Li256ELb1ELb1EEENS1_19SingleTileSchedulerILb1ELb0ELb0ELi128EEEEEEEEEvNT_6ParamsE --------------------------
	.section	.nv.constant0._ZN7cutlass13device_kernelIN5flash11enable_sm90INS1_16FlashAttnBwdSm90INS1_25CollectiveMainloopBwdSm90ILi2ELi2ELi2EN4cute5tupleIJNS5_1CILi1EEES8_S8_EEENS6_IJNS7_ILi80EEENS7_ILi128EEESB_EEENS_6half_tEfNS_4arch4Sm90ELb0ELb0ELb0ELb1ELb1ELb1ELb0ELb1ELi2ELi1ELi2ELi1ELb0EEENS1_24CollectiveEpilogueBwdGQAISC_fSF_Li256ELb1ELb1EEENS1_19SingleTileSchedulerILb1ELb0ELb0ELi128EEEEEEEEEvNT_6ParamsE,"a",@progbits
	.sectionflags	@""
	.align	4
.nv.constant0._ZN7cutlass13device_kernelIN5flash11enable_sm90INS1_16FlashAttnBwdSm90INS1_25CollectiveMainloopBwdSm90ILi2ELi2ELi2EN4cute5tupleIJNS5_1CILi1EEES8_S8_EEENS6_IJNS7_ILi80EEENS7_ILi128EEESB_EEENS_6half_tEfNS_4arch4Sm90ELb0ELb0ELb0ELb1ELb1ELb1ELb0ELb1ELi2ELi1ELi2ELi1ELb0EEENS1_24CollectiveEpilogueBwdGQAISC_fSF_Li256ELb1ELb1EEENS1_19SingleTileSchedulerILb1ELb0ELb0ELi128EEEEEEEEEvNT_6ParamsE:
	.zero		2560


//--------------------- .nv.constant0._ZN7cutlass13device_kernelIN5flash22FlashAttnBwdPreprocessIN4cute5tupleIJNS3_1CILi80EEENS5_ILi128EEEEEENS_6half_tEfNS_4arch4Sm90ELb1ELb1EEEEEvNT_6ParamsE --------------------------
	.section	.nv.constant0._ZN7cutlass13device_kernelIN5flash22FlashAttnBwdPreprocessIN4cute5tupleIJNS3_1CILi80EEENS5_ILi128EEEEEENS_6half_tEfNS_4arch4Sm90ELb1ELb1EEEEEvNT_6ParamsE,"a",@progbits
	.sectionflags	@""
	.align	4
.nv.constant0._ZN7cutlass13device_kernelIN5flash22FlashAttnBwdPreprocessIN4cute5tupleIJNS3_1CILi80EEENS5_ILi128EEEEEENS_6half_tEfNS_4arch4Sm90ELb1ELb1EEEEEvNT_6ParamsE:
	.zero		1136


//--------------------- .nv.constant0._ZN7cutlass13device_kernelIN5flash11enable_sm90INS1_16FlashAttnBwdSm90INS1_25CollectiveMainloopBwdSm90ILi2ELi2ELi2EN4cute5tupleIJNS5_1CILi1EEES8_S8_EEENS6_IJNS7_ILi64EEENS7_ILi128EEESB_EEENS_6half_tEfNS_4arch4Sm90ELb0ELb1ELb0ELb0ELb0ELb1ELb0ELb0ELi2ELi1ELi2ELi1ELb0EEENS1_21CollectiveEpilogueBwdISC_SD_SF_Li256ELb0ELb0ELi1EEENS1_19SingleTileSchedulerILb0ELb0ELb0ELi128EEEEEEEEEvNT_6ParamsE --------------------------
	.section	.nv.constant0._ZN7cutlass13device_kernelIN5flash11enable_sm90INS1_16FlashAttnBwdSm90INS1_25CollectiveMainloopBwdSm90ILi2ELi2ELi2EN4cute5tupleIJNS5_1CILi1EEES8_S8_EEENS6_IJNS7_ILi64EEENS7_ILi128EEESB_EEENS_6half_tEfNS_4arch4Sm90ELb0ELb1ELb0ELb0ELb0ELb1ELb0ELb0ELi2ELi1ELi2ELi1ELb0EEENS1_21CollectiveEpilogueBwdISC_SD_SF_Li256ELb0ELb0ELi1EEENS1_19SingleTileSchedulerILb0ELb0ELb0ELi128EEEEEEEEEvNT_6ParamsE,"a",@progbits
	.sectionflags	@""
	.align	4
.nv.constant0._ZN7cutlass13device_kernelIN5flash11enable_sm90INS1_16FlashAttnBwdSm90INS1_25CollectiveMainloopBwdSm90ILi2ELi2ELi2EN4cute5tupleIJNS5_1CILi1EEES8_S8_EEENS6_IJNS7_ILi64EEENS7_ILi128EEESB_EEENS_6half_tEfNS_4arch4Sm90ELb0ELb1ELb0ELb0ELb0ELb1ELb0ELb0ELi2ELi1ELi2ELi1ELb0EEENS1_21CollectiveEpilogueBwdISC_SD_SF_Li256ELb0ELb0ELi1EEENS1_19SingleTileSchedulerILb0ELb0ELb0ELi128EEEEEEEEEvNT_6ParamsE:
	.zero		3200


//--------------------- .nv.constant0._ZN7cutlass13device_kernelIN5flash11enable_sm90INS1_16FlashAttnBwdSm90INS1_25CollectiveMainloopBwdSm90ILi2ELi2ELi2EN4cute5tupleIJNS5_1CILi1EEES8_S8_EEENS6_IJNS7_ILi64EEENS7_ILi128EEESB_EEENS_6half_tEfNS_4arch4Sm90ELb0ELb1ELb0ELb0ELb1ELb1ELb0ELb0ELi2ELi1ELi2ELi1ELb0EEENS1_21CollectiveEpilogueBwdISC_SD_SF_Li256ELb0ELb0ELi1EEENS1_19SingleTileSchedulerILb0ELb0ELb0ELi128EEEEEEEEEvNT_6ParamsE --------------------------
	.section	.nv.constant0._ZN7cutlass13device_kernelIN5flash11enable_sm90INS1_16FlashAttnBwdSm90INS1_25CollectiveMainloopBwdSm90ILi2ELi2ELi2EN4cute5tupleIJNS5_1CILi1EEES8_S8_EEENS6_IJNS7_ILi64EEENS7_ILi128EEESB_EEENS_6half_tEfNS_4arch4Sm90ELb0ELb1ELb0ELb0ELb1ELb1ELb0ELb0ELi2ELi1ELi2ELi1ELb0EEENS1_21CollectiveEpilogueBwdISC_SD_SF_Li256ELb0ELb0ELi1EEENS1_19SingleTileSchedulerILb0ELb0ELb0ELi128EEEEEEEEEvNT_6ParamsE,"a",@progbits
	.sectionflags	@""
	.align	4
.nv.constant0._ZN7cutlass13device_kernelIN5flash11enable_sm90INS1_16FlashAttnBwdSm90INS1_25CollectiveMainloopBwdSm90ILi2ELi2ELi2EN4cute5tupleIJNS5_1CILi1EEES8_S8_EEENS6_IJNS7_ILi64EEENS7_ILi128EEESB_EEENS_6half_tEfNS_4arch4Sm90ELb0ELb1ELb0ELb0ELb1ELb1ELb0ELb0ELi2ELi1ELi2ELi1ELb0EEENS1_21CollectiveEpilogueBwdISC_SD_SF_Li256ELb0ELb0ELi1EEENS1_19SingleTileSchedulerILb0ELb0ELb0ELi128EEEEEEEEEvNT_6ParamsE:
	.zero		3200


//--------------------- .nv.constant0._ZN7cutlass13device_kernelIN5flash11enable_sm90INS1_16FlashAttnBwdSm90INS1_25CollectiveMainloopBwdSm90ILi2ELi2ELi2EN4cute5tupleIJNS5_1CILi1EEES8_S8_EEENS6_IJNS7_ILi64EEENS7_ILi128EEESB_EEENS_6half_tEfNS_4arch4Sm90ELb0ELb1ELb0ELb0ELb0ELb1ELb0ELb0ELi2ELi1ELi2ELi1ELb0EEENS1_24CollectiveEpilogueBwdGQAISC_fSF_Li256ELb0ELb0EEENS1_19SingleTileSchedulerILb0ELb0ELb0ELi128EEEEEEEEEvNT_6ParamsE --------------------------
	.section	.nv.constant0._ZN7cutlass13device_kernelIN5flash11enable_sm90INS1_16FlashAttnBwdSm90INS1_25CollectiveMainloopBwdSm90ILi2ELi2ELi2EN4cute5tupleIJNS5_1CILi1EEES8_S8_EEENS6_IJNS7_ILi64EEENS7_ILi128EEESB_EEENS_6half_tEfNS_4arch4Sm90ELb0ELb1ELb0ELb0ELb0ELb1ELb0ELb0ELi2ELi1ELi2ELi1ELb0EEENS1_24CollectiveEpilogueBwdGQAISC_fSF_Li256ELb0ELb0EEENS1_19SingleTileSchedulerILb0ELb0ELb0ELi128EEEEEEEEEvNT_6ParamsE,"a",@progbits
	.sectionflags	@""
	.align	4
.nv.constant0._ZN7cutlass13device_kernelIN5flash11enable_sm90INS1_16FlashAttnBwdSm90INS1_25CollectiveMainloopBwdSm90ILi2ELi2ELi2EN4cute5tupleIJNS5_1CILi1EEES8_S8_EEENS6_IJNS7_ILi64EEENS7_ILi128EEESB_EEENS_6half_tEfNS_4arch4Sm90ELb0ELb1ELb0ELb0ELb0ELb1ELb0ELb0ELi2ELi1ELi2ELi1ELb0EEENS1_24CollectiveEpilogueBwdGQAISC_fSF_Li256ELb0ELb0EEENS1_19SingleTileSchedulerILb0ELb0ELb0ELi128EEEEEEEEEvNT_6ParamsE:
	.zero		2560


//--------------------- .nv.constant0._ZN7cutlass13device_kernelIN5flash11enable_sm90INS1_16FlashAttnBwdSm90INS1_25CollectiveMainloopBwdSm90ILi2ELi2ELi2EN4cute5tupleIJNS5_1CILi1EEES8_S8_EEENS6_IJNS7_ILi64EEENS7_ILi128EEESB_EEENS_6half_tEfNS_4arch4Sm90ELb0ELb1ELb0ELb0ELb1ELb1ELb0ELb0ELi2ELi1ELi2ELi1ELb0EEENS1_24CollectiveEpilogueBwdGQAISC_fSF_Li256ELb0ELb1EEENS1_19SingleTileSchedulerILb0ELb0ELb0ELi128EEEEEEEEEvNT_6ParamsE --------------------------
	.section	.nv.constant0._ZN7cutlass13device_kernelIN5flash11enable_sm90INS1_16FlashAttnBwdSm90INS1_25CollectiveMainloopBwdSm90ILi2ELi2ELi2EN4cute5tupleIJNS5_1CILi1EEES8_S8_EEENS6_IJNS7_ILi64EEENS7_ILi128EEESB_EEENS_6half_tEfNS_4arch4Sm90ELb0ELb1ELb0ELb0ELb1ELb1ELb0ELb0ELi2ELi1ELi2ELi1ELb0EEENS1_24CollectiveEpilogueBwdGQAISC_fSF_Li256ELb0ELb1EEENS1_19SingleTileSchedulerILb0ELb0ELb0ELi128EEEEEEEEEvNT_6ParamsE,"a",@progbits
	.sectionflags	@""
	.align	4
.nv.constant0._ZN7cutlass13device_kernelIN5flash11enable_sm90INS1_16FlashAttnBwdSm90INS1_25CollectiveMainloopBwdSm90ILi2ELi2ELi2EN4cute5tupleIJNS5_1CILi1EEES8_S8_EEENS6_IJNS7_ILi64EEENS7_ILi128EEESB_EEENS_6half_tEfNS_4arch4Sm90ELb0ELb1ELb0ELb0ELb1ELb1ELb0ELb0ELi2ELi1ELi2ELi1ELb0EEENS1_24CollectiveEpilogueBwdGQAISC_fSF_Li256ELb0ELb1EEENS1_19SingleTileSchedulerILb0ELb0ELb0ELi128EEEEEEEEEvNT_6ParamsE:
	.zero		2560


//--------------------- .nv.constant0._ZN7cutlass13device_kernelIN5flash11enable_sm90INS1_16FlashAttnBwdSm90INS1_25CollectiveMainloopBwdSm90ILi2ELi2ELi2EN4cute5tupleIJNS5_1CILi1EEES8_S8_EEENS6_IJNS7_ILi64EEENS7_ILi128EEESB_EEENS_6half_tEfNS_4arch4Sm90ELb0ELb1ELb0ELb1ELb0ELb1ELb0ELb0ELi2ELi1ELi2ELi1ELb0EEENS1_21CollectiveEpilogueBwdISC_SD_SF_Li256ELb1ELb0ELi1EEENS1_19SingleTileSchedulerILb1ELb0ELb0ELi128EEEEEEEEEvNT_6ParamsE --------------------------
	.section	.nv.constant0._ZN7cutlass13device_kernelIN5flash11enable_sm90INS1_16FlashAttnBwdSm90INS1_25CollectiveMainloopBwdSm90ILi2ELi2ELi2EN4cute5tupleIJNS5_1CILi1EEES8_S8_EEENS6_IJNS7_ILi64EEENS7_ILi128EEESB_EEENS_6half_tEfNS_4arch4Sm90ELb0ELb1ELb0ELb1ELb0ELb1ELb0ELb0ELi2ELi1ELi2ELi1ELb0EEENS1_21CollectiveEpilogueBwdISC_SD_SF_Li256ELb1ELb0ELi1EEENS1_19SingleTileSchedulerILb1ELb0ELb0ELi128EEEEEEEEEvNT_6ParamsE,"a",@progbits
	.sectionflags	@""
	.align	4
.nv.constant0._ZN7cutlass13device_kernelIN5flash11enable_sm90INS1_16FlashAttnBwdSm90INS1_25CollectiveMainloopBwdSm90ILi2ELi2ELi2EN4cute5tupleIJNS5_1CILi1EEES8_S8_EEENS6_IJNS7_ILi64EEENS7_ILi128EEESB_EEENS_6half_tEfNS_4arch4Sm90ELb0ELb1ELb0ELb1ELb0ELb1ELb0ELb0ELi2ELi1ELi2ELi1ELb0EEENS1_21CollectiveEpilogueBwdISC_SD_SF_Li256ELb1ELb0ELi1EEENS1_19SingleTileSchedulerILb1ELb0ELb0ELi128EEEEEEEEEvNT_6ParamsE:
	.zero		2560


//--------------------- .nv.constant0._ZN7cutlass13device_kernelIN5flash11enable_sm90INS1_16FlashAttnBwdSm90INS1_25CollectiveMainloopBwdSm90ILi2ELi2ELi2EN4cute5tupleIJNS5_1CILi1EEES8_S8_EEENS6_IJNS7_ILi64EEENS7_ILi128EEESB_EEENS_6half_tEfNS_4arch4Sm90ELb0ELb1ELb0ELb1ELb1ELb1ELb0ELb0ELi2ELi1ELi2ELi1ELb0EEENS1_21CollectiveEpilogueBwdISC_SD_SF_Li256ELb1ELb0ELi1EEENS1_19SingleTileSchedulerILb1ELb0ELb0ELi128EEEEEEEEEvNT_6ParamsE --------------------------
	.section	.nv.constant0._ZN7cutlass13device_kernelIN5flash11enable_sm90INS1_16FlashAttnBwdSm90INS1_25CollectiveMainloopBwdSm90ILi2ELi2ELi2EN4cute5tupleIJNS5_1CILi1EEES8_S8_EEENS6_IJNS7_ILi64EEENS7_ILi128EEESB_EEENS_6half_tEfNS_4arch4Sm90ELb0ELb1ELb0ELb1ELb1ELb1ELb0ELb0ELi2ELi1ELi2ELi1ELb0EEENS1_21CollectiveEpilogueBwdISC_SD_SF_Li256ELb1ELb0ELi1EEENS1_19SingleTileSchedulerILb1ELb0ELb0ELi128EEEEEEEEEvNT_6ParamsE,"a",@progbits
	.sectionflags	@""
	.align	4
.nv.constant0._ZN7cutlass13device_kernelIN5flash11enable_sm90INS1_16FlashAttnBwdSm90INS1_25CollectiveMainloopBwdSm90ILi2ELi2ELi2EN4cute5tupleIJNS5_1CILi1EEES8_S8_EEENS6_IJNS7_ILi64EEENS7_ILi128EEESB_EEENS_6half_tEfNS_4arch4Sm90ELb0ELb1ELb0ELb1ELb1ELb1ELb0ELb0ELi2ELi1ELi2ELi1ELb0EEENS1_21CollectiveEpilogueBwdISC_SD_SF_Li256ELb1ELb0ELi1EEENS1_19SingleTileSchedulerILb1ELb0ELb0ELi128EEEEEEEEEvNT_6ParamsE:
	.zero		2560


//--------------------- .nv.constant0._ZN7cutlass13device_kernelIN5flash11enable_sm90INS1_16FlashAttnBwdSm90INS1_25CollectiveMainloopBwdSm90ILi2ELi2ELi2EN4cute5tupleIJNS5_1CILi1EEES8_S8_EEENS6_IJNS7_ILi64EEENS7_ILi128EEESB_EEENS_6half_tEfNS_4arch4Sm90ELb0ELb1ELb0ELb1ELb0ELb1ELb0ELb0ELi2ELi1ELi2ELi1ELb0EEENS1_24CollectiveEpilogueBwdGQAISC_fSF_Li256ELb1ELb0EEENS1_19SingleTileSchedulerILb1ELb0ELb0ELi128EEEEEEEEEvNT_6ParamsE --------------------------
	.section	.nv.constant0._ZN7cutlass13device_kernelIN5flash11enable_sm90INS1_16FlashAttnBwdSm90INS1_25CollectiveMainloopBwdSm90ILi2ELi2ELi2EN4cute5tupleIJNS5_1CILi1EEES8_S8_EEENS6_IJNS7_ILi64EEENS7_ILi128EEESB_EEENS_6half_tEfNS_4arch4Sm90ELb0ELb1ELb0ELb1ELb0ELb1ELb0ELb0ELi2ELi1ELi2ELi1ELb0EEENS1_24CollectiveEpilogueBwdGQAISC_fSF_Li256ELb1ELb0EEENS1_19SingleTileSchedulerILb1ELb0ELb0ELi128EEEEEEEEEvNT_6ParamsE,"a",@progbits
	.sectionflags	@""
	.align	4
.nv.constant0._ZN7cutlass13device_kernelIN5flash11enable_sm90INS1_16FlashAttnBwdSm90INS1_25CollectiveMainloopBwdSm90ILi2ELi2ELi2EN4cute5tupleIJNS5_1CILi1EEES8_S8_EEENS6_IJNS7_ILi64EEENS7_ILi128EEESB_EEENS_6half_tEfNS_4arch4Sm90ELb0ELb1ELb0ELb1ELb0ELb1ELb0ELb0ELi2ELi1ELi2ELi1ELb0EEENS1_24CollectiveEpilogueBwdGQAISC_fSF_Li256ELb1ELb0EEENS1_19SingleTileSchedulerILb1ELb0ELb0ELi128EEEEEEEEEvNT_6ParamsE:
	.zero		2560


//--------------------- .nv.constant0._ZN7cutlass13device_kernelIN5flash11enable_sm90INS1_16FlashAttnBwdSm90INS1_25CollectiveMainloopBwdSm90ILi2ELi2ELi2EN4cute5tupleIJNS5_1CILi1EEES8_S8_EEENS6_IJNS7_ILi64EEENS7_ILi128EEESB_EEENS_6half_tEfNS_4arch4Sm90ELb0ELb1ELb0ELb1ELb1ELb1ELb0ELb0ELi2ELi1ELi2ELi1ELb0EEENS1_24CollectiveEpilogueBwdGQAISC_fSF_Li256ELb1ELb1EEENS1_19SingleTileSchedulerILb1ELb0ELb0ELi128EEEEEEEEEvNT_6ParamsE --------------------------
	.section	.nv.constant0._ZN7cutlass13device_kernelIN5flash11enable_sm90INS1_16FlashAttnBwdSm90INS1_25CollectiveMainloopBwdSm90ILi2ELi2ELi2EN4cute5tupleIJNS5_1CILi1EEES8_S8_EEENS6_IJNS7_ILi64EEENS7_ILi128EEESB_EEENS_6half_tEfNS_4arch4Sm90ELb0ELb1ELb0ELb1ELb1ELb1ELb0ELb0ELi2ELi1ELi2ELi1ELb0EEENS1_24CollectiveEpilogueBwdGQAISC_fSF_Li256ELb1ELb1EEENS1_19SingleTileSchedulerILb1ELb0ELb0ELi128EEEEEEEEEvNT_6ParamsE,"a",@progbits
	.sectionflags	@""
	.align	4
.nv.constant0._ZN7cutlass13device_kernelIN5flash11enable_sm90INS1_16FlashAttnBwdSm90INS1_25CollectiveMainloopBwdSm90ILi2ELi2ELi2EN4cute5tupleIJNS5_1CILi1EEES8_S8_EEENS6_IJNS7_ILi64EEENS7_ILi128EEESB_EEENS_6half_tEfNS_4arch4Sm90ELb0ELb1ELb0ELb1ELb1ELb1ELb0ELb0ELi2ELi1ELi2ELi1ELb0EEENS1_24CollectiveEpilogueBwdGQAISC_fSF_Li256ELb1ELb1EEENS1_19SingleTileSchedulerILb1ELb0ELb0ELi128EEEEEEEEEvNT_6ParamsE:
	.zero		2560


//--------------------- .nv.constant0._ZN7cutlass13device_kernelIN5flash11enable_sm90INS1_16FlashAttnBwdSm90INS1_25CollectiveMainloopBwdSm90ILi2ELi2ELi2EN4cute5tupleIJNS5_1CILi1EEES8_S8_EEENS6_IJNS7_ILi64EEENS7_ILi128EEESB_EEENS_6half_tEfNS_4arch4Sm90ELb1ELb0ELb0ELb0ELb0ELb1ELb0ELb0ELi2ELi1ELi2ELi1ELb0EEENS1_21CollectiveEpilogueBwdISC_SD_SF_Li256ELb0ELb0ELi1EEENS1_25SingleTileBwdLPTSchedulerILb0ELi128ELb0EEEEEEEEEvNT_6ParamsE --------------------------
	.section	.nv.constant0._ZN7cutlass13device_kernelIN5flash11enable_sm90INS1_16FlashAttnBwdSm90INS1_25CollectiveMainloopBwdSm90ILi2ELi2ELi2EN4cute5tupleIJNS5_1CILi1EEES8_S8_EEENS6_IJNS7_ILi64EEENS7_ILi128EEESB_EEENS_6half_tEfNS_4arch4Sm90ELb1ELb0ELb0ELb0ELb0ELb1ELb0ELb0ELi2ELi1ELi2ELi1ELb0EEENS1_21CollectiveEpilogueBwdISC_SD_SF_Li256ELb0ELb0ELi1EEENS1_25SingleTileBwdLPTSchedulerILb0ELi128ELb0EEEEEEEEEvNT_6ParamsE,"a",@progbits
	.sectionflags	@""
	.align	4
.nv.constant0._ZN7cutlass13device_kernelIN5flash11enable_sm90INS1_16FlashAttnBwdSm90INS1_25CollectiveMainloopBwdSm90ILi2ELi2ELi2EN4cute5tupleIJNS5_1CILi1EEES8_S8_EEENS6_IJNS7_ILi64EEENS7_ILi128EEESB_EEENS_6half_tEfNS_4arch4Sm90ELb1ELb0ELb0ELb0ELb0ELb1ELb0ELb0ELi2ELi1ELi2ELi1ELb0EEENS1_21CollectiveEpilogueBwdISC_SD_SF_Li256ELb0ELb0ELi1EEENS1_25SingleTileBwdLPTSchedulerILb0ELi128ELb0EEEEEEEEEvNT_6ParamsE:
	.zero		3200


//--------------------- .nv.constant0._ZN7cutlass13device_kernelIN5flash11enable_sm90INS1_16FlashAttnBwdSm90INS1_25CollectiveMainloopBwdSm90ILi2ELi2ELi2EN4cute5tupleIJNS5_1CILi1EEES8_S8_EEENS6_IJNS7_ILi64EEENS7_ILi128EEESB_EEENS_6half_tEfNS_4arch4Sm90ELb1ELb0ELb0ELb0ELb1ELb1ELb0ELb0ELi2ELi1ELi2ELi1ELb0EEENS1_21CollectiveEpilogueBwdISC_SD_SF_Li256ELb0ELb0ELi1EEENS1_25SingleTileBwdLPTSchedulerILb0ELi128ELb1EEEEEEEEEvNT_6ParamsE --------------------------
	.section	.nv.constant0._ZN7cutlass13device_kernelIN5flash11enable_sm90INS1_16FlashAttnBwdSm90INS1_25CollectiveMainloopBwdSm90ILi2ELi2ELi2EN4cute5tupleIJNS5_1CILi1EEES8_S8_EEENS6_IJNS7_ILi64EEENS7_ILi128EEESB_EEENS_6half_tEfNS_4arch4Sm90ELb1ELb0ELb0ELb0ELb1ELb1ELb0ELb0ELi2ELi1ELi2ELi1ELb0EEENS1_21CollectiveEpilogueBwdISC_SD_SF_Li256ELb0ELb0ELi1EEENS1_25SingleTileBwdLPTSchedulerILb0ELi128ELb1EEEEEEEEEvNT_6ParamsE,"a",@progbits
	.sectionflags	@""
	.align	4
.nv.constant0._ZN7cutlass13device_kernelIN5flash11enable_sm90INS1_16FlashAttnBwdSm90INS1_25CollectiveMainloopBwdSm90ILi2ELi2ELi2EN4cute5tupleIJNS5_1CILi1EEES8_S8_EEENS6_IJNS7_ILi64EEENS7_ILi128EEESB_EEENS_6half_tEfNS_4arch4Sm90ELb1ELb0ELb0ELb0ELb1ELb1ELb0ELb0ELi2ELi1ELi2ELi1ELb0EEENS1_21CollectiveEpilogueBwdISC_SD_SF_Li256ELb0ELb0ELi1EEENS1_25SingleTileBwdLPTSchedulerILb0ELi128ELb1EEEEEEEEEvNT_6ParamsE:
	.zero		3200


//--------------------- .nv.constant0._ZN7cutlass13device_kernelIN5flash11enable_sm90INS1_16FlashAttnBwdSm90INS1_25CollectiveMainloopBwdSm90ILi2ELi2ELi2EN4cute5tupleIJNS5_1CILi1EEES8_S8_EEENS6_IJNS7_ILi64EEENS7_ILi128EEESB_EEENS_6half_tEfNS_4arch4Sm90ELb1ELb0ELb0ELb0ELb0ELb1ELb0ELb0ELi2ELi1ELi2ELi1ELb0EEENS1_24CollectiveEpilogueBwdGQAISC_fSF_Li256ELb0ELb0EEENS1_25SingleTileBwdLPTSchedulerILb0ELi128ELb0EEEEEEEEEvNT_6ParamsE --------------------------
	.section	.nv.constant0._ZN7cutlass13device_kernelIN5flash11enable_sm90INS1_16FlashAttnBwdSm90INS1_25CollectiveMainloopBwdSm90ILi2ELi2ELi2EN4cute5tupleIJNS5_1CILi1EEES8_S8_EEENS6_IJNS7_ILi64EEENS7_ILi128EEESB_EEENS_6half_tEfNS_4arch4Sm90ELb1ELb0ELb0ELb0ELb0ELb1ELb0ELb0ELi2ELi1ELi2ELi1ELb0EEENS1_24CollectiveEpilogueBwdGQAISC_fSF_Li256ELb0ELb0EEENS1_25SingleTileBwdLPTSchedulerILb0ELi128ELb0EEEEEEEEEvNT_6ParamsE,"a",@progbits
	.sectionflags	@""
	.align	4
.nv.constant0._ZN7cutlass13device_kernelIN5flash11enable_sm90INS1_16FlashAttnBwdSm90INS1_25CollectiveMainloopBwdSm90ILi2ELi2ELi2EN4cute5tupleIJNS5_1CILi1EEES8_S8_EEENS6_IJNS7_ILi64EEENS7_ILi128EEESB_EEENS_6half_tEfNS_4arch4Sm90ELb1ELb0ELb0ELb0ELb0ELb1ELb0ELb0ELi2ELi1ELi2ELi1ELb0EEENS1_24CollectiveEpilogueBwdGQAISC_fSF_Li256ELb0ELb0EEENS1_25SingleTileBwdLPTSchedulerILb0ELi128ELb0EEEEEEEEEvNT_6ParamsE:
	.zero		2688


//--------------------- .nv.constant0._ZN7cutlass13device_kernelIN5flash11enable_sm90INS1_16FlashAttnBwdSm90INS1_25CollectiveMainloopBwdSm90ILi2ELi2ELi2EN4cute5tupleIJNS5_1CILi1EEES8_S8_EEENS6_IJNS7_ILi64EEENS7_ILi128EEESB_EEENS_6half_tEfNS_4arch4Sm90ELb1ELb0ELb0ELb0ELb1ELb1ELb0ELb0ELi2ELi1ELi2ELi1ELb0EEENS1_24CollectiveEpilogueBwdGQAISC_fSF_Li256ELb0ELb1EEENS1_25SingleTileBwdLPTSchedulerILb0ELi128ELb1EEEEEEEEEvNT_6ParamsE --------------------------
	.section	.nv.constant0._ZN7cutlass13device_kernelIN5flash11enable_sm90INS1_16FlashAttnBwdSm90INS1_25CollectiveMainloopBwdSm90ILi2ELi2ELi2EN4cute5tupleIJNS5_1CILi1EEES8_S8_EEENS6_IJNS7_ILi64EEENS7_ILi128EEESB_EEENS_6half_tEfNS_4arch4Sm90ELb1ELb0ELb0ELb0ELb1ELb1ELb0ELb0ELi2ELi1ELi2ELi1ELb0EEENS1_24CollectiveEpilogueBwdGQAISC_fSF_Li256ELb0ELb1EEENS1_25SingleTileBwdLPTSchedulerILb0ELi128ELb1EEEEEEEEEvNT_6ParamsE,"a",@progbits
	.sectionflags	@""
	.align	4
.nv.constant0._ZN7cutlass13device_kernelIN5flash11enable_sm90INS1_16FlashAttnBwdSm90INS1_25CollectiveMainloopBwdSm90ILi2ELi2ELi2EN4cute5tupleIJNS5_1CILi1EEES8_S8_EEENS6_IJNS7_ILi64EEENS7_ILi128EEESB_EEENS_6half_tEfNS_4arch4Sm90ELb1ELb0ELb0ELb0ELb1ELb1ELb0ELb0ELi2ELi1ELi2ELi1ELb0EEENS1_24CollectiveEpilogueBwdGQAISC_fSF_Li256ELb0ELb1EEENS1_25SingleTileBwdLPTSchedulerILb0ELi128ELb1EEEEEEEEEvNT_6ParamsE:
	.zero		2688


//--------------------- .nv.constant0._ZN7cutlass13device_kernelIN5flash22FlashAttnBwdPreprocessIN4cute5tupleIJNS3_1CILi64EEENS5_ILi128EEEEEENS_6half_tEfNS_4arch4Sm90ELb1ELb0EEEEEvNT_6ParamsE --------------------------
	.section	.nv.constant0._ZN7cutlass13device_kernelIN5flash22FlashAttnBwdPreprocessIN4cute5tupleIJNS3_1CILi64EEENS5_ILi128EEEEEENS_6half_tEfNS_4arch4Sm90ELb1ELb0EEEEEvNT_6ParamsE,"a",@progbits
	.sectionflags	@""
	.align	4
.nv.constant0._ZN7cutlass13device_kernelIN5flash22FlashAttnBwdPreprocessIN4cute5tupleIJNS3_1CILi64EEENS5_ILi128EEEEEENS_6half_tEfNS_4arch4Sm90ELb1ELb0EEEEEvNT_6ParamsE:
	.zero		1136


//--------------------- .nv.constant0._ZN7cutlass13device_kernelIN5flash11enable_sm90INS1_16FlashAttnBwdSm90INS1_25CollectiveMainloopBwdSm90ILi2ELi2ELi2EN4cute5tupleIJNS5_1CILi1EEES8_S8_EEENS6_IJNS7_ILi64EEENS7_ILi128EEESB_EEENS_6half_tEfNS_4arch4Sm90ELb1ELb0ELb0ELb1ELb0ELb1ELb0ELb0ELi2ELi1ELi2ELi1ELb0EEENS1_21CollectiveEpilogueBwdISC_SD_SF_Li256ELb1ELb0ELi1EEENS1_25SingleTileBwdLPTSchedulerILb1ELi128ELb0EEEEEEEEEvNT_6ParamsE --------------------------
	.section	.nv.constant0._ZN7cutlass13device_kernelIN5flash11enable_sm90INS1_16FlashAttnBwdSm90INS1_25CollectiveMainloopBwdSm90ILi2ELi2ELi2EN4cute5tupleIJNS5_1CILi1EEES8_S8_EEENS6_IJNS7_ILi64EEENS7_ILi128EEESB_EEENS_6half_tEfNS_4arch4Sm90ELb1ELb0ELb0ELb1ELb0ELb1ELb0ELb0ELi2ELi1ELi2ELi1ELb0EEENS1_21CollectiveEpilogueBwdISC_SD_SF_Li256ELb1ELb0ELi1EEENS1_25SingleTileBwdLPTSchedulerILb1ELi128ELb0EEEEEEEEEvNT_6ParamsE,"a",@progbits
	.sectionflags	@""
	.align	4
.nv.constant0._ZN7cutlass13device_kernelIN5flash11enable_sm90INS1_16FlashAttnBwdSm90INS1_25CollectiveMainloopBwdSm90ILi2ELi2ELi2EN4cute5tupleIJNS5_1CILi1EEES8_S8_EEENS6_IJNS7_ILi64EEENS7_ILi128EEESB_EEENS_6half_tEfNS_4arch4Sm90ELb1ELb0ELb0ELb1ELb0ELb1ELb0ELb0ELi2ELi1ELi2ELi1ELb0EEENS1_21CollectiveEpilogueBwdISC_SD_SF_Li256ELb1ELb0ELi1EEENS1_25SingleTileBwdLPTSchedulerILb1ELi128ELb0EEEEEEEEEvNT_6ParamsE:
	.zero		2560


//--------------------- .nv.constant0._ZN7cutlass13device_kernelIN5flash11enable_sm90INS1_16FlashAttnBwdSm90INS1_25CollectiveMainloopBwdSm90ILi2ELi2ELi2EN4cute5tupleIJNS5_1CILi1EEES8_S8_EEENS6_IJNS7_ILi64EEENS7_ILi128EEESB_EEENS_6half_tEfNS_4arch4Sm90ELb1ELb0ELb0ELb1ELb1ELb1ELb0ELb0ELi2ELi1ELi2ELi1ELb0EEENS1_21CollectiveEpilogueBwdISC_SD_SF_Li256ELb1ELb0ELi1EEENS1_25SingleTileBwdLPTSchedulerILb1ELi128ELb1EEEEEEEEEvNT_6ParamsE --------------------------
	.section	.nv.constant0._ZN7cutlass13device_kernelIN5flash11enable_sm90INS1_16FlashAttnBwdSm90INS1_25CollectiveMainloopBwdSm90ILi2ELi2ELi2EN4cute5tupleIJNS5_1CILi1EEES8_S8_EEENS6_IJNS7_ILi64EEENS7_ILi128EEESB_EEENS_6half_tEfNS_4arch4Sm90ELb1ELb0ELb0ELb1ELb1ELb1ELb0ELb0ELi2ELi1ELi2ELi1ELb0EEENS1_21CollectiveEpilogueBwdISC_SD_SF_Li256ELb1ELb0ELi1EEENS1_25SingleTileBwdLPTSchedulerILb1ELi128ELb1EEEEEEEEEvNT_6ParamsE,"a",@progbits
	.sectionflags	@""
	.align	4
.nv.constant0._ZN7cutlass13device_kernelIN5flash11enable_sm90INS1_16FlashAttnBwdSm90INS1_25CollectiveMainloopBwdSm90ILi2ELi2ELi2EN4cute5tupleIJNS5_1CILi1EEES8_S8_EEENS6_IJNS7_ILi64EEENS7_ILi128EEESB_EEENS_6half_tEfNS_4arch4Sm90ELb1ELb0ELb0ELb1ELb1ELb1ELb0ELb0ELi2ELi1ELi2ELi1ELb0EEENS1_21CollectiveEpilogueBwdISC_SD_SF_Li256ELb1ELb0ELi1EEENS1_25SingleTileBwdLPTSchedulerILb1ELi128ELb1EEEEEEEEEvNT_6ParamsE:
	.zero		2560


//--------------------- .nv.constant0._ZN7cutlass13device_kernelIN5flash11enable_sm90INS1_16FlashAttnBwdSm90INS1_25CollectiveMainloopBwdSm90ILi2ELi2ELi2EN4cute5tupleIJNS5_1CILi1EEES8_S8_EEENS6_IJNS7_ILi64EEENS7_ILi128EEESB_EEENS_6half_tEfNS_4arch4Sm90ELb1ELb0ELb0ELb1ELb0ELb1ELb0ELb0ELi2ELi1ELi2ELi1ELb0EEENS1_24CollectiveEpilogueBwdGQAISC_fSF_Li256ELb1ELb0EEENS1_25SingleTileBwdLPTSchedulerILb1ELi128ELb0EEEEEEEEEvNT_6ParamsE --------------------------
	.section	.nv.constant0._ZN7cutlass13device_kernelIN5flash11enable_sm90INS1_16FlashAttnBwdSm90INS1_25CollectiveMainloopBwdSm90ILi2ELi2ELi2EN4cute5tupleIJNS5_1CILi1EEES8_S8_EEENS6_IJNS7_ILi64EEENS7_ILi128EEESB_EEENS_6half_tEfNS_4arch4Sm90ELb1ELb0ELb0ELb1ELb0ELb1ELb0ELb0ELi2ELi1ELi2ELi1ELb0EEENS1_24CollectiveEpilogueBwdGQAISC_fSF_Li256ELb1ELb0EEENS1_25SingleTileBwdLPTSchedulerILb1ELi128ELb0EEEEEEEEEvNT_6ParamsE,"a",@progbits
	.sectionflags	@""
	.align	4
.nv.constant0._ZN7cutlass13device_kernelIN5flash11enable_sm90INS1_16FlashAttnBwdSm90INS1_25CollectiveMainloopBwdSm90ILi2ELi2ELi2EN4cute5tupleIJNS5_1CILi1EEES8_S8_EEENS6_IJNS7_ILi64EEENS7_ILi128EEESB_EEENS_6half_tEfNS_4arch4Sm90ELb1ELb0ELb0ELb1ELb0ELb1ELb0ELb0ELi2ELi1ELi2ELi1ELb0EEENS1_24CollectiveEpilogueBwdGQAISC_fSF_Li256ELb1ELb0EEENS1_25SingleTileBwdLPTSchedulerILb1ELi128ELb0EEEEEEEEEvNT_6ParamsE:
	.zero		2688


//--------------------- .nv.constant0._ZN7cutlass13device_kernelIN5flash32FlashAttnBwdPostprocessConvertdQIN4cute5tupleIJNS3_1CILi128EEES6_EEENS_6half_tEfNS_4arch4Sm90ELi256ENS3_8TiledMMAINS3_8MMA_AtomIJNS3_4SM904GMMA26MMA_64x128x16_F32F16F16_RSILNSE_5MajorE0ELSG_1ELNSE_7ScaleInE1ELSH_1EEEEEENS3_6LayoutINS4_IJNS5_ILi2EEENS5_ILi1EEESM_EEENS4_IJSM_NS5_ILi0EEESO_EEEEENS4_IJNS3_10UnderscoreESR_SR_EEEEELb0EEEEEvNT_6ParamsE --------------------------
	.section	.nv.constant0._ZN7cutlass13device_kernelIN5flash32FlashAttnBwdPostprocessConvertdQIN4cute5tupleIJNS3_1CILi128EEES6_EEENS_6half_tEfNS_4arch4Sm90ELi256ENS3_8TiledMMAINS3_8MMA_AtomIJNS3_4SM904GMMA26MMA_64x128x16_F32F16F16_RSILNSE_5MajorE0ELSG_1ELNSE_7ScaleInE1ELSH_1EEEEEENS3_6LayoutINS4_IJNS5_ILi2EEENS5_ILi1EEESM_EEENS4_IJSM_NS5_ILi0EEESO_EEEEENS4_IJNS3_10UnderscoreESR_SR_EEEEELb0EEEEEvNT_6ParamsE,"a",@progbits
	.sectionflags	@""
	.align	4
.nv.constant0._ZN7cutlass13device_kernelIN5flash32FlashAttnBwdPostprocessConvertdQIN4cute5tupleIJNS3_1CILi128EEES6_EEENS_6half_tEfNS_4arch4Sm90ELi256ENS3_8TiledMMAINS3_8MMA_AtomIJNS3_4SM904GMMA26MMA_64x128x16_F32F16F16_RSILNSE_5MajorE0ELSG_1ELNSE_7ScaleInE1ELSH_1EEEEEENS3_6LayoutINS4_IJNS5_ILi2EEENS5_ILi1EEESM_EEENS4_IJSM_NS5_ILi0EEESO_EEEEENS4_IJNS3_10UnderscoreESR_SR_EEEEELb0EEEEEvNT_6ParamsE:
	.zero		1008


//--------------------- .nv.constant0._ZN7cutlass13device_kernelIN5flash32FlashAttnBwdPostprocessConvertdQIN4cute5tupleIJNS3_1CILi64EEENS5_ILi128EEEEEENS_6half_tEfNS_4arch4Sm90ELi256ENS3_8TiledMMAINS3_8MMA_AtomIJNS3_4SM904GMMA25MMA_64x64x16_F32F16F16_SSILNSF_5MajorE0ELSH_1ELNSF_7ScaleInE1ELSI_1EEEEEENS3_6LayoutINS4_IJNS5_ILi1EEENS5_ILi2EEESM_EEENS4_IJNS5_ILi0EEESM_SP_EEEEENS4_IJNS3_10UnderscoreESS_SS_EEEEELb0EEEEEvNT_6ParamsE --------------------------
	.section	.nv.constant0._ZN7cutlass13device_kernelIN5flash32FlashAttnBwdPostprocessConvertdQIN4cute5tupleIJNS3_1CILi64EEENS5_ILi128EEEEEENS_6half_tEfNS_4arch4Sm90ELi256ENS3_8TiledMMAINS3_8MMA_AtomIJNS3_4SM904GMMA25MMA_64x64x16_F32F16F16_SSILNSF_5MajorE0ELSH_1ELNSF_7ScaleInE1ELSI_1EEEEEENS3_6LayoutINS4_IJNS5_ILi1EEENS5_ILi2EEESM_EEENS4_IJNS5_ILi0EEESM_SP_EEEEENS4_IJNS3_10UnderscoreESS_SS_EEEEELb0EEEEEvNT_6ParamsE,"a",@progbits
	.sectionflags	@""
	.align	4
.nv.constant0._ZN7cutlass13device_kernelIN5flash32FlashAttnBwdPostprocessConvertdQIN4cute5tupleIJNS3_1CILi64EEENS5_ILi128EEEEEENS_6half_tEfNS_4arch4Sm90ELi256ENS3_8TiledMMAINS3_8MMA_AtomIJNS3_4SM904GMMA25MMA_64x64x16_F32F16F16_SSILNSF_5MajorE0ELSH_1ELNSF_7ScaleInE1ELSI_1EEEEEENS3_6LayoutINS4_IJNS5_ILi1EEENS5_ILi2EEESM_EEENS4_IJNS5_ILi0EEESM_SP_EEEEENS4_IJNS3_10UnderscoreESS_SS_EEEEELb0EEEEEvNT_6ParamsE:
	.zero		1008


//--------------------- .nv.constant0._ZN7cutlass13device_kernelIN5flash11enable_sm90INS1_16FlashAttnBwdSm90INS1_25CollectiveMainloopBwdSm90ILi2ELi2ELi2EN4cute5tupleIJNS5_1CILi1EEES8_S8_EEENS6_IJNS7_ILi64EEENS7_ILi128EEESB_EEENS_6half_tEfNS_4arch4Sm90ELb1ELb0ELb0ELb1ELb1ELb1ELb0ELb0ELi2ELi1ELi2ELi1ELb0EEENS1_24CollectiveEpilogueBwdGQAISC_fSF_Li256ELb1ELb1EEENS1_25SingleTileBwdLPTSchedulerILb1ELi128ELb1EEEEEEEEEvNT_6ParamsE --------------------------
	.section	.nv.constant0._ZN7cutlass13device_kernelIN5flash11enable_sm90INS1_16FlashAttnBwdSm90INS1_25CollectiveMainloopBwdSm90ILi2ELi2ELi2EN4cute5tupleIJNS5_1CILi1EEES8_S8_EEENS6_IJNS7_ILi64EEENS7_ILi128EEESB_EEENS_6half_tEfNS_4arch4Sm90ELb1ELb0ELb0ELb1ELb1ELb1ELb0ELb0ELi2ELi1ELi2ELi1ELb0EEENS1_24CollectiveEpilogueBwdGQAISC_fSF_Li256ELb1ELb1EEENS1_25SingleTileBwdLPTSchedulerILb1ELi128ELb1EEEEEEEEEvNT_6ParamsE,"a",@progbits
	.sectionflags	@""
	.align	4
.nv.constant0._ZN7cutlass13device_kernelIN5flash11enable_sm90INS1_16FlashAttnBwdSm90INS1_25CollectiveMainloopBwdSm90ILi2ELi2ELi2EN4cute5tupleIJNS5_1CILi1EEES8_S8_EEENS6_IJNS7_ILi64EEENS7_ILi128EEESB_EEENS_6half_tEfNS_4arch4Sm90ELb1ELb0ELb0ELb1ELb1ELb1ELb0ELb0ELi2ELi1ELi2ELi1ELb0EEENS1_24CollectiveEpilogueBwdGQAISC_fSF_Li256ELb1ELb1EEENS1_25SingleTileBwdLPTSchedulerILb1ELi128ELb1EEEEEEEEEvNT_6ParamsE:
	.zero		2688


//--------------------- .nv.constant0._ZN7cutlass13device_kernelIN5flash22FlashAttnBwdPreprocessIN4cute5tupleIJNS3_1CILi64EEENS5_ILi128EEEEEENS_6half_tEfNS_4arch4Sm90ELb1ELb1EEEEEvNT_6ParamsE --------------------------
	.section	.nv.constant0._ZN7cutlass13device_kernelIN5flash22FlashAttnBwdPreprocessIN4cute5tupleIJNS3_1CILi64EEENS5_ILi128EEEEEENS_6half_tEfNS_4arch4Sm90ELb1ELb1EEEEEvNT_6ParamsE,"a",@progbits
	.sectionflags	@""
	.align	4
.nv.constant0._ZN7cutlass13device_kernelIN5flash22FlashAttnBwdPreprocessIN4cute5tupleIJNS3_1CILi64EEENS5_ILi128EEEEEENS_6half_tEfNS_4arch4Sm90ELb1ELb1EEEEEvNT_6ParamsE:
	.zero		1136


//--------------------- SYMBOLS --------------------------

	.type		.nv.reservedSmem.offset0,@object
	.size		.nv.reservedSmem.offset0,0x4
	.type		.nv.reservedSmem.cap,@object
	.size		.nv.reservedSmem.cap,0x4
